def attn_fwd(
    Q,
    K,
    V,
    Out,
    Lse,
    sm_scale,
    stride_qz,
    stride_qh,
    stride_qm,
    stride_qk,
    stride_kz,
    stride_kh,
    stride_kn,
    stride_kk,
    stride_vz,
    stride_vh,
    stride_vn,
    stride_vk,
    stride_oz,
    stride_oh,
    stride_om,
    stride_ok,
    seqlen_q,
    seqlen_k,
    BLOCK_M: tl.constexpr,
    BLOCK_N: tl.constexpr,
    HEAD_DIM: tl.constexpr,
    CAUSAL: tl.constexpr,
):
    start_m = tl.program_id(0)
    off_hz = tl.program_id(1)
    q_off = off_hz * stride_qh
    k_off = off_hz * stride_kh
    v_off = off_hz * stride_vh
    offs_m = start_m * BLOCK_M + tl.arange(0, BLOCK_M)
    offs_d = tl.arange(0, HEAD_DIM)
    offs_n = tl.arange(0, BLOCK_N)
    q_ptrs = Q + q_off + offs_m[:, None] * stride_qm + offs_d[None, :] * stride_qk
    k_ptrs = K + k_off + offs_d[:, None] * stride_kk + offs_n[None, :] * stride_kn
    v_ptrs = V + v_off + offs_n[:, None] * stride_vn + offs_d[None, :] * stride_vk
    m_i = tl.full([BLOCK_M], float("-inf"), dtype=tl.float32)
    l_i = tl.zeros([BLOCK_M], dtype=tl.float32) + 1.0
    acc = tl.zeros([BLOCK_M, HEAD_DIM], dtype=tl.float32)
    q = tl.load(q_ptrs)
    acc, l_i, m_i = _attn_fwd_inner(
        acc,
        l_i,
        m_i,
        q,
        k_ptrs,
        v_ptrs,
        sm_scale,
        stride_kn,
        stride_vn,
        start_m,
        seqlen_k,
        BLOCK_M,
        BLOCK_N,
        HEAD_DIM,
        CAUSAL,
    )
    acc = acc / l_i[:, None]
    lse = m_i + tl.math.log2(l_i) / 1.4426950408889634
    o_ptrs = (
        Out
        + off_hz * stride_oh
        + offs_m[:, None] * stride_om
        + offs_d[None, :] * stride_ok
    )
    tl.store(o_ptrs, acc.to(Out.dtype.element_ty))
    tl.store(Lse + off_hz * seqlen_q + offs_m, lse)

# config = {"BLOCK_M": 128, "BLOCK_N": 128, "HEAD_DIM": 512, "arch": "sm_90", "causal": false, "dtype": "fp8e4m3", "num_stages": 2, "num_warps": 8}
# arch = sm_90


// ===== COMPILED SASS (sm_90a) =====

	.target	sm_90a

	.elftype	@"ET_EXEC"


//--------------------- .note.nv.tkinfo           --------------------------
	.section	.note.nv.tkinfo,"",@"SHT_NOTE"
	.sectionflags	@"SHF_NOTE_NV_TKINFO"
	.tkinfo
        /*0018*/ 	.word	0x00000002
        /*0030*/ 	.string	""
        /*0030*/ 	.string	"ptxas"
        /*0030*/ 	.string	"Cuda compilation tools, release 13.0, V13.0.88"
        /*0030*/ 	.string	"Build cuda_13.0.r13.0/compiler.36424714_0"
        /*0030*/ 	.string	"-v  -suppress-debug-info  -lineinfo  -arch sm_90a "



//--------------------- .note.nv.cuinfo           --------------------------
	.section	.note.nv.cuinfo,"",@"SHT_NOTE"
	.sectionflags	@"SHF_NOTE_NV_CUINFO"
        /*0018*/ 	.short	0x0002
        /*001a*/ 	.short	0x005a
        /*001c*/ 	.short	0x0082
	.zero		2


//--------------------- .nv.info                  --------------------------
	.section	.nv.info,"",@"SHT_CUDA_INFO"
	.align	4


	//----- nvinfo : EIATTR_REGCOUNT
	.align		4
        /*0000*/ 	.byte	0x04, 0x2f
        /*0002*/ 	.short	(.L_2 - .L_1)
	.align		4
.L_1:
        /*0004*/ 	.word	index@(attn_fwd)
        /*0008*/ 	.word	0x000000ff


	//----- nvinfo : EIATTR_FRAME_SIZE
	.align		4
.L_2:
        /*000c*/ 	.byte	0x04, 0x11
        /*000e*/ 	.short	(.L_4 - .L_3)
	.align		4
.L_3:
        /*0010*/ 	.word	index@(attn_fwd)
        /*0014*/ 	.word	0x00001380


	//----- nvinfo : EIATTR_MIN_STACK_SIZE
	.align		4
.L_4:
        /*0018*/ 	.byte	0x04, 0x12
        /*001a*/ 	.short	(.L_6 - .L_5)
	.align		4
.L_5:
        /*001c*/ 	.word	index@(attn_fwd)
        /*0020*/ 	.word	0x00001380
.L_6:


//--------------------- .nv.compat                --------------------------
	.section	.nv.compat,"",@"SHT_CUDA_COMPAT_INFO"
	.align	4
        /*0000*/ 	.byte	0x02, 0x09, 0x01, 0x00, 0x02, 0x02, 0x04, 0x00, 0x02, 0x05, 0x05, 0x00, 0x03, 0x07, 0x01, 0x01
        /*0010*/ 	.byte	0x02, 0x03, 0x00, 0x00, 0x02, 0x06, 0x01, 0x00, 0x04, 0x0b, 0x08, 0x00, 0x00, 0x00, 0x00, 0x00
        /*0020*/ 	.byte	0x00, 0x00, 0x00, 0x00


//--------------------- .nv.info.attn_fwd         --------------------------
	.section	.nv.info.attn_fwd,"",@"SHT_CUDA_INFO"
	.sectionflags	@""
	.align	4


	//----- nvinfo : EIATTR_CUDA_API_VERSION
	.align		4
        /*0000*/ 	.byte	0x04, 0x37
        /*0002*/ 	.short	(.L_8 - .L_7)
.L_7:
        /*0004*/ 	.word	0x00000082


	//----- nvinfo : EIATTR_KPARAM_INFO
	.align		4
.L_8:
        /*0008*/ 	.byte	0x04, 0x17
        /*000a*/ 	.short	(.L_10 - .L_9)
.L_9:
        /*000c*/ 	.word	0x00000000
        /*0010*/ 	.short	0x0019
        /*0012*/ 	.short	0x0080
        /*0014*/ 	.byte	0x00, 0xf4, 0x21, 0x00


	//----- nvinfo : EIATTR_KPARAM_INFO
	.align		4
.L_10:
        /*0018*/ 	.byte	0x04, 0x17
        /*001a*/ 	.short	(.L_12 - .L_11)
.L_11:
        /*001c*/ 	.word	0x00000000
        /*0020*/ 	.short	0x0018
        /*0022*/ 	.short	0x0078
        /*0024*/ 	.byte	0x00, 0xf4, 0x21, 0x00


	//----- nvinfo : EIATTR_KPARAM_INFO
	.align		4
.L_12:
        /*0028*/ 	.byte	0x04, 0x17
        /*002a*/ 	.short	(.L_14 - .L_13)
.L_13:
        /*002c*/ 	.word	0x00000000
        /*0030*/ 	.short	0x0017
        /*0032*/ 	.short	0x0070
        /*0034*/ 	.byte	0x00, 0xf0, 0x11, 0x00


	//----- nvinfo : EIATTR_KPARAM_INFO
	.align		4
.L_14:
        /*0038*/ 	.byte	0x04, 0x17
        /*003a*/ 	.short	(.L_16 - .L_15)
.L_15:
        /*003c*/ 	.word	0x00000000
        /*0040*/ 	.short	0x0016
        /*0042*/ 	.short	0x006c
        /*0044*/ 	.byte	0x00, 0xf0, 0x11, 0x00


	//----- nvinfo : EIATTR_KPARAM_INFO
	.align		4
.L_16:
        /*0048*/ 	.byte	0x04, 0x17
        /*004a*/ 	.short	(.L_18 - .L_17)
.L_17:
        /*004c*/ 	.word	0x00000000
        /*0050*/ 	.short	0x0015
        /*0052*/ 	.short	0x0068
        /*0054*/ 	.byte	0x00, 0xf0, 0x11, 0x00


	//----- nvinfo : EIATTR_KPARAM_INFO
	.align		4
.L_18:
        /*0058*/ 	.byte	0x04, 0x17
        /*005a*/ 	.short	(.L_20 - .L_19)
.L_19:
        /*005c*/ 	.word	0x00000000
        /*0060*/ 	.short	0x0014
        /*0062*/ 	.short	0x0064
        /*0064*/ 	.byte	0x00, 0xf0, 0x11, 0x00


	//----- nvinfo : EIATTR_KPARAM_INFO
	.align		4
.L_20:
        /*0068*/ 	.byte	0x04, 0x17
        /*006a*/ 	.short	(.L_22 - .L_21)
.L_21:
        /*006c*/ 	.word	0x00000000
        /*0070*/ 	.short	0x0013
        /*0072*/ 	.short	0x0060
        /*0074*/ 	.byte	0x00, 0xf0, 0x11, 0x00


	//----- nvinfo : EIATTR_KPARAM_INFO
	.align		4
.L_22:
        /*0078*/ 	.byte	0x04, 0x17
        /*007a*/ 	.short	(.L_24 - .L_23)
.L_23:
        /*007c*/ 	.word	0x00000000
        /*0080*/ 	.short	0x0012
        /*0082*/ 	.short	0x005c
        /*0084*/ 	.byte	0x00, 0xf0, 0x11, 0x00


	//----- nvinfo : EIATTR_KPARAM_INFO
	.align		4
.L_24:
        /*0088*/ 	.byte	0x04, 0x17
        /*008a*/ 	.short	(.L_26 - .L_25)
.L_25:
        /*008c*/ 	.word	0x00000000
        /*0090*/ 	.short	0x0011
        /*0092*/ 	.short	0x0058
        /*0094*/ 	.byte	0x00, 0xf0, 0x11, 0x00


	//----- nvinfo : EIATTR_KPARAM_INFO
	.align		4
.L_26:
        /*0098*/ 	.byte	0x04, 0x17
        /*009a*/ 	.short	(.L_28 - .L_27)
.L_27:
        /*009c*/ 	.word	0x00000000
        /*00a0*/ 	.short	0x0010
        /*00a2*/ 	.short	0x0054
        /*00a4*/ 	.byte	0x00, 0xf0, 0x11, 0x00


	//----- nvinfo : EIATTR_KPARAM_INFO
	.align		4
.L_28:
        /*00a8*/ 	.byte	0x04, 0x17
        /*00aa*/ 	.short	(.L_30 - .L_29)
.L_29:
        /*00ac*/ 	.word	0x00000000
        /*00b0*/ 	.short	0x000f
        /*00b2*/ 	.short	0x0050
        /*00b4*/ 	.byte	0x00, 0xf0, 0x11, 0x00


	//----- nvinfo : EIATTR_KPARAM_INFO
	.align		4
.L_30:
        /*00b8*/ 	.byte	0x04, 0x17
        /*00ba*/ 	.short	(.L_32 - .L_31)
.L_31:
        /*00bc*/ 	.word	0x00000000
        /*00c0*/ 	.short	0x000e
        /*00c2*/ 	.short	0x004c
        /*00c4*/ 	.byte	0x00, 0xf0, 0x11, 0x00


	//----- nvinfo : EIATTR_KPARAM_INFO
	.align		4
.L_32:
        /*00c8*/ 	.byte	0x04, 0x17
        /*00ca*/ 	.short	(.L_34 - .L_33)
.L_33:
        /*00cc*/ 	.word	0x00000000
        /*00d0*/ 	.short	0x000d
        /*00d2*/ 	.short	0x0048
        /*00d4*/ 	.byte	0x00, 0xf0, 0x11, 0x00


	//----- nvinfo : EIATTR_KPARAM_INFO
	.align		4
.L_34:
        /*00d8*/ 	.byte	0x04, 0x17
        /*00da*/ 	.short	(.L_36 - .L_35)
.L_35:
        /*00dc*/ 	.word	0x00000000
        /*00e0*/ 	.short	0x000c
        /*00e2*/ 	.short	0x0044
        /*00e4*/ 	.byte	0x00, 0xf0, 0x11, 0x00


	//----- nvinfo : EIATTR_KPARAM_INFO
	.align		4
.L_36:
        /*00e8*/ 	.byte	0x04, 0x17
        /*00ea*/ 	.short	(.L_38 - .L_37)
.L_37:
        /*00ec*/ 	.word	0x00000000
        /*00f0*/ 	.short	0x000b
        /*00f2*/ 	.short	0x0040
        /*00f4*/ 	.byte	0x00, 0xf0, 0x11, 0x00


	//----- nvinfo : EIATTR_KPARAM_INFO
	.align		4
.L_38:
        /*00f8*/ 	.byte	0x04, 0x17
        /*00fa*/ 	.short	(.L_40 - .L_39)
.L_39:
        /*00fc*/ 	.word	0x00000000
        /*0100*/ 	.short	0x000a
        /*0102*/ 	.short	0x003c
        /*0104*/ 	.byte	0x00, 0xf0, 0x11, 0x00


	//----- nvinfo : EIATTR_KPARAM_INFO
	.align		4
.L_40:
        /*0108*/ 	.byte	0x04, 0x17
        /*010a*/ 	.short	(.L_42 - .L_41)
.L_41:
        /*010c*/ 	.word	0x00000000
        /*0110*/ 	.short	0x0009
        /*0112*/ 	.short	0x0038
        /*0114*/ 	.byte	0x00, 0xf0, 0x11, 0x00


	//----- nvinfo : EIATTR_KPARAM_INFO
	.align		4
.L_42:
        /*0118*/ 	.byte	0x04, 0x17
        /*011a*/ 	.short	(.L_44 - .L_43)
.L_43:
        /*011c*/ 	.word	0x00000000
        /*0120*/ 	.short	0x0008
        /*0122*/ 	.short	0x0034
        /*0124*/ 	.byte	0x00, 0xf0, 0x11, 0x00


	//----- nvinfo : EIATTR_KPARAM_INFO
	.align		4
.L_44:
        /*0128*/ 	.byte	0x04, 0x17
        /*012a*/ 	.short	(.L_46 - .L_45)
.L_45:
        /*012c*/ 	.word	0x00000000
        /*0130*/ 	.short	0x0007
        /*0132*/ 	.short	0x0030
        /*0134*/ 	.byte	0x00, 0xf0, 0x11, 0x00


	//----- nvinfo : EIATTR_KPARAM_INFO
	.align		4
.L_46:
        /*0138*/ 	.byte	0x04, 0x17
        /*013a*/ 	.short	(.L_48 - .L_47)
.L_47:
        /*013c*/ 	.word	0x00000000
        /*0140*/ 	.short	0x0006
        /*0142*/ 	.short	0x002c
        /*0144*/ 	.byte	0x00, 0xf0, 0x11, 0x00


	//----- nvinfo : EIATTR_KPARAM_INFO
	.align		4
.L_48:
        /*0148*/ 	.byte	0x04, 0x17
        /*014a*/ 	.short	(.L_50 - .L_49)
.L_49:
        /*014c*/ 	.word	0x00000000
        /*0150*/ 	.short	0x0005
        /*0152*/ 	.short	0x0028
        /*0154*/ 	.byte	0x00, 0xf0, 0x11, 0x00


	//----- nvinfo : EIATTR_KPARAM_INFO
	.align		4
.L_50:
        /*0158*/ 	.byte	0x04, 0x17
        /*015a*/ 	.short	(.L_52 - .L_51)
.L_51:
        /*015c*/ 	.word	0x00000000
        /*0160*/ 	.short	0x0004
        /*0162*/ 	.short	0x0020
        /*0164*/ 	.byte	0x00, 0xf4, 0x21, 0x00


	//----- nvinfo : EIATTR_KPARAM_INFO
	.align		4
.L_52:
        /*0168*/ 	.byte	0x04, 0x17
        /*016a*/ 	.short	(.L_54 - .L_53)
.L_53:
        /*016c*/ 	.word	0x00000000
        /*0170*/ 	.short	0x0003
        /*0172*/ 	.short	0x0018
        /*0174*/ 	.byte	0x00, 0xf4, 0x21, 0x00


	//----- nvinfo : EIATTR_KPARAM_INFO
	.align		4
.L_54:
        /*0178*/ 	.byte	0x04, 0x17
        /*017a*/ 	.short	(.L_56 - .L_55)
.L_55:
        /*017c*/ 	.word	0x00000000
        /*0180*/ 	.short	0x0002
        /*0182*/ 	.short	0x0010
        /*0184*/ 	.byte	0x00, 0xf4, 0x21, 0x00


	//----- nvinfo : EIATTR_KPARAM_INFO
	.align		4
.L_56:
        /*0188*/ 	.byte	0x04, 0x17
        /*018a*/ 	.short	(.L_58 - .L_57)
.L_57:
        /*018c*/ 	.word	0x00000000
        /*0190*/ 	.short	0x0001
        /*0192*/ 	.short	0x0008
        /*0194*/ 	.byte	0x00, 0xf4, 0x21, 0x00


	//----- nvinfo : EIATTR_KPARAM_INFO
	.align		4
.L_58:
        /*0198*/ 	.byte	0x04, 0x17
        /*019a*/ 	.short	(.L_60 - .L_59)
.L_59:
        /*019c*/ 	.word	0x00000000
        /*01a0*/ 	.short	0x0000
        /*01a2*/ 	.short	0x0000
        /*01a4*/ 	.byte	0x00, 0xf4, 0x21, 0x00


	//----- nvinfo : EIATTR_SPARSE_MMA_MASK
	.align		4
.L_60:
        /*01a8*/ 	.byte	0x03, 0x50
        /*01aa*/ 	.short	0x0000


	//----- nvinfo : EIATTR_MAXREG_COUNT
	.align		4
        /*01ac*/ 	.byte	0x03, 0x1b
        /*01ae*/ 	.short	0x00ff


	//----- nvinfo : EIATTR_NUM_BARRIERS
	.align		4
        /*01b0*/ 	.byte	0x02, 0x4c
        /*01b2*/ 	.byte	0x01
	.zero		1


	//----- nvinfo : EIATTR_ANNOTATIONS
	.align		4
        /*01b4*/ 	.byte	0x04, 0x55
        /*01b6*/ 	.short	(.L_62 - .L_61)


	//   ....[0]....
.L_61:
        /*01b8*/ 	.word	0x00000001
        /*01bc*/ 	.byte	0x10, 0x0f, 0x00, 0x00, 0x01, 0x00, 0x00, 0x00, 0x20, 0x0f, 0x00, 0x00, 0x01, 0x00, 0x00, 0x00
        /* <DEDUP_REMOVED lines=1237> */
        /*4f1c*/ 	.byte	0x20, 0x0f, 0x03, 0x00


	//----- nvinfo : EIATTR_MERCURY_ISA_VERSION
	.align		4
.L_62:
        /*4f20*/ 	.byte	0x03, 0x5f
        /*4f22*/ 	.short	0x0101


	//----- nvinfo : EIATTR_COOP_GROUP_MASK_REGIDS
	.align		4
        /*4f24*/ 	.byte	0x04, 0x29
        /*4f26*/ 	.short	(.L_64 - .L_63)


	//   ....[0]....
.L_63:
        /*4f28*/ 	.word	0xffffffff


	//   ....[1]....
        /*4f2c*/ 	.word	0xffffffff


	//   ....[2]....
        /*4f30*/ 	.word	0xffffffff


	//   ....[3]....
        /*4f34*/ 	.word	0xffffffff


	//   ....[4]....
        /*4f38*/ 	.word	0xffffffff


	//   ....[5]....
        /*4f3c*/ 	.word	0xffffffff


	//   ....[6]....
        /*4f40*/ 	.word	0xffffffff


	//   ....[7]....
        /*4f44*/ 	.word	0xffffffff


	//   ....[8]....
        /*4f48*/ 	.word	0xffffffff


	//   ....[9]....
        /*4f4c*/ 	.word	0xffffffff


	//   ....[10]....
        /*4f50*/ 	.word	0xffffffff


	//   ....[11]....
        /*4f54*/ 	.word	0xffffffff


	//   ....[12]....
        /*4f58*/ 	.word	0xffffffff


	//   ....[13]....
        /*4f5c*/ 	.word	0xffffffff


	//   ....[14]....
        /*4f60*/ 	.word	0xffffffff


	//   ....[15]....
        /*4f64*/ 	.word	0xffffffff


	//   ....[16]....
        /*4f68*/ 	.word	0xffffffff


	//   ....[17]....
        /*4f6c*/ 	.word	0xffffffff


	//   ....[18]....
        /*4f70*/ 	.word	0xffffffff


	//   ....[19]....
        /*4f74*/ 	.word	0xffffffff


	//   ....[20]....
        /*4f78*/ 	.word	0xffffffff


	//   ....[21]....
        /*4f7c*/ 	.word	0xffffffff


	//   ....[22]....
        /*4f80*/ 	.word	0xffffffff


	//   ....[23]....
        /*4f84*/ 	.word	0xffffffff


	//----- nvinfo : EIATTR_COOP_GROUP_INSTR_OFFSETS
	.align		4
.L_64:
        /*4f88*/ 	.byte	0x04, 0x28
        /*4f8a*/ 	.short	(.L_66 - .L_65)


	//   ....[0]....
.L_65:
        /*4f8c*/ 	.word	0x0001ca40


	//   ....[1]....
        /*4f90*/ 	.word	0x0001cb00


	//   ....[2]....
        /*4f94*/ 	.word	0x0001cb10


	//   ....[3]....
        /*4f98*/ 	.word	0x0001cb40


	//   ....[4]....
        /*4f9c*/ 	.word	0x0001e320


	//   ....[5]....
        /*4fa0*/ 	.word	0x0001e330


	//   ....[6]....
        /*4fa4*/ 	.word	0x0001e480


	//   ....[7]....
        /*4fa8*/ 	.word	0x0001e4c0


	//   ....[8]....
        /*4fac*/ 	.word	0x0001f100


	//   ....[9]....
        /*4fb0*/ 	.word	0x0001f110


	//   ....[10]....
        /*4fb4*/ 	.word	0x0001f120


	//   ....[11]....
        /*4fb8*/ 	.word	0x0001f130


	//   ....[12]....
        /*4fbc*/ 	.word	0x0001f570


	//   ....[13]....
        /*4fc0*/ 	.word	0x0001f580


	//   ....[14]....
        /*4fc4*/ 	.word	0x0001f590


	//   ....[15]....
        /*4fc8*/ 	.word	0x0001f5a0


	//   ....[16]....
        /*4fcc*/ 	.word	0x000213f0


	//   ....[17]....
        /*4fd0*/ 	.word	0x00021400


	//   ....[18]....
        /*4fd4*/ 	.word	0x00021410


	//   ....[19]....
        /*4fd8*/ 	.word	0x00021420


	//   ....[20]....
        /*4fdc*/ 	.word	0x00022a20


	//   ....[21]....
        /*4fe0*/ 	.word	0x00022a30


	//   ....[22]....
        /*4fe4*/ 	.word	0x00022a60


	//   ....[23]....
        /*4fe8*/ 	.word	0x00022a70


	//----- nvinfo : EIATTR_EXIT_INSTR_OFFSETS
	.align		4
.L_66:
        /*4fec*/ 	.byte	0x04, 0x1c
        /*4fee*/ 	.short	(.L_68 - .L_67)


	//   ....[0]....
.L_67:
        /*4ff0*/ 	.word	0x00030f10


	//   ....[1]....
        /*4ff4*/ 	.word	0x00030f50


	//----- nvinfo : EIATTR_REQNTID
	.align		4
.L_68:
        /*4ff8*/ 	.byte	0x04, 0x10
        /*4ffa*/ 	.short	(.L_70 - .L_69)
.L_69:
        /*4ffc*/ 	.word	0x00000100
        /*5000*/ 	.word	0x00000001
        /*5004*/ 	.word	0x00000001


	//----- nvinfo : EIATTR_CBANK_PARAM_SIZE
	.align		4
.L_70:
        /*5008*/ 	.byte	0x03, 0x19
        /*500a*/ 	.short	0x0088


	//----- nvinfo : EIATTR_PARAM_CBANK
	.align		4
        /*500c*/ 	.byte	0x04, 0x0a
        /*500e*/ 	.short	(.L_72 - .L_71)
	.align		4
.L_71:
        /*5010*/ 	.word	index@(.nv.constant0.attn_fwd)
        /*5014*/ 	.short	0x0210
        /*5016*/ 	.short	0x0088


	//----- nvinfo : EIATTR_SW_WAR
	.align		4
.L_72:
        /*5018*/ 	.byte	0x04, 0x36
        /*501a*/ 	.short	(.L_74 - .L_73)
.L_73:
        /*501c*/ 	.word	0x00000008
.L_74:


//--------------------- .nv.callgraph             --------------------------
	.section	.nv.callgraph,"",@"SHT_CUDA_CALLGRAPH"
	.align	4
	.sectionentsize	8
	.align		4
        /*0000*/ 	.word	0x00000000
	.align		4
        /*0004*/ 	.word	0xffffffff
	.align		4
        /*0008*/ 	.word	0x00000000
	.align		4
        /*000c*/ 	.word	0xfffffffe
	.align		4
        /*0010*/ 	.word	0x00000000
	.align		4
        /*0014*/ 	.word	0xfffffffd
	.align		4
        /*0018*/ 	.word	0x00000000
	.align		4
        /*001c*/ 	.word	0xfffffffc


//--------------------- .nv.constant4             --------------------------
	.section	.nv.constant4,"a",@progbits
	.align	8
	.align		8
.nv.constant4:
        /*0000*/ 	.dword	_$_str


//--------------------- .text.attn_fwd            --------------------------
	.section	.text.attn_fwd,"ax",@progbits
	.align	128
        .global         attn_fwd
        .type           attn_fwd,@function
        .size           attn_fwd,(.L_x_3 - attn_fwd)
        .other          attn_fwd,@"STO_CUDA_ENTRY STV_DEFAULT"
attn_fwd:
.text.attn_fwd:
[----:B------:R-:W0:Y:S01]  /*0000*/  LDC R1, c[0x0][0x28] ;  /* 0x00000a00ff017b82 */ /* 0x000e220000000800 */
[----:B------:R-:W1:Y:S07]  /*0010*/  S2R R175, SR_TID.X ;  /* 0x0000000000af7919 */ /* 0x000e6e0000002100 */
[----:B------:R-:W2:Y:S01]  /*0020*/  LDC R7, c[0x0][0x248] ;  /* 0x00009200ff077b82 */ /* 0x000ea20000000800 */
[----:B------:R-:W-:Y:S01]  /*0030*/  ULDC.64 UR4, c[0x0][0x240] ;  /* 0x0000900000047ab9 */ /* 0x000fe20000000a00 */
[----:B0-----:R-:W-:Y:S01]  /*0040*/  VIADD R1, R1, 0xffffec80 ;  /* 0xffffec8001017836 */ /* 0x001fe20000000000 */
[----:B------:R-:W0:Y:S05]  /*0050*/  S2R R2, SR_CTAID.X ;  /* 0x0000000000027919 */ /* 0x000e2a0000002500 */
[----:B------:R-:W3:Y:S08]  /*0060*/  S2UR UR6, SR_CTAID.Y ;  /* 0x00000000000679c3 */ /* 0x000ef00000002600 */
[----:B------:R-:W4:Y:S01]  /*0070*/  LDC.64 R8, c[0x0][0x210] ;  /* 0x00008400ff087b82 */ /* 0x000f220000000a00 */
[----:B-1----:R-:W-:Y:S01]  /*0080*/  SHF.R.U32.HI R0, RZ, 0x7, R175 ;  /* 0x00000007ff007819 */ /* 0x002fe200000116af */
[----:B---3--:R-:W-:Y:S01]  /*0090*/  UIMAD UR4, UR6, UR4, URZ ;  /* 0x00000004060472a4 */ /* 0x008fe2000f8e023f */
[----:B------:R-:W-:-:S02]  /*00a0*/  LOP3.LUT R181, R175, 0x7f, RZ, 0xc0, !PT ;  /* 0x0000007fafb57812 */ /* 0x000fc400078ec0ff */
[----:B------:R-:W-:Y:S01]  /*00b0*/  SGXT.U32 R179, R0, 0x1 ;  /* 0x0000000100b3781a */ /* 0x000fe20000000000 */
[----:B------:R-:W-:Y:S02]  /*00c0*/  ULDC.64 UR6, c[0x0][0x208] ;  /* 0x0000820000067ab9 */ /* 0x000fe40000000a00 */
[----:B0-----:R-:W-:Y:S02]  /*00d0*/  IMAD R3, R2, 0x80, R181 ;  /* 0x0000008002037824 */ /* 0x001fe400078e02b5 */
[----:B--2---:R-:W-:Y:S02]  /*00e0*/  IMAD R0, R179, R7, RZ ;  /* 0x00000007b3007224 */ /* 0x004fe400078e02ff */
[----:B------:R-:W-:Y:S01]  /*00f0*/  IMAD R5, R3, UR5, RZ ;  /* 0x0000000503057c24 */ /* 0x000fe2000f8e02ff */
[----:B------:R-:W-:Y:S01]  /*0100*/  USHF.R.S32.HI UR5, URZ, 0x1f, UR4 ;  /* 0x0000001f3f057899 */ /* 0x000fe20008011404 */
[----:B------:R-:W-:-:S03]  /*0110*/  IMAD R2, R7, 0x2, R0 ;  /* 0x0000000207027824 */ /* 0x000fc600078e0200 */
[----:B----4-:R-:W-:Y:S01]  /*0120*/  IADD3 R3, P0, P1, R5, UR4, R8 ;  /* 0x0000000405037c10 */ /* 0x010fe2000f91e008 */
[----:B------:R-:W-:Y:S01]  /*0130*/  IMAD R6, R7, 0x2, R2 ;  /* 0x0000000207067824 */ /* 0x000fe200078e0202 */
[----:B------:R-:W-:-:S03]  /*0140*/  SHF.R.S32.HI R4, RZ, 0x1f, R5 ;  /* 0x0000001fff047819 */ /* 0x000fc60000011405 */
[C---:B------:R-:W-:Y:S01]  /*0150*/  IMAD R10, R7.reuse, 0x2, R6 ;  /* 0x00000002070a7824 */ /* 0x040fe200078e0206 */
[----:B------:R-:W-:Y:S02]  /*0160*/  IADD3.X R4, R4, UR5, R9, P0, P1 ;  /* 0x0000000504047c10 */ /* 0x000fe400087e2409 */
[-C--:B------:R-:W-:Y:S01]  /*0170*/  IADD3 R46, P0, R0, R3.reuse, RZ ;  /* 0x00000003002e7210 */ /* 0x080fe20007f1e0ff */
[C---:B------:R-:W-:Y:S01]  /*0180*/  IMAD R14, R7.reuse, 0x2, R10 ;  /* 0x00000002070e7824 */ /* 0x040fe200078e020a */
[-C--:B------:R-:W-:Y:S02]  /*0190*/  IADD3 R8, P1, R2, R3.reuse, RZ ;  /* 0x0000000302087210 */ /* 0x080fe40007f3e0ff */
[-C--:B------:R-:W-:Y:S01]  /*01a0*/  LEA.HI.X.SX32 R47, R0, R4.reuse, 0x1, P0 ;  /* 0x00000004002f7211 */ /* 0x080fe200000f0eff */
[C---:B------:R-:W-:Y:S01]  /*01b0*/  IMAD R16, R7.reuse, 0x2, R14 ;  /* 0x0000000207107824 */ /* 0x040fe200078e020e */
[-C--:B------:R-:W-:Y:S02]  /*01c0*/  IADD3 R48, P0, R6, R3.reuse, RZ ;  /* 0x0000000306307210 */ /* 0x080fe40007f1e0ff */
[-C--:B------:R-:W-:Y:S01]  /*01d0*/  LEA.HI.X.SX32 R9, R2, R4.reuse, 0x1, P1 ;  /* 0x0000000402097211 */ /* 0x080fe200008f0eff */
[C---:B------:R-:W-:Y:S01]  /*01e0*/  IMAD R0, R7.reuse, 0x2, R16 ;  /* 0x0000000207007824 */ /* 0x040fe200078e0210 */
[-C--:B------:R-:W-:Y:S01]  /*01f0*/  LEA.HI.X.SX32 R49, R6, R4.reuse, 0x1, P0 ;  /* 0x0000000406317211 */ /* 0x080fe200000f0eff */
[----:B------:R-:W2:Y:S01]  /*0200*/  LDG.E.U8 R46, desc[UR6][R46.64] ;  /* 0x000000062e2e7981 */ /* 0x000ea2000c1e1100 */
[-C--:B------:R-:W-:Y:S01]  /*0210*/  IADD3 R32, P0, R10, R3.reuse, RZ ;  /* 0x000000030a207210 */ /* 0x080fe20007f1e0ff */
[C---:B------:R-:W-:Y:S01]  /*0220*/  IMAD R2, R7.reuse, 0x2, R0 ;  /* 0x0000000207027824 */ /* 0x040fe200078e0200 */
[-C--:B------:R-:W-:Y:S01]  /*0230*/  IADD3 R12, P1, R16, R3.reuse, RZ ;  /* 0x00000003100c7210 */ /* 0x080fe20007f3e0ff */
[----:B------:R0:W3:Y:S01]  /*0240*/  LDG.E.U8 R29, desc[UR6][R8.64] ;  /* 0x00000006081d7981 */ /* 0x0000e2000c1e1100 */
[-C--:B------:R-:W-:Y:S01]  /*0250*/  LEA.HI.X.SX32 R33, R10, R4.reuse, 0x1, P0 ;  /* 0x000000040a217211 */ /* 0x080fe200000f0eff */
[C---:B------:R-:W-:Y:S01]  /*0260*/  IMAD R6, R7.reuse, 0x2, R2 ;  /* 0x0000000207067824 */ /* 0x040fe200078e0202 */
[CC--:B------:R-:W-:Y:S01]  /*0270*/  IADD3 R10, P0, R14.reuse, R3.reuse, RZ ;  /* 0x000000030e0a7210 */ /* 0x0c0fe20007f1e0ff */
[----:B------:R-:W4:Y:S02]  /*0280*/  LDG.E.U8 R48, desc[UR6][R48.64] ;  /* 0x0000000630307981 */ /* 0x000f24000c1e1100 */
[C---:B------:R-:W-:Y:S01]  /*0290*/  IMAD R18, R7.reuse, 0x2, R6 ;  /* 0x0000000207127824 */ /* 0x040fe200078e0206 */
[-C--:B------:R-:W-:Y:S01]  /*02a0*/  LEA.HI.X.SX32 R11, R14, R4.reuse, 0x1, P0 ;  /* 0x000000040e0b7211 */ /* 0x080fe200000f0eff */
[----:B------:R-:W5:Y:S01]  /*02b0*/  LDG.E.U8 R32, desc[UR6][R32.64] ;  /* 0x0000000620207981 */ /* 0x000f62000c1e1100 */
[----:B------:R-:W-:Y:S01]  /*02c0*/  IADD3 R52, P0, R0, R3, RZ ;  /* 0x0000000300347210 */ /* 0x000fe20007f1e0ff */
[----:B------:R-:W-:Y:S01]  /*02d0*/  IMAD R20, R7, 0x2, R18 ;  /* 0x0000000207147824 */ /* 0x000fe200078e0212 */
[-C--:B------:R-:W-:Y:S01]  /*02e0*/  LEA.HI.X.SX32 R13, R16, R4.reuse, 0x1, P1 ;  /* 0x00000004100d7211 */ /* 0x080fe200008f0eff */
[----:B------:R1:W3:Y:S01]  /*02f0*/  LDG.E.U8 R27, desc[UR6][R10.64] ;  /* 0x000000060a1b7981 */ /* 0x0002e2000c1e1100 */
[----:B------:R-:W-:-:S02]  /*0300*/  LEA.HI.X.SX32 R53, R0, R4, 0x1, P0 ;  /* 0x0000000400357211 */ /* 0x000fc400000f0eff */
[CC--:B0-----:R-:W-:Y:S01]  /*0310*/  IADD3 R8, P0, R2.reuse, R3.reuse, RZ ;  /* 0x0000000302087210 */ /* 0x0c1fe20007f1e0ff */
[C---:B------:R-:W-:Y:S01]  /*0320*/  IMAD R22, R7.reuse, 0x2, R20 ;  /* 0x0000000207167824 */ /* 0x040fe200078e0214 */
[----:B------:R0:W5:Y:S02]  /*0330*/  LDG.E.U8 R51, desc[UR6][R12.64] ;  /* 0x000000060c337981 */ /* 0x000164000c1e1100 */
[-C--:B------:R-:W-:Y:S01]  /*0340*/  LEA.HI.X.SX32 R9, R2, R4.reuse, 0x1, P0 ;  /* 0x0000000402097211 */ /* 0x080fe200000f0eff */
[C---:B------:R-:W-:Y:S01]  /*0350*/  IMAD R24, R7.reuse, 0x2, R22 ;  /* 0x0000000207187824 */ /* 0x040fe200078e0216 */
[-C--:B------:R-:W-:Y:S01]  /*0360*/  IADD3 R14, P1, R6, R3.reuse, RZ ;  /* 0x00000003060e7210 */ /* 0x080fe20007f3e0ff */
[----:B------:R-:W3:Y:S01]  /*0370*/  LDG.E.U8 R52, desc[UR6][R52.64] ;  /* 0x0000000634347981 */ /* 0x000ee2000c1e1100 */
[C---:B-1----:R-:W-:Y:S01]  /*0380*/  IADD3 R10, P0, R18.reuse, R3, RZ ;  /* 0x00000003120a7210 */ /* 0x042fe20007f1e0ff */
[----:B------:R-:W-:Y:S02]  /*0390*/  IMAD R0, R7, 0x2, R24 ;  /* 0x0000000207007824 */ /* 0x000fe400078e0218 */
[----:B------:R1:W5:Y:S01]  /*03a0*/  LDG.E.U8 R50, desc[UR6][R8.64] ;  /* 0x0000000608327981 */ /* 0x000362000c1e1100 */
[----:B------:R-:W-:-:S02]  /*03b0*/  LEA.HI.X.SX32 R11, R18, R4, 0x1, P0 ;  /* 0x00000004120b7211 */ /* 0x000fc400000f0eff */
[-C--:B0-----:R-:W-:Y:S01]  /*03c0*/  IADD3 R12, P0, R20, R3.reuse, RZ ;  /* 0x00000003140c7210 */ /* 0x081fe20007f1e0ff */
[C---:B------:R-:W-:Y:S01]  /*03d0*/  IMAD R26, R7.reuse, 0x2, R0 ;  /* 0x00000002071a7824 */ /* 0x040fe200078e0200 */
[-C--:B------:R-:W-:Y:S01]  /*03e0*/  LEA.HI.X.SX32 R15, R6, R4.reuse, 0x1, P1 ;  /* 0x00000004060f7211 */ /* 0x080fe200008f0eff */
[----:B------:R-:W5:Y:S01]  /*03f0*/  LDG.E.U8 R114, desc[UR6][R10.64] ;  /* 0x000000060a727981 */ /* 0x000f62000c1e1100 */
[-C--:B------:R-:W-:Y:S02]  /*0400*/  LEA.HI.X.SX32 R13, R20, R4.reuse, 0x1, P0 ;  /* 0x00000004140d7211 */ /* 0x080fe400000f0eff */
[-C--:B-1----:R-:W-:Y:S01]  /*0410*/  IADD3 R8, P0, R24, R3.reuse, RZ ;  /* 0x0000000318087210 */ /* 0x082fe20007f1e0ff */
[C---:B------:R-:W-:Y:S01]  /*0420*/  IMAD R2, R7.reuse, 0x2, R26 ;  /* 0x0000000207027824 */ /* 0x040fe200078e021a */
[----:B------:R0:W5:Y:S01]  /*0430*/  LDG.E.U8 R115, desc[UR6][R14.64] ;  /* 0x000000060e737981 */ /* 0x000162000c1e1100 */
[-C--:B------:R-:W-:Y:S02]  /*0440*/  IADD3 R16, P1, R22, R3.reuse, RZ ;  /* 0x0000000316107210 */ /* 0x080fe40007f3e0ff */
[-C--:B------:R-:W-:Y:S01]  /*0450*/  LEA.HI.X.SX32 R9, R24, R4.reuse, 0x1, P0 ;  /* 0x0000000418097211 */ /* 0x080fe200000f0eff */
[C---:B------:R-:W-:Y:S01]  /*0460*/  IMAD R6, R7.reuse, 0x2, R2 ;  /* 0x0000000207067824 */ /* 0x040fe200078e0202 */
[-C--:B------:R-:W-:Y:S01]  /*0470*/  LEA.HI.X.SX32 R17, R22, R4.reuse, 0x1, P1 ;  /* 0x0000000416117211 */ /* 0x080fe200008f0eff */
[----:B------:R1:W5:Y:S01]  /*0480*/  LDG.E.U8 R113, desc[UR6][R12.64] ;  /* 0x000000060c717981 */ /* 0x000362000c1e1100 */
[-C--:B0-----:R-:W-:Y:S01]  /*0490*/  IADD3 R14, P0, R0, R3.reuse, RZ ;  /* 0x00000003000e7210 */ /* 0x081fe20007f1e0ff */
[----:B------:R-:W-:Y:S01]  /*04a0*/  IMAD R18, R7, 0x2, R6 ;  /* 0x0000000207127824 */ /* 0x000fe200078e0206 */
[----:B------:R-:W-:Y:S01]  /*04b0*/  IADD3 R10, P1, R26, R3, RZ ;  /* 0x000000031a0a7210 */ /* 0x000fe20007f3e0ff */
[----:B------:R0:W5:Y:S01]  /*04c0*/  LDG.E.U8 R112, desc[UR6][R16.64] ;  /* 0x0000000610707981 */ /* 0x000162000c1e1100 */
[----:B------:R-:W-:-:S02]  /*04d0*/  LEA.HI.X.SX32 R15, R0, R4, 0x1, P0 ;  /* 0x00000004000f7211 */ /* 0x000fc400000f0eff */
[-C--:B-1----:R-:W-:Y:S01]  /*04e0*/  IADD3 R12, P0, R2, R3.reuse, RZ ;  /* 0x00000003020c7210 */ /* 0x082fe20007f1e0ff */
[----:B------:R1:W5:Y:S01]  /*04f0*/  LDG.E.U8 R111, desc[UR6][R8.64] ;  /* 0x00000006086f7981 */ /* 0x000362000c1e1100 */
[-C--:B------:R-:W-:Y:S02]  /*0500*/  LEA.HI.X.SX32 R11, R26, R4.reuse, 0x1, P1 ;  /* 0x000000041a0b7211 */ /* 0x080fe400008f0eff */
[----:B------:R-:W-:Y:S01]  /*0510*/  LEA.HI.X.SX32 R13, R2, R4, 0x1, P0 ;  /* 0x00000004020d7211 */ /* 0x000fe200000f0eff */
[----:B------:R-:W-:Y:S01]  /*0520*/  IMAD R28, R7, 0x2, R18 ;  /* 0x00000002071c7824 */ /* 0x000fe200078e0212 */
[----:B------:R1:W5:Y:S01]  /*0530*/  LDG.E.U8 R110, desc[UR6][R14.64] ;  /* 0x000000060e6e7981 */ /* 0x000362000c1e1100 */
[----:B0-----:R-:W-:-:S03]  /*0540*/  IADD3 R16, P0, R6, R3, RZ ;  /* 0x0000000306107210 */ /* 0x001fc60007f1e0ff */
[----:B------:R0:W5:Y:S01]  /*0550*/  LDG.E.U8 R109, desc[UR6][R10.64] ;  /* 0x000000060a6d7981 */ /* 0x000162000c1e1100 */
[----:B-1----:R-:W-:Y:S02]  /*0560*/  IADD3 R8, P1, R18, R3, RZ ;  /* 0x0000000312087210 */ /* 0x002fe40007f3e0ff */
[-C--:B------:R-:W-:Y:S01]  /*0570*/  LEA.HI.X.SX32 R17, R6, R4.reuse, 0x1, P0 ;  /* 0x0000000406117211 */ /* 0x080fe200000f0eff */
[----:B------:R1:W5:Y:S01]  /*0580*/  LDG.E.U8 R108, desc[UR6][R12.64] ;  /* 0x000000060c6c7981 */ /* 0x000362000c1e1100 */
[----:B------:R-:W-:-:S03]  /*0590*/  LEA.HI.X.SX32 R9, R18, R4, 0x1, P1 ;  /* 0x0000000412097211 */ /* 0x000fc600008f0eff */
[----:B------:R1:W2:Y:S04]  /*05a0*/  LDG.E.U8 R21, desc[UR6][R16.64] ;  /* 0x0000000610157981 */ /* 0x0002a8000c1e1100 */
[----:B------:R-:W4:Y:S01]  /*05b0*/  LDG.E.U8 R19, desc[UR6][R8.64] ;  /* 0x0000000608137981 */ /* 0x000f22000c1e1100 */
[----:B------:R-:W-:-:S04]  /*05c0*/  IMAD R20, R7, 0x2, R28 ;  /* 0x0000000207147824 */ /* 0x000fc800078e021c */
[----:B------:R-:W-:-:S04]  /*05d0*/  IMAD R22, R7, 0x2, R20 ;  /* 0x0000000207167824 */ /* 0x000fc800078e0214 */
[----:B------:R-:W-:-:S04]  /*05e0*/  IMAD R24, R7, 0x2, R22 ;  /* 0x0000000207187824 */ /* 0x000fc800078e0216 */
[----:B------:R-:W-:-:S04]  /*05f0*/  IMAD R30, R7, 0x2, R24 ;  /* 0x00000002071e7824 */ /* 0x000fc800078e0218 */
[----:B------:R-:W-:-:S04]  /*0600*/  IMAD R0, R7, 0x2, R30 ;  /* 0x0000000207007824 */ /* 0x000fc800078e021e */
[----:B------:R-:W-:-:S04]  /*0610*/  IMAD R26, R7, 0x2, R0 ;  /* 0x00000002071a7824 */ /* 0x000fc800078e0200 */
[----:B------:R-:W-:-:S04]  /*0620*/  IMAD R2, R7, 0x2, R26 ;  /* 0x0000000207027824 */ /* 0x000fc800078e021a */
[----:B------:R-:W-:Y:S01]  /*0630*/  IMAD R34, R7, 0x2, R2 ;  /* 0x0000000207227824 */ /* 0x000fe200078e0202 */
[----:B------:R-:W-:-:S03]  /*0640*/  IADD3 R14, P0, R28, R3, RZ ;  /* 0x000000031c0e7210 */ /* 0x000fc60007f1e0ff */
[----:B------:R-:W-:Y:S01]  /*0650*/  IMAD R6, R7, 0x2, R34 ;  /* 0x0000000207067824 */ /* 0x000fe200078e0222 */
[----:B------:R-:W-:-:S03]  /*0660*/  LEA.HI.X.SX32 R15, R28, R4, 0x1, P0 ;  /* 0x000000041c0f7211 */ /* 0x000fc600000f0eff */
[C---:B------:R-:W-:Y:S01]  /*0670*/  IMAD R18, R7.reuse, 0x2, R6 ;  /* 0x0000000207127824 */ /* 0x040fe200078e0206 */
[-C--:B0-----:R-:W-:Y:S01]  /*0680*/  IADD3 R10, P0, R20, R3.reuse, RZ ;  /* 0x00000003140a7210 */ /* 0x081fe20007f1e0ff */
[----:B------:R0:W3:Y:S02]  /*0690*/  LDG.E.U8 R5, desc[UR6][R14.64] ;  /* 0x000000060e057981 */ /* 0x0000e4000c1e1100 */
[----:B------:R-:W-:Y:S01]  /*06a0*/  IMAD R28, R7, 0x2, R18 ;  /* 0x00000002071c7824 */ /* 0x000fe200078e0212 */
[----:B-1----:R-:W-:-:S03]  /*06b0*/  IADD3 R12, P1, R22, R3, RZ ;  /* 0x00000003160c7210 */ /* 0x002fc60007f3e0ff */
[----:B------:R-:W-:Y:S01]  /*06c0*/  IMAD R36, R7, 0x2, R28 ;  /* 0x0000000207247824 */ /* 0x000fe200078e021c */
[----:B------:R-:W-:-:S03]  /*06d0*/  LEA.HI.X.SX32 R11, R20, R4, 0x1, P0 ;  /* 0x00000004140b7211 */ /* 0x000fc600000f0eff */
[C---:B------:R-:W-:Y:S01]  /*06e0*/  IMAD R20, R7.reuse, 0x2, R36 ;  /* 0x0000000207147824 */ /* 0x040fe200078e0224 */
[-C--:B------:R-:W-:Y:S01]  /*06f0*/  LEA.HI.X.SX32 R13, R22, R4.reuse, 0x1, P1 ;  /* 0x00000004160d7211 */ /* 0x080fe200008f0eff */
[----:B------:R1:W5:Y:S01]  /*0700*/  LDG.E.U8 R252, desc[UR6][R10.64] ;  /* 0x000000060afc7981 */ /* 0x000362000c1e1100 */
[-C--:B------:R-:W-:Y:S01]  /*0710*/  IADD3 R16, P0, R24, R3.reuse, RZ ;  /* 0x0000000318107210 */ /* 0x080fe20007f1e0ff */
[C---:B------:R-:W-:Y:S01]  /*0720*/  IMAD R22, R7.reuse, 0x2, R20 ;  /* 0x0000000207167824 */ /* 0x040fe200078e0214 */
[-C--:B0-----:R-:W-:Y:S01]  /*0730*/  IADD3 R14, P1, R0, R3.reuse, RZ ;  /* 0x00000003000e7210 */ /* 0x081fe20007f3e0ff */
[----:B------:R0:W5:Y:S01]  /*0740*/  LDG.E.U8 R251, desc[UR6][R12.64] ;  /* 0x000000060cfb7981 */ /* 0x000162000c1e1100 */
[----:B------:R-:W-:Y:S01]  /*0750*/  LEA.HI.X.SX32 R17, R24, R4, 0x1, P0 ;  /* 0x0000000418117211 */ /* 0x000fe200000f0eff */
[----:B------:R-:W-:Y:S01]  /*0760*/  IMAD R24, R7, 0x2, R22 ;  /* 0x0000000207187824 */ /* 0x000fe200078e0216 */
[----:B------:R-:W-:-:S03]  /*0770*/  IADD3 R8, P0, R30, R3, RZ ;  /* 0x000000031e087210 */ /* 0x000fc60007f1e0ff */
[C---:B------:R-:W-:Y:S01]  /*0780*/  IMAD R38, R7.reuse, 0x2, R24 ;  /* 0x0000000207267824 */ /* 0x040fe200078e0218 */
[-C--:B------:R-:W-:Y:S01]  /*0790*/  LEA.HI.X.SX32 R9, R30, R4.reuse, 0x1, P0 ;  /* 0x000000041e097211 */ /* 0x080fe200000f0eff */
[----:B------:R0:W5:Y:S02]  /*07a0*/  LDG.E.U8 R250, desc[UR6][R16.64] ;  /* 0x0000000610fa7981 */ /* 0x000164000c1e1100 */
[C---:B------:R-:W-:Y:S01]  /*07b0*/  IMAD R30, R7.reuse, 0x2, R38 ;  /* 0x00000002071e7824 */ /* 0x040fe200078e0226 */
[-C--:B------:R-:W-:Y:S01]  /*07c0*/  LEA.HI.X.SX32 R15, R0, R4.reuse, 0x1, P1 ;  /* 0x00000004000f7211 */ /* 0x080fe200008f0eff */
[----:B------:R0:W5:Y:S01]  /*07d0*/  LDG.E.U8 R249, desc[UR6][R8.64] ;  /* 0x0000000608f97981 */ /* 0x000162000c1e1100 */
[CC--:B-1----:R-:W-:Y:S01]  /*07e0*/  IADD3 R10, P0, R26.reuse, R3.reuse, RZ ;  /* 0x000000031a0a7210 */ /* 0x0c2fe20007f1e0ff */
[C---:B------:R-:W-:Y:S02]  /*07f0*/  IMAD R0, R7.reuse, 0x2, R30 ;  /* 0x0000000207007824 */ /* 0x040fe400078e021e */
[----:B------:R1:W5:Y:S01]  /*0800*/  LDG.E.U8 R248, desc[UR6][R14.64] ;  /* 0x000000060ef87981 */ /* 0x000362000c1e1100 */
[----:B------:R-:W-:Y:S01]  /*0810*/  LEA.HI.X.SX32 R11, R26, R4, 0x1, P0 ;  /* 0x000000041a0b7211 */ /* 0x000fe200000f0eff */
[----:B------:R-:W-:Y:S01]  /*0820*/  IMAD R26, R7, 0x2, R0 ;  /* 0x00000002071a7824 */ /* 0x000fe200078e0200 */
[----:B0-----:R-:W-:-:S03]  /*0830*/  IADD3 R12, P0, R2, R3, RZ ;  /* 0x00000003020c7210 */ /* 0x001fc60007f1e0ff */
[C---:B------:R-:W-:Y:S01]  /*0840*/  IMAD R40, R7.reuse, 0x2, R26 ;  /* 0x0000000207287824 */ /* 0x040fe200078e021a */
[-C--:B------:R-:W-:Y:S01]  /*0850*/  IADD3 R16, P1, R34, R3.reuse, RZ ;  /* 0x0000000322107210 */ /* 0x080fe20007f3e0ff */
[----:B------:R0:W5:Y:S01]  /*0860*/  LDG.E.U8 R247, desc[UR6][R10.64] ;  /* 0x000000060af77981 */ /* 0x000162000c1e1100 */
[-C--:B------:R-:W-:Y:S01]  /*0870*/  LEA.HI.X.SX32 R13, R2, R4.reuse, 0x1, P0 ;  /* 0x00000004020d7211 */ /* 0x080fe200000f0eff */
[C---:B------:R-:W-:Y:S01]  /*0880*/  IMAD R2, R7.reuse, 0x2, R40 ;  /* 0x0000000207027824 */ /* 0x040fe200078e0228 */
[-C--:B------:R-:W-:Y:S02]  /*0890*/  LEA.HI.X.SX32 R17, R34, R4.reuse, 0x1, P1 ;  /* 0x0000000422117211 */ /* 0x080fe400008f0eff */
[CC--:B------:R-:W-:Y:S01]  /*08a0*/  IADD3 R8, P0, R6.reuse, R3.reuse, RZ ;  /* 0x0000000306087210 */ /* 0x0c0fe20007f1e0ff */
[C---:B------:R-:W-:Y:S01]  /*08b0*/  IMAD R34, R7.reuse, 0x2, R2 ;  /* 0x0000000207227824 */ /* 0x040fe200078e0202 */
[----:B------:R0:W5:Y:S02]  /*08c0*/  LDG.E.U8 R246, desc[UR6][R12.64] ;  /* 0x000000060cf67981 */ /* 0x000164000c1e1100 */
[-C--:B------:R-:W-:Y:S01]  /*08d0*/  LEA.HI.X.SX32 R9, R6, R4.reuse, 0x1, P0 ;  /* 0x0000000406097211 */ /* 0x080fe200000f0eff */
[C---:B------:R-:W-:Y:S01]  /*08e0*/  IMAD R6, R7.reuse, 0x2, R34 ;  /* 0x0000000207067824 */ /* 0x040fe200078e0222 */
[-C--:B-1----:R-:W-:Y:S01]  /*08f0*/  IADD3 R14, P0, R18, R3.reuse, RZ ;  /* 0x00000003120e7210 */ /* 0x082fe20007f1e0ff */
[----:B------:R1:W5:Y:S02]  /*0900*/  LDG.E.U8 R245, desc[UR6][R16.64] ;  /* 0x0000000610f57981 */ /* 0x000364000c1e1100 */
[C---:B------:R-:W-:Y:S01]  /*0910*/  IMAD R42, R7.reuse, 0x2, R6 ;  /* 0x00000002072a7824 */ /* 0x040fe200078e0206 */
[----:B0-----:R-:W-:Y:S01]  /*0920*/  IADD3 R10, P1, R28, R3, RZ ;  /* 0x000000031c0a7210 */ /* 0x001fe20007f3e0ff */
[----:B------:R-:W5:Y:S01]  /*0930*/  LDG.E.U8 R244, desc[UR6][R8.64] ;  /* 0x0000000608f47981 */ /* 0x000f62000c1e1100 */
[-C--:B------:R-:W-:Y:S01]  /*0940*/  LEA.HI.X.SX32 R15, R18, R4.reuse, 0x1, P0 ;  /* 0x00000004120f7211 */ /* 0x080fe200000f0eff */
[----:B------:R-:W-:Y:S01]  /*0950*/  IMAD R18, R7, 0x2, R42 ;  /* 0x0000000207127824 */ /* 0x000fe200078e022a */
[----:B------:R-:W-:-:S02]  /*0960*/  LEA.HI.X.SX32 R11, R28, R4, 0x1, P1 ;  /* 0x000000041c0b7211 */ /* 0x000fc400008f0eff */
[CC--:B------:R-:W-:Y:S01]  /*0970*/  IADD3 R12, P0, R36.reuse, R3.reuse, RZ ;  /* 0x00000003240c7210 */ /* 0x0c0fe20007f1e0ff */
[C---:B------:R-:W-:Y:S01]  /*0980*/  IMAD R28, R7.reuse, 0x2, R18 ;  /* 0x00000002071c7824 */ /* 0x040fe200078e0212 */
[----:B------:R0:W5:Y:S02]  /*0990*/  LDG.E.U8 R243, desc[UR6][R14.64] ;  /* 0x000000060ef37981 */ /* 0x000164000c1e1100 */
[-C--:B------:R-:W-:Y:S01]  /*09a0*/  LEA.HI.X.SX32 R13, R36, R4.reuse, 0x1, P0 ;  /* 0x00000004240d7211 */ /* 0x080fe200000f0eff */
[C---:B------:R-:W-:Y:S01]  /*09b0*/  IMAD R36, R7.reuse, 0x2, R28 ;  /* 0x0000000207247824 */ /* 0x040fe200078e021c */
[CC--:B-1----:R-:W-:Y:S01]  /*09c0*/  IADD3 R16, P0, R20.reuse, R3.reuse, RZ ;  /* 0x0000000314107210 */ /* 0x0c2fe20007f1e0ff */
[----:B------:R1:W5:Y:S02]  /*09d0*/  LDG.E.U8 R242, desc[UR6][R10.64] ;  /* 0x000000060af27981 */ /* 0x000364000c1e1100 */
[C---:B------:R-:W-:Y:S01]  /*09e0*/  IMAD R44, R7.reuse, 0x2, R36 ;  /* 0x00000002072c7824 */ /* 0x040fe200078e0224 */
[----:B------:R-:W-:Y:S01]  /*09f0*/  LEA.HI.X.SX32 R17, R20, R4, 0x1, P0 ;  /* 0x0000000414117211 */ /* 0x000fe200000f0eff */
[----:B------:R1:W5:Y:S02]  /*0a00*/  LDG.E.U8 R241, desc[UR6][R12.64] ;  /* 0x000000060cf17981 */ /* 0x000364000c1e1100 */
[C---:B------:R-:W-:Y:S01]  /*0a10*/  IMAD R20, R7.reuse, 0x2, R44 ;  /* 0x0000000207147824 */ /* 0x040fe200078e022c */
[-C--:B0-----:R-:W-:Y:S01]  /*0a20*/  IADD3 R14, P0, R24, R3.reuse, RZ ;  /* 0x00000003180e7210 */ /* 0x081fe20007f1e0ff */
[----:B------:R0:W5:Y:S02]  /*0a30*/  LDG.E.U8 R240, desc[UR6][R16.64] ;  /* 0x0000000610f07981 */ /* 0x000164000c1e1100 */
[----:B------:R-:W-:Y:S01]  /*0a40*/  IMAD R54, R7, 0x2, R20 ;  /* 0x0000000207367824 */ /* 0x000fe200078e0214 */
[----:B------:R-:W-:-:S03]  /*0a50*/  IADD3 R8, P1, R22, R3, RZ ;  /* 0x0000000316087210 */ /* 0x000fc60007f3e0ff */
[C---:B------:R-:W-:Y:S01]  /*0a60*/  IMAD R56, R7.reuse, 0x2, R54 ;  /* 0x0000000207387824 */ /* 0x040fe200078e0236 */
[-C--:B------:R-:W-:Y:S02]  /*0a70*/  LEA.HI.X.SX32 R15, R24, R4.reuse, 0x1, P0 ;  /* 0x00000004180f7211 */ /* 0x080fe400000f0eff */
[-C--:B-1----:R-:W-:Y:S01]  /*0a80*/  IADD3 R10, P0, R38, R3.reuse, RZ ;  /* 0x00000003260a7210 */ /* 0x082fe20007f1e0ff */
[C---:B------:R-:W-:Y:S01]  /*0a90*/  IMAD R58, R7.reuse, 0x2, R56 ;  /* 0x00000002073a7824 */ /* 0x040fe200078e0238 */
[-C--:B------:R-:W-:Y:S01]  /*0aa0*/  LEA.HI.X.SX32 R9, R22, R4.reuse, 0x1, P1 ;  /* 0x0000000416097211 */ /* 0x080fe200008f0eff */
[----:B------:R-:W5:Y:S01]  /*0ab0*/  LDG.E.U8 R238, desc[UR6][R14.64] ;  /* 0x000000060eee7981 */ /* 0x000f62000c1e1100 */
[-C--:B------:R-:W-:Y:S02]  /*0ac0*/  IADD3 R12, P1, R30, R3.reuse, RZ ;  /* 0x000000031e0c7210 */ /* 0x080fe40007f3e0ff */
[-C--:B------:R-:W-:Y:S01]  /*0ad0*/  LEA.HI.X.SX32 R11, R38, R4.reuse, 0x1, P0 ;  /* 0x00000004260b7211 */ /* 0x080fe200000f0eff */
[C---:B------:R-:W-:Y:S01]  /*0ae0*/  IMAD R38, R7.reuse, 0x2, R58 ;  /* 0x0000000207267824 */ /* 0x040fe200078e023a */
[-C--:B------:R-:W-:Y:S01]  /*0af0*/  LEA.HI.X.SX32 R13, R30, R4.reuse, 0x1, P1 ;  /* 0x000000041e0d7211 */ /* 0x080fe200008f0eff */
[----:B------:R1:W5:Y:S02]  /*0b00*/  LDG.E.U8 R239, desc[UR6][R8.64] ;  /* 0x0000000608ef7981 */ /* 0x000364000c1e1100 */
[C---:B------:R-:W-:Y:S01]  /*0b10*/  IMAD R30, R7.reuse, 0x2, R38 ;  /* 0x00000002071e7824 */ /* 0x040fe200078e0226 */
[CC--:B0-----:R-:W-:Y:S01]  /*0b20*/  IADD3 R16, P0, R0.reuse, R3.reuse, RZ ;  /* 0x0000000300107210 */ /* 0x0c1fe20007f1e0ff */
[----:B------:R0:W5:Y:S02]  /*0b30*/  LDG.E.U8 R237, desc[UR6][R10.64] ;  /* 0x000000060aed7981 */ /* 0x000164000c1e1100 */
[C---:B------:R-:W-:Y:S01]  /*0b40*/  IMAD R60, R7.reuse, 0x2, R30 ;  /* 0x00000002073c7824 */ /* 0x040fe200078e021e */
[-C--:B------:R-:W-:Y:S01]  /*0b50*/  LEA.HI.X.SX32 R17, R0, R4.reuse, 0x1, P0 ;  /* 0x0000000400117211 */ /* 0x080fe200000f0eff */
[----:B------:R0:W5:Y:S01]  /*0b60*/  LDG.E.U8 R236, desc[UR6][R12.64] ;  /* 0x000000060cec7981 */ /* 0x000162000c1e1100 */
[-C--:B-1----:R-:W-:Y:S01]  /*0b70*/  IADD3 R8, P0, R26, R3.reuse, RZ ;  /* 0x000000031a087210 */ /* 0x082fe20007f1e0ff */
[C---:B------:R-:W-:Y:S01]  /*0b80*/  IMAD R62, R7.reuse, 0x2, R60 ;  /* 0x00000002073e7824 */ /* 0x040fe200078e023c */
[----:B------:R-:W-:Y:S01]  /*0b90*/  IADD3 R14, P1, R40, R3, RZ ;  /* 0x00000003280e7210 */ /* 0x000fe20007f3e0ff */
[----:B------:R-:W5:Y:S01]  /*0ba0*/  LDG.E.U8 R235, desc[UR6][R16.64] ;  /* 0x0000000610eb7981 */ /* 0x000f62000c1e1100 */
[----:B------:R-:W-:Y:S01]  /*0bb0*/  LEA.HI.X.SX32 R9, R26, R4, 0x1, P0 ;  /* 0x000000041a097211 */ /* 0x000fe200000f0eff */
[----:B------:R-:W-:-:S04]  /*0bc0*/  IMAD R26, R7, 0x2, R62 ;  /* 0x00000002071a7824 */ /* 0x000fc800078e023e */
[C---:B------:R-:W-:Y:S01]  /*0bd0*/  IMAD R91, R7.reuse, 0x2, R26 ;  /* 0x00000002075b7824 */ /* 0x040fe200078e021a */
[----:B0-----:R-:W-:Y:S01]  /*0be0*/  IADD3 R10, P0, R2, R3, RZ ;  /* 0x00000003020a7210 */ /* 0x001fe20007f1e0ff */
[----:B------:R0:W5:Y:S02]  /*0bf0*/  LDG.E.U8 R234, desc[UR6][R8.64] ;  /* 0x0000000608ea7981 */ /* 0x000164000c1e1100 */
[----:B------:R-:W-:-:S04]  /*0c00*/  IMAD R90, R7, 0x2, R91 ;  /* 0x00000002075a7824 */ /* 0x000fc800078e025b */
[----:B------:R-:W-:-:S04]  /*0c10*/  IMAD R22, R7, 0x2, R90 ;  /* 0x0000000207167824 */ /* 0x000fc800078e025a */
[----:B------:R-:W-:-:S04]  /*0c20*/  IMAD R23, R7, 0x2, R22 ;  /* 0x0000000207177824 */ /* 0x000fc800078e0216 */
[----:B------:R-:W-:-:S04]  /*0c30*/  IMAD R24, R7, 0x2, R23 ;  /* 0x0000000207187824 */ /* 0x000fc800078e0217 */
[C---:B------:R-:W-:Y:S01]  /*0c40*/  IMAD R25, R7.reuse, 0x2, R24 ;  /* 0x0000000207197824 */ /* 0x040fe200078e0218 */
[-C--:B------:R-:W-:Y:S02]  /*0c50*/  LEA.HI.X.SX32 R11, R2, R4.reuse, 0x1, P0 ;  /* 0x00000004020b7211 */ /* 0x080fe400000f0eff */
[-C--:B------:R-:W-:Y:S01]  /*0c60*/  IADD3 R12, P0, R34, R3.reuse, RZ ;  /* 0x00000003220c7210 */ /* 0x080fe20007f1e0ff */
[----:B------:R-:W-:Y:S01]  /*0c70*/  IMAD R0, R7, 0x2, R25 ;  /* 0x0000000207007824 */ /* 0x000fe200078e0219 */
[-C--:B------:R-:W-:Y:S01]  /*0c80*/  LEA.HI.X.SX32 R15, R40, R4.reuse, 0x1, P1 ;  /* 0x00000004280f7211 */ /* 0x080fe200008f0eff */
[----:B------:R1:W5:Y:S01]  /*0c90*/  LDG.E.U8 R232, desc[UR6][R10.64] ;  /* 0x000000060ae87981 */ /* 0x000362000c1e1100 */
[----:B------:R-:W-:Y:S02]  /*0ca0*/  LEA.HI.X.SX32 R13, R34, R4, 0x1, P0 ;  /* 0x00000004220d7211 */ /* 0x000fe400000f0eff */
[-C--:B0-----:R-:W-:Y:S01]  /*0cb0*/  IADD3 R8, P0, R42, R3.reuse, RZ ;  /* 0x000000032a087210 */ /* 0x081fe20007f1e0ff */
[----:B------:R0:W5:Y:S01]  /*0cc0*/  LDG.E.U8 R233, desc[UR6][R14.64] ;  /* 0x000000060ee97981 */ /* 0x000162000c1e1100 */
[----:B------:R-:W-:-:S02]  /*0cd0*/  IADD3 R16, P1, R6, R3, RZ ;  /* 0x0000000306107210 */ /* 0x000fc40007f3e0ff */
[-C--:B------:R-:W-:Y:S01]  /*0ce0*/  LEA.HI.X.SX32 R9, R42, R4.reuse, 0x1, P0 ;  /* 0x000000042a097211 */ /* 0x080fe200000f0eff */
[----:B------:R0:W5:Y:S01]  /*0cf0*/  LDG.E.U8 R231, desc[UR6][R12.64] ;  /* 0x000000060ce77981 */ /* 0x000162000c1e1100 */
[----:B------:R-:W-:Y:S02]  /*0d00*/  LEA.HI.X.SX32 R17, R6, R4, 0x1, P1 ;  /* 0x0000000406117211 */ /* 0x000fe400008f0eff */
[-C--:B-1----:R-:W-:Y:S01]  /*0d10*/  IADD3 R10, P1, R28, R3.reuse, RZ ;  /* 0x000000031c0a7210 */ /* 0x082fe20007f3e0ff */
[----:B------:R1:W5:Y:S01]  /*0d20*/  LDG.E.U8 R229, desc[UR6][R8.64] ;  /* 0x0000000608e57981 */ /* 0x000362000c1e1100 */
[----:B0-----:R-:W-:-:S03]  /*0d30*/  IADD3 R14, P0, R18, R3, RZ ;  /* 0x00000003120e7210 */ /* 0x001fc60007f1e0ff */
[----:B------:R0:W5:Y:S01]  /*0d40*/  LDG.E.U8 R230, desc[UR6][R16.64] ;  /* 0x0000000610e67981 */ /* 0x000162000c1e1100 */
[-C--:B------:R-:W-:Y:S02]  /*0d50*/  LEA.HI.X.SX32 R15, R18, R4.reuse, 0x1, P0 ;  /* 0x00000004120f7211 */ /* 0x080fe400000f0eff */
[-C--:B------:R-:W-:Y:S02]  /*0d60*/  LEA.HI.X.SX32 R11, R28, R4.reuse, 0x1, P1 ;  /* 0x000000041c0b7211 */ /* 0x080fe400008f0eff */
[-C--:B------:R-:W-:Y:S01]  /*0d70*/  IADD3 R12, P0, R36, R3.reuse, RZ ;  /* 0x00000003240c7210 */ /* 0x080fe20007f1e0ff */
[----:B------:R0:W5:Y:S01]  /*0d80*/  LDG.E.U8 R228, desc[UR6][R14.64] ;  /* 0x000000060ee47981 */ /* 0x000162000c1e1100 */
[----:B-1----:R-:W-:Y:S02]  /*0d90*/  IADD3 R8, P1, R20, R3, RZ ;  /* 0x0000000314087210 */ /* 0x002fe40007f3e0ff */
[-C--:B------:R-:W-:Y:S01]  /*0da0*/  LEA.HI.X.SX32 R13, R36, R4.reuse, 0x1, P0 ;  /* 0x00000004240d7211 */ /* 0x080fe200000f0eff */
[----:B------:R1:W5:Y:S01]  /*0db0*/  LDG.E.U8 R227, desc[UR6][R10.64] ;  /* 0x000000060ae37981 */ /* 0x000362000c1e1100 */
[----:B------:R-:W-:-:S02]  /*0dc0*/  LEA.HI.X.SX32 R9, R20, R4, 0x1, P1 ;  /* 0x0000000414097211 */ /* 0x000fc400008f0eff */
[CC--:B0-----:R-:W-:Y:S01]  /*0dd0*/  IADD3 R16, P0, R44.reuse, R3.reuse, RZ ;  /* 0x000000032c107210 */ /* 0x0c1fe20007f1e0ff */
[----:B------:R0:W5:Y:S03]  /*0de0*/  LDG.E.U8 R226, desc[UR6][R12.64] ;  /* 0x000000060ce27981 */ /* 0x000166000c1e1100 */
[----:B------:R-:W-:Y:S01]  /*0df0*/  LEA.HI.X.SX32 R17, R44, R4, 0x1, P0 ;  /* 0x000000042c117211 */ /* 0x000fe200000f0eff */
[----:B------:R-:W5:Y:S01]  /*0e00*/  LDG.E.U8 R224, desc[UR6][R8.64] ;  /* 0x0000000608e07981 */ /* 0x000f62000c1e1100 */
[----:B------:R-:W-:-:S03]  /*0e10*/  IADD3 R14, P0, R54, R3, RZ ;  /* 0x00000003360e7210 */ /* 0x000fc60007f1e0ff */
[----:B------:R0:W5:Y:S01]  /*0e20*/  LDG.E.U8 R225, desc[UR6][R16.64] ;  /* 0x0000000610e17981 */ /* 0x000162000c1e1100 */
[-C--:B------:R-:W-:Y:S02]  /*0e30*/  LEA.HI.X.SX32 R15, R54, R4.reuse, 0x1, P0 ;  /* 0x00000004360f7211 */ /* 0x080fe400000f0eff */
[-C--:B-1----:R-:W-:Y:S02]  /*0e40*/  IADD3 R10, P0, R56, R3.reuse, RZ ;  /* 0x00000003380a7210 */ /* 0x082fe40007f1e0ff */
[-C--:B0-----:R-:W-:Y:S01]  /*0e50*/  IADD3 R12, P1, R58, R3.reuse, RZ ;  /* 0x000000033a0c7210 */ /* 0x081fe20007f3e0ff */
[----:B------:R-:W5:Y:S01]  /*0e60*/  LDG.E.U8 R223, desc[UR6][R14.64] ;  /* 0x000000060edf7981 */ /* 0x000f62000c1e1100 */
[-C--:B------:R-:W-:Y:S02]  /*0e70*/  LEA.HI.X.SX32 R11, R56, R4.reuse, 0x1, P0 ;  /* 0x00000004380b7211 */ /* 0x080fe400000f0eff */
[----:B------:R-:W-:Y:S02]  /*0e80*/  IADD3 R16, P0, R38, R3, RZ ;  /* 0x0000000326107210 */ /* 0x000fe40007f1e0ff */
[-C--:B------:R-:W-:Y:S01]  /*0e90*/  LEA.HI.X.SX32 R13, R58, R4.reuse, 0x1, P1 ;  /* 0x000000043a0d7211 */ /* 0x080fe200008f0eff */
[----:B------:R0:W5:Y:S01]  /*0ea0*/  LDG.E.U8 R222, desc[UR6][R10.64] ;  /* 0x000000060ade7981 */ /* 0x000162000c1e1100 */
[----:B------:R-:W-:-:S02]  /*0eb0*/  LEA.HI.X.SX32 R17, R38, R4, 0x1, P0 ;  /* 0x0000000426117211 */ /* 0x000fc400000f0eff */
[CC--:B------:R-:W-:Y:S01]  /*0ec0*/  IADD3 R8, P0, R30.reuse, R3.reuse, RZ ;  /* 0x000000031e087210 */ /* 0x0c0fe20007f1e0ff */
[----:B------:R1:W5:Y:S03]  /*0ed0*/  LDG.E.U8 R221, desc[UR6][R12.64] ;  /* 0x000000060cdd7981 */ /* 0x000366000c1e1100 */
[----:B------:R-:W-:Y:S01]  /*0ee0*/  LEA.HI.X.SX32 R9, R30, R4, 0x1, P0 ;  /* 0x000000041e097211 */ /* 0x000fe200000f0eff */
[----:B------:R-:W5:Y:S01]  /*0ef0*/  LDG.E.U8 R220, desc[UR6][R16.64] ;  /* 0x0000000610dc7981 */ /* 0x000f62000c1e1100 */
[----:B0-----:R-:W-:-:S03]  /*0f00*/  IADD3 R10, P0, R62, R3, RZ ;  /* 0x000000033e0a7210 */ /* 0x001fc60007f1e0ff */
[----:B--2---:R-:W-:Y:S04]  /*0f10*/  STL [R1+0x8], R21 ;  /* 0x0000081501007387 */ /* 0x004fe80000100800 */
[----:B----4-:R0:W-:Y:S01]  /*0f20*/  STL [R1+0x4], R19 ;  /* 0x0000041301007387 */ /* 0x0101e20000100800 */
[----:B------:R-:W-:-:S03]  /*0f30*/  IADD3 R14, P1, R60, R3, RZ ;  /* 0x000000033c0e7210 */ /* 0x000fc60007f3e0ff */
[----:B------:R2:W4:Y:S01]  /*0f40*/  LDG.E.U8 R219, desc[UR6][R8.64] ;  /* 0x0000000608db7981 */ /* 0x000522000c1e1100 */
[----:B0-----:R-:W-:-:S04]  /*0f50*/  IMAD R19, R7, 0x2, R0 ;  /* 0x0000000207137824 */ /* 0x001fc800078e0200 */
[----:B------:R-:W-:-:S04]  /*0f60*/  IMAD R2, R7, 0x2, R19 ;  /* 0x0000000207027824 */ /* 0x000fc800078e0213 */
        /* <DEDUP_REMOVED lines=12> */
[----:B------:R-:W-:-:S03]  /*1030*/  LEA.HI.X.SX32 R11, R62, R4, 0x1, P0 ;  /* 0x000000043e0b7211 */ /* 0x000fc600000f0eff */
[C---:B------:R-:W-:Y:S01]  /*1040*/  IMAD R56, R7.reuse, 0x2, R54 ;  /* 0x0000000207387824 */ /* 0x040fe200078e0236 */
[-C--:B-1----:R-:W-:Y:S01]  /*1050*/  IADD3 R12, P0, R26, R3.reuse, RZ ;  /* 0x000000031a0c7210 */ /* 0x082fe20007f1e0ff */
[----:B------:R0:W4:Y:S02]  /*1060*/  LDG.E.U8 R217, desc[UR6][R10.64] ;  /* 0x000000060ad97981 */ /* 0x000124000c1e1100 */
[C---:B------:R-:W-:Y:S01]  /*1070*/  IMAD R64, R7.reuse, 0x2, R56 ;  /* 0x0000000207407824 */ /* 0x040fe200078e0238 */
[-C--:B------:R-:W-:Y:S02]  /*1080*/  LEA.HI.X.SX32 R15, R60, R4.reuse, 0x1, P1 ;  /* 0x000000043c0f7211 */ /* 0x080fe400008f0eff */
[-C--:B------:R-:W-:Y:S02]  /*1090*/  IADD3 R58, P1, R2, R3.reuse, RZ ;  /* 0x00000003023a7210 */ /* 0x080fe40007f3e0ff */
[-C--:B------:R-:W-:Y:S01]  /*10a0*/  LEA.HI.X.SX32 R13, R26, R4.reuse, 0x1, P0 ;  /* 0x000000041a0d7211 */ /* 0x080fe200000f0eff */
[C---:B------:R-:W-:Y:S01]  /*10b0*/  IMAD R26, R7.reuse, 0x2, R64 ;  /* 0x00000002071a7824 */ /* 0x040fe200078e0240 */
[-C--:B------:R-:W-:Y:S01]  /*10c0*/  LEA.HI.X.SX32 R59, R2, R4.reuse, 0x1, P1 ;  /* 0x00000004023b7211 */ /* 0x080fe200008f0eff */
[----:B------:R1:W4:Y:S01]  /*10d0*/  LDG.E.U8 R218, desc[UR6][R14.64] ;  /* 0x000000060eda7981 */ /* 0x000322000c1e1100 */
[-C--:B--2---:R-:W-:Y:S01]  /*10e0*/  IADD3 R8, P0, R6, R3.reuse, RZ ;  /* 0x0000000306087210 */ /* 0x084fe20007f1e0ff */
[C---:B------:R-:W-:Y:S01]  /*10f0*/  IMAD R2, R7.reuse, 0x2, R26 ;  /* 0x0000000207027824 */ /* 0x040fe200078e021a */
[----:B0-----:R-:W-:Y:S01]  /*1100*/  IADD3 R10, P1, R28, R3, RZ ;  /* 0x000000031c0a7210 */ /* 0x001fe20007f3e0ff */
[----:B------:R0:W2:Y:S01]  /*1110*/  LDG.E.U8 R216, desc[UR6][R12.64] ;  /* 0x000000060cd87981 */ /* 0x0000a2000c1e1100 */
[----:B------:R-:W-:Y:S01]  /*1120*/  LEA.HI.X.SX32 R9, R6, R4, 0x1, P0 ;  /* 0x0000000406097211 */ /* 0x000fe200000f0eff */
[----:B------:R-:W-:-:S02]  /*1130*/  IMAD R6, R7, 0x2, R2 ;  /* 0x0000000207067824 */ /* 0x000fc400078e0202 */
[----:B------:R-:W4:Y:S01]  /*1140*/  LDG.E.U8 R58, desc[UR6][R58.64] ;  /* 0x000000063a3a7981 */ /* 0x000f22000c1e1100 */
[-C--:B-1----:R-:W-:Y:S01]  /*1150*/  IADD3 R14, P0, R18, R3.reuse, RZ ;  /* 0x00000003120e7210 */ /* 0x082fe20007f1e0ff */
[C---:B------:R-:W-:Y:S01]  /*1160*/  IMAD R66, R7.reuse, 0x2, R6 ;  /* 0x0000000207427824 */ /* 0x040fe200078e0206 */
[-C--:B------:R-:W-:Y:S01]  /*1170*/  LEA.HI.X.SX32 R11, R28, R4.reuse, 0x1, P1 ;  /* 0x000000041c0b7211 */ /* 0x080fe200008f0eff */
[----:B------:R1:W5:Y:S01]  /*1180*/  LDG.E.U8 R49, desc[UR6][R8.64] ;  /* 0x0000000608317981 */ /* 0x000362000c1e1100 */
[-C--:B------:R-:W-:Y:S01]  /*1190*/  LEA.HI.X.SX32 R15, R18, R4.reuse, 0x1, P0 ;  /* 0x00000004120f7211 */ /* 0x080fe200000f0eff */
[C---:B------:R-:W-:Y:S01]  /*11a0*/  IMAD R18, R7.reuse, 0x2, R66 ;  /* 0x0000000207127824 */ /* 0x040fe200078e0242 */
[CC--:B0-----:R-:W-:Y:S01]  /*11b0*/  IADD3 R12, P0, R20.reuse, R3.reuse, RZ ;  /* 0x00000003140c7210 */ /* 0x0c1fe20007f1e0ff */
[----:B------:R-:W2:Y:S02]  /*11c0*/  LDG.E.U8 R59, desc[UR6][R10.64] ;  /* 0x000000060a3b7981 */ /* 0x000ea4000c1e1100 */
[C---:B------:R-:W-:Y:S01]  /*11d0*/  IMAD R28, R7.reuse, 0x2, R18 ;  /* 0x00000002071c7824 */ /* 0x040fe200078e0212 */
[----:B------:R-:W-:Y:S01]  /*11e0*/  LEA.HI.X.SX32 R13, R20, R4, 0x1, P0 ;  /* 0x00000004140d7211 */ /* 0x000fe200000f0eff */
[----:B------:R-:W2:Y:S02]  /*11f0*/  LDG.E.U8 R57, desc[UR6][R14.64] ;  /* 0x000000060e397981 */ /* 0x000ea4000c1e1100 */
[----:B------:R-:W-:Y:S01]  /*1200*/  IMAD R20, R7, 0x2, R28 ;  /* 0x0000000207147824 */ /* 0x000fe200078e021c */
[----:B------:R-:W-:-:S02]  /*1210*/  IADD3 R16, P0, R34, R3, RZ ;  /* 0x0000000322107210 */ /* 0x000fc40007f1e0ff */
[-C--:B-1----:R-:W-:Y:S01]  /*1220*/  IADD3 R8, P1, R36, R3.reuse, RZ ;  /* 0x0000000324087210 */ /* 0x082fe20007f3e0ff */
[C---:B------:R-:W-:Y:S01]  /*1230*/  IMAD R68, R7.reuse, 0x2, R20 ;  /* 0x0000000207447824 */ /* 0x040fe200078e0214 */
[-C--:B------:R-:W-:Y:S01]  /*1240*/  LEA.HI.X.SX32 R17, R34, R4.reuse, 0x1, P0 ;  /* 0x0000000422117211 */ /* 0x080fe200000f0eff */
[----:B------:R0:W2:Y:S02]  /*1250*/  LDG.E.U8 R61, desc[UR6][R12.64] ;  /* 0x000000060c3d7981 */ /* 0x0000a4000c1e1100 */
[C---:B------:R-:W-:Y:S01]  /*1260*/  IMAD R34, R7.reuse, 0x2, R68 ;  /* 0x0000000207227824 */ /* 0x040fe200078e0244 */
[-C--:B------:R-:W-:Y:S01]  /*1270*/  LEA.HI.X.SX32 R9, R36, R4.reuse, 0x1, P1 ;  /* 0x0000000424097211 */ /* 0x080fe200008f0eff */
[----:B------:R1:W2:Y:S01]  /*1280*/  LDG.E.U8 R53, desc[UR6][R16.64] ;  /* 0x0000000610357981 */ /* 0x0002a2000c1e1100 */
[CC--:B------:R-:W-:Y:S01]  /*1290*/  IADD3 R62, P0, R40.reuse, R3.reuse, RZ ;  /* 0x00000003283e7210 */ /* 0x0c0fe20007f1e0ff */
[C---:B------:R-:W-:Y:S02]  /*12a0*/  IMAD R36, R7.reuse, 0x2, R34 ;  /* 0x0000000207247824 */ /* 0x040fe400078e0222 */
[----:B------:R3:W4:Y:S01]  /*12b0*/  LDG.E.U8 R60, desc[UR6][R8.64] ;  /* 0x00000006083c7981 */ /* 0x000722000c1e1100 */
[----:B------:R-:W-:Y:S01]  /*12c0*/  LEA.HI.X.SX32 R63, R40, R4, 0x1, P0 ;  /* 0x00000004283f7211 */ /* 0x000fe200000f0eff */
[----:B------:R-:W-:Y:S01]  /*12d0*/  IMAD R40, R7, 0x2, R36 ;  /* 0x0000000207287824 */ /* 0x000fe200078e0224 */
[----:B0-----:R-:W-:-:S03]  /*12e0*/  IADD3 R12, P1, R38, R3, RZ ;  /* 0x00000003260c7210 */ /* 0x001fc60007f3e0ff */
[C---:B------:R-:W-:Y:S01]  /*12f0*/  IMAD R70, R7.reuse, 0x2, R40 ;  /* 0x0000000207467824 */ /* 0x040fe200078e0228 */
[-C--:B------:R-:W-:Y:S01]  /*1300*/  LEA.HI.X.SX32 R13, R38, R4.reuse, 0x1, P1 ;  /* 0x00000004260d7211 */ /* 0x080fe200008f0eff */
[----:B------:R-:W2:Y:S02]  /*1310*/  LDG.E.U8 R62, desc[UR6][R62.64] ;  /* 0x000000063e3e7981 */ /* 0x000ea4000c1e1100 */
[C---:B------:R-:W-:Y:S01]  /*1320*/  IMAD R72, R7.reuse, 0x2, R70 ;  /* 0x0000000207487824 */ /* 0x040fe200078e0246 */
[CC--:B------:R-:W-:Y:S01]  /*1330*/  IADD3 R10, P0, R42.reuse, R3.reuse, RZ ;  /* 0x000000032a0a7210 */ /* 0x0c0fe20007f1e0ff */
[----:B------:R-:W2:Y:S02]  /*1340*/  LDG.E.U8 R106, desc[UR6][R12.64] ;  /* 0x000000060c6a7981 */ /* 0x000ea4000c1e1100 */
[C---:B------:R-:W-:Y:S01]  /*1350*/  IMAD R38, R7.reuse, 0x2, R72 ;  /* 0x0000000207267824 */ /* 0x040fe200078e0248 */
[-C--:B------:R-:W-:Y:S02]  /*1360*/  LEA.HI.X.SX32 R11, R42, R4.reuse, 0x1, P0 ;  /* 0x000000042a0b7211 */ /* 0x080fe400000f0eff */
[-C--:B------:R-:W-:Y:S01]  /*1370*/  IADD3 R14, P0, R44, R3.reuse, RZ ;  /* 0x000000032c0e7210 */ /* 0x080fe20007f1e0ff */
[C---:B------:R-:W-:Y:S01]  /*1380*/  IMAD R74, R7.reuse, 0x2, R38 ;  /* 0x00000002074a7824 */ /* 0x040fe200078e0226 */
[-C--:B-1----:R-:W-:Y:S01]  /*1390*/  IADD3 R16, P1, R54, R3.reuse, RZ ;  /* 0x0000000336107210 */ /* 0x082fe20007f3e0ff */
[----:B------:R0:W2:Y:S01]  /*13a0*/  LDG.E.U8 R107, desc[UR6][R10.64] ;  /* 0x000000060a6b7981 */ /* 0x0000a2000c1e1100 */
[----:B------:R-:W-:Y:S01]  /*13b0*/  LEA.HI.X.SX32 R15, R44, R4, 0x1, P0 ;  /* 0x000000042c0f7211 */ /* 0x000fe200000f0eff */
[----:B------:R-:W-:Y:S01]  /*13c0*/  IMAD R76, R7, 0x2, R74 ;  /* 0x00000002074c7824 */ /* 0x000fe200078e024a */
[----:B---3--:R-:W-:-:S03]  /*13d0*/  IADD3 R8, P0, R30, R3, RZ ;  /* 0x000000031e087210 */ /* 0x008fc60007f1e0ff */
[C---:B------:R-:W-:Y:S01]  /*13e0*/  IMAD R78, R7.reuse, 0x2, R76 ;  /* 0x00000002074e7824 */ /* 0x040fe200078e024c */
[-C--:B------:R-:W-:Y:S01]  /*13f0*/  LEA.HI.X.SX32 R9, R30, R4.reuse, 0x1, P0 ;  /* 0x000000041e097211 */ /* 0x080fe200000f0eff */
[----:B------:R1:W3:Y:S01]  /*1400*/  LDG.E.U8 R105, desc[UR6][R14.64] ;  /* 0x000000060e697981 */ /* 0x0002e2000c1e1100 */
[-C--:B------:R-:W-:Y:S01]  /*1410*/  LEA.HI.X.SX32 R17, R54, R4.reuse, 0x1, P1 ;  /* 0x0000000436117211 */ /* 0x080fe200008f0eff */
[C---:B------:R-:W-:Y:S01]  /*1420*/  IMAD R54, R7.reuse, 0x2, R78 ;  /* 0x0000000207367824 */ /* 0x040fe200078e024e */
[CC--:B0-----:R-:W-:Y:S01]  /*1430*/  IADD3 R10, P0, R56.reuse, R3.reuse, RZ ;  /* 0x00000003380a7210 */ /* 0x0c1fe20007f1e0ff */
[----:B------:R0:W3:Y:S03]  /*1440*/  LDG.E.U8 R104, desc[UR6][R8.64] ;  /* 0x0000000608687981 */ /* 0x0000e6000c1e1100 */
[-C--:B------:R-:W-:Y:S01]  /*1450*/  LEA.HI.X.SX32 R11, R56, R4.reuse, 0x1, P0 ;  /* 0x00000004380b7211 */ /* 0x080fe200000f0eff */
[C---:B------:R-:W-:Y:S01]  /*1460*/  IMAD R56, R7.reuse, 0x2, R54 ;  /* 0x0000000207387824 */ /* 0x040fe200078e0236 */
[-C--:B------:R-:W-:Y:S01]  /*1470*/  IADD3 R12, P0, R64, R3.reuse, RZ ;  /* 0x00000003400c7210 */ /* 0x080fe20007f1e0ff */
[----:B------:R0:W3:Y:S02]  /*1480*/  LDG.E.U8 R103, desc[UR6][R16.64] ;  /* 0x0000000610677981 */ /* 0x0000e4000c1e1100 */
[C---:B------:R-:W-:Y:S01]  /*1490*/  IMAD R80, R7.reuse, 0x2, R56 ;  /* 0x0000000207507824 */ /* 0x040fe200078e0238 */
[----:B-1----:R-:W-:Y:S01]  /*14a0*/  IADD3 R14, P1, R26, R3, RZ ;  /* 0x000000031a0e7210 */ /* 0x002fe20007f3e0ff */
[----:B------:R1:W3:Y:S01]  /*14b0*/  LDG.E.U8 R102, desc[UR6][R10.64] ;  /* 0x000000060a667981 */ /* 0x0002e2000c1e1100 */
[-C--:B------:R-:W-:Y:S01]  /*14c0*/  LEA.HI.X.SX32 R13, R64, R4.reuse, 0x1, P0 ;  /* 0x00000004400d7211 */ /* 0x080fe200000f0eff */
[----:B------:R-:W-:Y:S01]  /*14d0*/  IMAD R64, R7, 0x2, R80 ;  /* 0x0000000207407824 */ /* 0x000fe200078e0250 */
[----:B------:R-:W-:-:S02]  /*14e0*/  LEA.HI.X.SX32 R15, R26, R4, 0x1, P1 ;  /* 0x000000041a0f7211 */ /* 0x000fc400008f0eff */
[CC--:B0-----:R-:W-:Y:S01]  /*14f0*/  IADD3 R8, P0, R2.reuse, R3.reuse, RZ ;  /* 0x0000000302087210 */ /* 0x0c1fe20007f1e0ff */
[C---:B------:R-:W-:Y:S01]  /*1500*/  IMAD R26, R7.reuse, 0x2, R64 ;  /* 0x00000002071a7824 */ /* 0x040fe200078e0240 */
[----:B------:R0:W3:Y:S02]  /*1510*/  LDG.E.U8 R101, desc[UR6][R12.64] ;  /* 0x000000060c657981 */ /* 0x0000e4000c1e1100 */
        /* <DEDUP_REMOVED lines=9> */
[----:B------:R-:W-:-:S03]  /*15b0*/  LEA.HI.X.SX32 R11, R66, R4, 0x1, P1 ;  /* 0x00000004420b7211 */ /* 0x000fc600008f0eff */
[C---:B------:R-:W-:Y:S01]  /*15c0*/  IMAD R66, R7.reuse, 0x2, R6 ;  /* 0x0000000207427824 */ /* 0x040fe200078e0206 */
[CC--:B0-----:R-:W-:Y:S01]  /*15d0*/  IADD3 R12, P0, R18.reuse, R3.reuse, RZ ;  /* 0x00000003120c7210 */ /* 0x0c1fe20007f1e0ff */
[----:B------:R0:W3:Y:S02]  /*15e0*/  LDG.E.U8 R214, desc[UR6][R16.64] ;  /* 0x0000000610d67981 */ /* 0x0000e4000c1e1100 */
[C---:B------:R-:W-:Y:S01]  /*15f0*/  IMAD R84, R7.reuse, 0x2, R66 ;  /* 0x0000000207547824 */ /* 0x040fe200078e0242 */
[-C--:B------:R-:W-:Y:S01]  /*1600*/  LEA.HI.X.SX32 R13, R18, R4.reuse, 0x1, P0 ;  /* 0x00000004120d7211 */ /* 0x080fe200000f0eff */
[----:B------:R-:W3:Y:S01]  /*1610*/  LDG.E.U8 R213, desc[UR6][R10.64] ;  /* 0x000000060ad57981 */ /* 0x000ee2000c1e1100 */
[-C--:B------:R-:W-:Y:S01]  /*1620*/  IADD3 R14, P0, R28, R3.reuse, RZ ;  /* 0x000000031c0e7210 */ /* 0x080fe20007f1e0ff */
[C---:B------:R-:W-:Y:S01]  /*1630*/  IMAD R86, R7.reuse, 0x2, R84 ;  /* 0x0000000207567824 */ /* 0x040fe200078e0254 */
[-C--:B-1----:R-:W-:Y:S01]  /*1640*/  IADD3 R8, P1, R20, R3.reuse, RZ ;  /* 0x0000000314087210 */ /* 0x082fe20007f3e0ff */
[----:B------:R-:W3:Y:S01]  /*1650*/  LDG.E.U8 R212, desc[UR6][R12.64] ;  /* 0x000000060cd47981 */ /* 0x000ee2000c1e1100 */
[----:B------:R-:W-:Y:S01]  /*1660*/  LEA.HI.X.SX32 R15, R28, R4, 0x1, P0 ;  /* 0x000000041c0f7211 */ /* 0x000fe200000f0eff */
[----:B------:R-:W-:Y:S01]  /*1670*/  IMAD R28, R7, 0x2, R86 ;  /* 0x00000002071c7824 */ /* 0x000fe200078e0256 */
[----:B0-----:R-:W-:-:S03]  /*1680*/  IADD3 R16, P0, R68, R3, RZ ;  /* 0x0000000344107210 */ /* 0x001fc60007f1e0ff */
[C---:B------:R-:W-:Y:S01]  /*1690*/  IMAD R88, R7.reuse, 0x2, R28 ;  /* 0x0000000207587824 */ /* 0x040fe200078e021c */
[-C--:B------:R-:W-:Y:S01]  /*16a0*/  LEA.HI.X.SX32 R17, R68, R4.reuse, 0x1, P0 ;  /* 0x0000000444117211 */ /* 0x080fe200000f0eff */
[----:B------:R0:W3:Y:S02]  /*16b0*/  LDG.E.U8 R211, desc[UR6][R14.64] ;  /* 0x000000060ed37981 */ /* 0x0000e4000c1e1100 */
[C---:B------:R-:W-:Y:S01]  /*16c0*/  IMAD R68, R7.reuse, 0x2, R88 ;  /* 0x0000000207447824 */ /* 0x040fe200078e0258 */
[----:B------:R-:W-:Y:S01]  /*16d0*/  LEA.HI.X.SX32 R9, R20, R4, 0x1, P1 ;  /* 0x0000000414097211 */ /* 0x000fe200008f0eff */
[----:B------:R1:W3:Y:S02]  /*16e0*/  LDG.E.U8 R209, desc[UR6][R16.64] ;  /* 0x0000000610d17981 */ /* 0x0002e4000c1e1100 */
[C---:B------:R-:W-:Y:S01]  /*16f0*/  IMAD R92, R7.reuse, 0x2, R68 ;  /* 0x00000002075c7824 */ /* 0x040fe200078e0244 */
[----:B------:R-:W-:Y:S01]  /*1700*/  IADD3 R30, P0, R34, R3, RZ ;  /* 0x00000003221e7210 */ /* 0x000fe20007f1e0ff */
[----:B------:R1:W3:Y:S02]  /*1710*/  LDG.E.U8 R210, desc[UR6][R8.64] ;  /* 0x0000000608d27981 */ /* 0x0002e4000c1e1100 */
[----:B------:R-:W-:-:S04]  /*1720*/  IMAD R94, R7, 0x2, R92 ;  /* 0x00000002075e7824 */ /* 0x000fc800078e025c */
[----:B------:R-:W-:-:S04]  /*1730*/  IMAD R20, R7, 0x2, R94 ;  /* 0x0000000207147824 */ /* 0x000fc800078e025e */
[----:B------:R-:W-:-:S04]  /*1740*/  IMAD R21, R7, 0x2, R20 ;  /* 0x0000000207157824 */ /* 0x000fc800078e0214 */
[C---:B------:R-:W-:Y:S01]  /*1750*/  IMAD R41, R7.reuse, 0x2, R21 ;  /* 0x0000000207297824 */ /* 0x040fe200078e0215 */
[-C--:B------:R-:W-:Y:S02]  /*1760*/  LEA.HI.X.SX32 R31, R34, R4.reuse, 0x1, P0 ;  /* 0x00000004221f7211 */ /* 0x080fe400000f0eff */
[-C--:B0-----:R-:W-:Y:S01]  /*1770*/  IADD3 R14, P0, R40, R3.reuse, RZ ;  /* 0x00000003280e7210 */ /* 0x081fe20007f1e0ff */
[C---:B------:R-:W-:Y:S01]  /*1780*/  IMAD R42, R7.reuse, 0x2, R41 ;  /* 0x00000002072a7824 */ /* 0x040fe200078e0229 */
[-C--:B------:R-:W-:Y:S01]  /*1790*/  IADD3 R12, P1, R36, R3.reuse, RZ ;  /* 0x00000003240c7210 */ /* 0x080fe20007f3e0ff */
[----:B------:R-:W3:Y:S01]  /*17a0*/  LDG.E.U8 R208, desc[UR6][R30.64] ;  /* 0x000000061ed07981 */ /* 0x000ee2000c1e1100 */
[----:B------:R-:W-:Y:S01]  /*17b0*/  LEA.HI.X.SX32 R15, R40, R4, 0x1, P0 ;  /* 0x00000004280f7211 */ /* 0x000fe200000f0eff */
[----:B------:R-:W-:Y:S01]  /*17c0*/  IMAD R43, R7, 0x2, R42 ;  /* 0x00000002072b7824 */ /* 0x000fe200078e022a */
[----:B------:R-:W-:-:S03]  /*17d0*/  IADD3 R10, P0, R70, R3, RZ ;  /* 0x00000003460a7210 */ /* 0x000fc60007f1e0ff */
[C---:B------:R-:W-:Y:S01]  /*17e0*/  IMAD R44, R7.reuse, 0x2, R43 ;  /* 0x00000002072c7824 */ /* 0x040fe200078e022b */
[-C--:B------:R-:W-:Y:S01]  /*17f0*/  LEA.HI.X.SX32 R11, R70, R4.reuse, 0x1, P0 ;  /* 0x00000004460b7211 */ /* 0x080fe200000f0eff */
[----:B------:R-:W3:Y:S01]  /*1800*/  LDG.E.U8 R206, desc[UR6][R14.64] ;  /* 0x000000060ece7981 */ /* 0x000ee2000c1e1100 */
[-C--:B-1----:R-:W-:Y:S01]  /*1810*/  IADD3 R16, P0, R38, R3.reuse, RZ ;  /* 0x0000000326107210 */ /* 0x082fe20007f1e0ff */
[C---:B------:R-:W-:Y:S01]  /*1820*/  IMAD R18, R7.reuse, 0x2, R44 ;  /* 0x0000000207127824 */ /* 0x040fe200078e022c */
[-C--:B------:R-:W-:Y:S01]  /*1830*/  LEA.HI.X.SX32 R13, R36, R4.reuse, 0x1, P1 ;  /* 0x00000004240d7211 */ /* 0x080fe200008f0eff */
[----:B------:R-:W3:Y:S01]  /*1840*/  LDG.E.U8 R205, desc[UR6][R10.64] ;  /* 0x000000060acd7981 */ /* 0x000ee2000c1e1100 */
[----:B------:R-:W-:Y:S01]  /*1850*/  LEA.HI.X.SX32 R17, R38, R4, 0x1, P0 ;  /* 0x0000000426117211 */ /* 0x000fe200000f0eff */
[C---:B------:R-:W-:Y:S01]  /*1860*/  IMAD R38, R7.reuse, 0x2, R18 ;  /* 0x0000000207267824 */ /* 0x040fe200078e0212 */
[----:B------:R-:W-:Y:S01]  /*1870*/  IADD3 R8, P1, R72, R3, RZ ;  /* 0x0000000348087210 */ /* 0x000fe20007f3e0ff */
[----:B------:R0:W3:Y:S02]  /*1880*/  LDG.E.U8 R207, desc[UR6][R12.64] ;  /* 0x000000060ccf7981 */ /* 0x0000e4000c1e1100 */
[----:B------:R-:W-:-:S02]  /*1890*/  IMAD R39, R7, 0x2, R38 ;  /* 0x0000000207277824 */ /* 0x000fc400078e0226 */
[----:B------:R1:W3:Y:S02]  /*18a0*/  LDG.E.U8 R203, desc[UR6][R16.64] ;  /* 0x0000000610cb7981 */ /* 0x0002e4000c1e1100 */
[----:B------:R-:W-:Y:S01]  /*18b0*/  IMAD R40, R7, 0x2, R39 ;  /* 0x0000000207287824 */ /* 0x000fe200078e0227 */
[----:B0-----:R-:W-:-:S03]  /*18c0*/  IADD3 R12, P0, R74, R3, RZ ;  /* 0x000000034a0c7210 */ /* 0x001fc60007f1e0ff */
[C---:B------:R-:W-:Y:S01]  /*18d0*/  IMAD R14, R7.reuse, 0x2, R40 ;  /* 0x00000002070e7824 */ /* 0x040fe200078e0228 */
[-C--:B------:R-:W-:Y:S02]  /*18e0*/  LEA.HI.X.SX32 R9, R72, R4.reuse, 0x1, P1 ;  /* 0x0000000448097211 */ /* 0x080fe400008f0eff */
[-C--:B------:R-:W-:Y:S01]  /*18f0*/  LEA.HI.X.SX32 R13, R74, R4.reuse, 0x1, P0 ;  /* 0x000000044a0d7211 */ /* 0x080fe200000f0eff */
[C---:B------:R-:W-:Y:S01]  /*1900*/  IMAD R15, R7.reuse, 0x2, R14 ;  /* 0x00000002070f7824 */ /* 0x040fe200078e020e */
[CC--:B------:R-:W-:Y:S01]  /*1910*/  IADD3 R10, P0, R78.reuse, R3.reuse, RZ ;  /* 0x000000034e0a7210 */ /* 0x0c0fe20007f1e0ff */
[----:B------:R0:W3:Y:S02]  /*1920*/  LDG.E.U8 R204, desc[UR6][R8.64] ;  /* 0x0000000608cc7981 */ /* 0x0000e4000c1e1100 */
[C---:B-1----:R-:W-:Y:S01]  /*1930*/  IMAD R16, R7.reuse, 0x2, R15 ;  /* 0x0000000207107824 */ /* 0x042fe200078e020f */
[----:B------:R-:W-:Y:S01]  /*1940*/  LEA.HI.X.SX32 R11, R78, R4, 0x1, P0 ;  /* 0x000000044e0b7211 */ /* 0x000fe200000f0eff */
[----:B------:R1:W3:Y:S02]  /*1950*/  LDG.E.U8 R202, desc[UR6][R12.64] ;  /* 0x000000060cca7981 */ /* 0x0002e4000c1e1100 */
[----:B------:R-:W-:Y:S01]  /*1960*/  IMAD R17, R7, 0x2, R16 ;  /* 0x0000000207117824 */ /* 0x000fe200078e0210 */
[-C--:B------:R-:W-:Y:S01]  /*1970*/  IADD3 R34, P1, R76, R3.reuse, RZ ;  /* 0x000000034c227210 */ /* 0x080fe20007f3e0ff */
[----:B------:R1:W3:Y:S01]  /*1980*/  LDG.E.U8 R200, desc[UR6][R10.64] ;  /* 0x000000060ac87981 */ /* 0x0002e2000c1e1100 */
[----:B0-----:R-:W-:-:S04]  /*1990*/  IADD3 R8, P0, R54, R3, RZ ;  /* 0x0000000336087210 */ /* 0x001fc80007f1e0ff */
[-C--:B------:R-:W-:Y:S02]  /*19a0*/  LEA.HI.X.SX32 R9, R54, R4.reuse, 0x1, P0 ;  /* 0x0000000436097211 */ /* 0x080fe400000f0eff */
[-C--:B-1----:R-:W-:Y:S01]  /*19b0*/  IADD3 R12, P0, R80, R3.reuse, RZ ;  /* 0x00000003500c7210 */ /* 0x082fe20007f1e0ff */
[C---:B------:R-:W-:Y:S01]  /*19c0*/  IMAD R37, R7.reuse, 0x2, R17 ;  /* 0x0000000207257824 */ /* 0x040fe200078e0211 */
[-C--:B------:R-:W-:Y:S01]  /*19d0*/  LEA.HI.X.SX32 R35, R76, R4.reuse, 0x1, P1 ;  /* 0x000000044c237211 */ /* 0x080fe200008f0eff */
[----:B------:R0:W3:Y:S01]  /*19e0*/  LDG.E.U8 R199, desc[UR6][R8.64] ;  /* 0x0000000608c77981 */ /* 0x0000e2000c1e1100 */
[-C--:B------:R-:W-:Y:S02]  /*19f0*/  LEA.HI.X.SX32 R13, R80, R4.reuse, 0x1, P0 ;  /* 0x00000004500d7211 */ /* 0x080fe400000f0eff */
[-C--:B------:R-:W-:Y:S01]  /*1a00*/  IADD3 R54, P0, R64, R3.reuse, RZ ;  /* 0x0000000340367210 */ /* 0x080fe20007f1e0ff */
[C---:B------:R-:W-:Y:S01]  /*1a10*/  IMAD R11, R7.reuse, 0x2, R37 ;  /* 0x00000002070b7824 */ /* 0x040fe200078e0225 */
[-C--:B------:R-:W-:Y:S01]  /*1a20*/  IADD3 R30, P1, R56, R3.reuse, RZ ;  /* 0x00000003381e7210 */ /* 0x080fe20007f3e0ff */
[----:B------:R1:W3:Y:S01]  /*1a30*/  LDG.E.U8 R201, desc[UR6][R34.64] ;  /* 0x0000000622c97981 */ /* 0x0002e2000c1e1100 */
[-C--:B------:R-:W-:Y:S01]  /*1a40*/  LEA.HI.X.SX32 R55, R64, R4.reuse, 0x1, P0 ;  /* 0x0000000440377211 */ /* 0x080fe200000f0eff */
[----:B------:R-:W-:Y:S01]  /*1a50*/  IMAD R10, R7, 0x2, R11 ;  /* 0x00000002070a7824 */ /* 0x000fe200078e020b */
[----:B0-----:R-:W-:Y:S01]  /*1a60*/  IADD3 R8, P0, R2, R3, RZ ;  /* 0x0000000302087210 */ /* 0x001fe20007f1e0ff */
[----:B------:R0:W3:Y:S01]  /*1a70*/  LDG.E.U8 R197, desc[UR6][R12.64] ;  /* 0x000000060cc57981 */ /* 0x0000e2000c1e1100 */
[----:B------:R-:W-:-:S02]  /*1a80*/  LEA.HI.X.SX32 R31, R56, R4, 0x1, P1 ;  /* 0x00000004381f7211 */ /* 0x000fc400008f0eff */
[-C--:B------:R-:W-:Y:S01]  /*1a90*/  LEA.HI.X.SX32 R9, R2, R4.reuse, 0x1, P0 ;  /* 0x0000000402097211 */ /* 0x080fe200000f0eff */
[C---:B------:R-:W-:Y:S01]  /*1aa0*/  IMAD R2, R7.reuse, 0x2, R10 ;  /* 0x0000000207027824 */ /* 0x040fe200078e020a */
[CC--:B-1----:R-:W-:Y:S01]  /*1ab0*/  IADD3 R34, P1, R26.reuse, R3.reuse, RZ ;  /* 0x000000031a227210 */ /* 0x0c2fe20007f3e0ff */
[----:B------:R1:W3:Y:S03]  /*1ac0*/  LDG.E.U8 R198, desc[UR6][R30.64] ;  /* 0x000000061ec67981 */ /* 0x0002e6000c1e1100 */
[-C--:B------:R-:W-:Y:S01]  /*1ad0*/  LEA.HI.X.SX32 R35, R26, R4.reuse, 0x1, P1 ;  /* 0x000000041a237211 */ /* 0x080fe200008f0eff */
[C---:B------:R-:W-:Y:S01]  /*1ae0*/  IMAD R26, R7.reuse, 0x2, R2 ;  /* 0x00000002071a7824 */ /* 0x040fe200078e0202 */
[CC--:B0-----:R-:W-:Y:S01]  /*1af0*/  IADD3 R12, P1, R6.reuse, R3.reuse, RZ ;  /* 0x00000003060c7210 */ /* 0x0c1fe20007f3e0ff */
[----:B------:R0:W3:Y:S02]  /*1b00*/  LDG.E.U8 R194, desc[UR6][R8.64] ;  /* 0x0000000608c27981 */ /* 0x0000e4000c1e1100 */
[C---:B------:R-:W-:Y:S01]  /*1b10*/  IMAD R36, R7.reuse, 0x2, R26 ;  /* 0x0000000207247824 */ /* 0x040fe200078e021a */
[----:B------:R-:W-:Y:S01]  /*1b20*/  LEA.HI.X.SX32 R13, R6, R4, 0x1, P1 ;  /* 0x00000004060d7211 */ /* 0x000fe200008f0eff */
[----:B------:R0:W3:Y:S01]  /*1b30*/  LDG.E.U8 R195, desc[UR6][R34.64] ;  /* 0x0000000622c37981 */ /* 0x0000e2000c1e1100 */
[----:B-1----:R-:W-:Y:S01]  /*1b40*/  IADD3 R30, P0, R82, R3, RZ ;  /* 0x00000003521e7210 */ /* 0x002fe20007f1e0ff */
[----:B------:R-:W-:-:S02]  /*1b50*/  IMAD R6, R7, 0x2, R36 ;  /* 0x0000000207067824 */ /* 0x000fc400078e0224 */
[----:B------:R-:W3:Y:S01]  /*1b60*/  LDG.E.U8 R192, desc[UR6][R12.64] ;  /* 0x000000060cc07981 */ /* 0x000ee2000c1e1100 */
[-C--:B------:R-:W-:Y:S02]  /*1b70*/  LEA.HI.X.SX32 R31, R82, R4.reuse, 0x1, P0 ;  /* 0x00000004521f7211 */ /* 0x080fe400000f0eff */
[C---:B0-----:R-:W-:Y:S01]  /*1b80*/  IADD3 R8, P0, R66.reuse, R3, RZ ;  /* 0x0000000342087210 */ /* 0x041fe20007f1e0ff */
[----:B------:R-:W3:Y:S01]  /*1b90*/  LDG.E.U8 R196, desc[UR6][R54.64] ;  /* 0x0000000636c47981 */ /* 0x000ee2000c1e1100 */
[C---:B------:R-:W-:Y:S02]  /*1ba0*/  IMAD R34, R7.reuse, 0x2, R6 ;  /* 0x0000000207227824 */ /* 0x040fe400078e0206 */
[----:B------:R-:W-:Y:S01]  /*1bb0*/  LEA.HI.X.SX32 R9, R66, R4, 0x1, P0 ;  /* 0x0000000442097211 */ /* 0x000fe200000f0eff */
[----:B------:R0:W3:Y:S01]  /*1bc0*/  LDG.E.U8 R193, desc[UR6][R30.64] ;  /* 0x000000061ec17981 */ /* 0x0000e2000c1e1100 */
[----:B------:R-:W-:-:S03]  /*1bd0*/  IMAD R64, R7, 0x2, R34 ;  /* 0x0000000207407824 */ /* 0x000fc600078e0222 */
[----:B------:R1:W3:Y:S01]  /*1be0*/  LDG.E.U8 R191, desc[UR6][R8.64] ;  /* 0x0000000608bf7981 */ /* 0x0002e2000c1e1100 */
[----:B------:R-:W-:Y:S01]  /*1bf0*/  IMAD R66, R7, 0x2, R64 ;  /* 0x0000000207427824 */ /* 0x000fe200078e0240 */
[----:B0-----:R-:W-:-:S03]  /*1c00*/  IADD3 R30, P0, R84, R3, RZ ;  /* 0x00000003541e7210 */ /* 0x001fc60007f1e0ff */
[C---:B------:R-:W-:Y:S01]  /*1c10*/  IMAD R74, R7.reuse, 0x2, R66 ;  /* 0x00000002074a7824 */ /* 0x040fe200078e0242 */
[-C--:B------:R-:W-:Y:S02]  /*1c20*/  LEA.HI.X.SX32 R31, R84, R4.reuse, 0x1, P0 ;  /* 0x00000004541f7211 */ /* 0x080fe400000f0eff */
[-C--:B-1----:R-:W-:Y:S02]  /*1c30*/  IADD3 R8, P0, R28, R3.reuse, RZ ;  /* 0x000000031c087210 */ /* 0x082fe40007f1e0ff */
[----:B------:R-:W-:Y:S01]  /*1c40*/  IADD3 R12, P1, R86, R3, RZ ;  /* 0x00000003560c7210 */ /* 0x000fe20007f3e0ff */
[----:B------:R0:W3:Y:S01]  /*1c50*/  LDG.E.U8 R190, desc[UR6][R30.64] ;  /* 0x000000061ebe7981 */ /* 0x0000e2000c1e1100 */
[-C--:B------:R-:W-:Y:S01]  /*1c60*/  LEA.HI.X.SX32 R9, R28, R4.reuse, 0x1, P0 ;  /* 0x000000041c097211 */ /* 0x080fe200000f0eff */
[----:B------:R-:W-:Y:S01]  /*1c70*/  IMAD R28, R7, 0x2, R74 ;  /* 0x00000002071c7824 */ /* 0x000fe200078e024a */
[----:B------:R-:W-:-:S03]  /*1c80*/  LEA.HI.X.SX32 R13, R86, R4, 0x1, P1 ;  /* 0x00000004560d7211 */ /* 0x000fc600008f0eff */
[C---:B------:R-:W-:Y:S01]  /*1c90*/  IMAD R76, R7.reuse, 0x2, R28 ;  /* 0x00000002074c7824 */ /* 0x040fe200078e021c */
[----:B------:R-:W3:Y:S04]  /*1ca0*/  LDG.E.U8 R188, desc[UR6][R8.64] ;  /* 0x0000000608bc7981 */ /* 0x000ee8000c1e1100 */
[----:B------:R1:W3:Y:S01]  /*1cb0*/  LDG.E.U8 R189, desc[UR6][R12.64] ;  /* 0x000000060cbd7981 */ /* 0x0002e2000c1e1100 */
[----:B------:R-:W-:Y:S01]  /*1cc0*/  IMAD R78, R7, 0x2, R76 ;  /* 0x00000002074e7824 */ /* 0x000fe200078e024c */
[-C--:B0-----:R-:W-:Y:S02]  /*1cd0*/  IADD3 R30, P0, R88, R3.reuse, RZ ;  /* 0x00000003581e7210 */ /* 0x081fe40007f1e0ff */
[----:B-1----:R-:W-:-:S04]  /*1ce0*/  IADD3 R12, P1, R68, R3, RZ ;  /* 0x00000003440c7210 */ /* 0x002fc80007f3e0ff */
[-C--:B------:R-:W-:Y:S01]  /*1cf0*/  LEA.HI.X.SX32 R13, R68, R4.reuse, 0x1, P1 ;  /* 0x00000004440d7211 */ /* 0x080fe200008f0eff */
[----:B------:R-:W-:Y:S01]  /*1d00*/  IMAD R68, R7, 0x2, R78 ;  /* 0x0000000207447824 */ /* 0x000fe200078e024e */
[----:B------:R-:W-:-:S03]  /*1d10*/  LEA.HI.X.SX32 R31, R88, R4, 0x1, P0 ;  /* 0x00000004581f7211 */ /* 0x000fc600000f0eff */
[C---:B------:R-:W-:Y:S01]  /*1d20*/  IMAD R80, R7.reuse, 0x2, R68 ;  /* 0x0000000207507824 */ /* 0x040fe200078e0244 */
[CC--:B------:R-:W-:Y:S01]  /*1d30*/  IADD3 R8, P0, R92.reuse, R3.reuse, RZ ;  /* 0x000000035c087210 */ /* 0x0c0fe20007f1e0ff */
[----:B------:R0:W3:Y:S02]  /*1d40*/  LDG.E.U8 R56, desc[UR6][R12.64] ;  /* 0x000000060c387981 */ /* 0x0000e4000c1e1100 */
[C---:B------:R-:W-:Y:S01]  /*1d50*/  IMAD R82, R7.reuse, 0x2, R80 ;  /* 0x0000000207527824 */ /* 0x040fe200078e0250 */
[----:B------:R-:W-:Y:S01]  /*1d60*/  LEA.HI.X.SX32 R9, R92, R4, 0x1, P0 ;  /* 0x000000045c097211 */ /* 0x000fe200000f0eff */
[----:B------:R1:W3:Y:S02]  /*1d70*/  LDG.E.U8 R177, desc[UR6][R30.64] ;  /* 0x000000061eb17981 */ /* 0x0002e4000c1e1100 */
[----:B------:R-:W-:Y:S02]  /*1d80*/  IMAD R84, R7, 0x2, R82 ;  /* 0x0000000207547824 */ /* 0x000fe400078e0252 */
[----:B------:R1:W3:Y:S01]  /*1d90*/  LDG.E.U8 R55, desc[UR6][R8.64] ;  /* 0x0000000608377981 */ /* 0x0002e2000c1e1100 */
[----:B0-----:R-:W-:-:S02]  /*1da0*/  IADD3 R12, P1, R10, R3, RZ ;  /* 0x000000030a0c7210 */ /* 0x001fc40007f3e0ff */
[-C--:B-1----:R-:W-:Y:S02]  /*1db0*/  IADD3 R30, P0, R94, R3.reuse, RZ ;  /* 0x000000035e1e7210 */ /* 0x082fe40007f1e0ff */
[-C--:B------:R-:W-:Y:S01]  /*1dc0*/  LEA.HI.X.SX32 R13, R10, R4.reuse, 0x1, P1 ;  /* 0x000000040a0d7211 */ /* 0x080fe200008f0eff */
[C---:B------:R-:W-:Y:S01]  /*1dd0*/  IMAD R10, R7.reuse, 0x2, R84 ;  /* 0x00000002070a7824 */ /* 0x040fe200078e0254 */
[-C--:B------:R-:W-:Y:S02]  /*1de0*/  LEA.HI.X.SX32 R31, R94, R4.reuse, 0x1, P0 ;  /* 0x000000045e1f7211 */ /* 0x080fe400000f0eff */
[CC--:B------:R-:W-:Y:S01]  /*1df0*/  IADD3 R8, P0, R2.reuse, R3.reuse, RZ ;  /* 0x0000000302087210 */ /* 0x0c0fe20007f1e0ff */
[C---:B------:R-:W-:Y:S01]  /*1e00*/  IMAD R86, R7.reuse, 0x2, R10 ;  /* 0x0000000207567824 */ /* 0x040fe200078e020a */
[----:B------:R0:W3:Y:S02]  /*1e10*/  LDG.E.U8 R71, desc[UR6][R12.64] ;  /* 0x000000060c477981 */ /* 0x0000e4000c1e1100 */
[----:B------:R-:W-:Y:S01]  /*1e20*/  LEA.HI.X.SX32 R9, R2, R4, 0x1, P0 ;  /* 0x0000000402097211 */ /* 0x000fe200000f0eff */
[----:B------:R-:W-:Y:S01]  /*1e30*/  IMAD R88, R7, 0x2, R86 ;  /* 0x0000000207587824 */ /* 0x000fe200078e0256 */
[-C--:B------:R-:W-:Y:S01]  /*1e40*/  IADD3 R72, P1, R36, R3.reuse, RZ ;  /* 0x0000000324487210 */ /* 0x080fe20007f3e0ff */
[----:B------:R-:W3:Y:S01]  /*1e50*/  LDG.E.U8 R54, desc[UR6][R30.64] ;  /* 0x000000061e367981 */ /* 0x000ee2000c1e1100 */
[----:B0-----:R-:W-:-:S03]  /*1e60*/  IADD3 R12, P0, R26, R3, RZ ;  /* 0x000000031a0c7210 */ /* 0x001fc60007f1e0ff */
[----:B------:R0:W2:Y:S01]  /*1e70*/  LDG.E.U8 R47, desc[UR6][R8.64] ;  /* 0x00000006082f7981 */ /* 0x0000a2000c1e1100 */
[-C--:B------:R-:W-:Y:S01]  /*1e80*/  LEA.HI.X.SX32 R13, R26, R4.reuse, 0x1, P0 ;  /* 0x000000041a0d7211 */ /* 0x080fe200000f0eff */
[----:B------:R-:W-:Y:S01]  /*1e90*/  IMAD R26, R7, 0x2, R88 ;  /* 0x00000002071a7824 */ /* 0x000fe200078e0258 */
[----:B------:R-:W-:-:S03]  /*1ea0*/  LEA.HI.X.SX32 R73, R36, R4, 0x1, P1 ;  /* 0x0000000424497211 */ /* 0x000fc600008f0eff */
[----:B------:R-:W-:Y:S01]  /*1eb0*/  IMAD R36, R7, 0x2, R26 ;  /* 0x0000000207247824 */ /* 0x000fe200078e021a */
[----:B------:R1:W3:Y:S01]  /*1ec0*/  LDG.E.U8 R70, desc[UR6][R12.64] ;  /* 0x000000060c467981 */ /* 0x0002e2000c1e1100 */
[----:B0-----:R-:W-:-:S03]  /*1ed0*/  IADD3 R8, P0, R6, R3, RZ ;  /* 0x0000000306087210 */ /* 0x001fc60007f1e0ff */
[----:B------:R-:W3:Y:S01]  /*1ee0*/  LDG.E.U8 R72, desc[UR6][R72.64] ;  /* 0x0000000648487981 */ /* 0x000ee2000c1e1100 */
[----:B------:R-:W-:Y:S01]  /*1ef0*/  LEA.HI.X.SX32 R9, R6, R4, 0x1, P0 ;  /* 0x0000000406097211 */ /* 0x000fe200000f0eff */
[----:B------:R-:W-:-:S04]  /*1f00*/  IMAD R6, R7, 0x2, R36 ;  /* 0x0000000207067824 */ /* 0x000fc800078e0224 */
[C---:B------:R-:W-:Y:S01]  /*1f10*/  IMAD R118, R7.reuse, 0x2, R6 ;  /* 0x0000000207767824 */ /* 0x040fe200078e0206 */
[-C--:B-1----:R-:W-:Y:S02]  /*1f20*/  IADD3 R12, P1, R64, R3.reuse, RZ ;  /* 0x00000003400c7210 */ /* 0x082fe40007f3e0ff */
[----:B------:R-:W-:Y:S01]  /*1f30*/  IADD3 R30, P0, R34, R3, RZ ;  /* 0x00000003221e7210 */ /* 0x000fe20007f1e0ff */
[C---:B------:R-:W-:Y:S01]  /*1f40*/  IMAD R126, R7.reuse, 0x2, R118 ;  /* 0x00000002077e7824 */ /* 0x040fe200078e0276 */
[-C--:B------:R-:W-:Y:S01]  /*1f50*/  LEA.HI.X.SX32 R13, R64, R4.reuse, 0x1, P1 ;  /* 0x00000004400d7211 */ /* 0x080fe200008f0eff */
[----:B------:R0:W3:Y:S01]  /*1f60*/  LDG.E.U8 R73, desc[UR6][R8.64] ;  /* 0x0000000608497981 */ /* 0x0000e2000c1e1100 */
[----:B------:R-:W-:Y:S01]  /*1f70*/  LEA.HI.X.SX32 R31, R34, R4, 0x1, P0 ;  /* 0x00000004221f7211 */ /* 0x000fe200000f0eff */
[C---:B------:R-:W-:Y:S02]  /*1f80*/  IMAD R64, R7.reuse, 0x2, R126 ;  /* 0x0000000207407824 */ /* 0x040fe400078e027e */
[----:B------:R-:W3:Y:S02]  /*1f90*/  LDG.E.U8 R123, desc[UR6][R12.64] ;  /* 0x000000060c7b7981 */ /* 0x000ee4000c1e1100 */
[----:B------:R-:W-:-:S02]  /*1fa0*/  IMAD R128, R7, 0x2, R64 ;  /* 0x0000000207807824 */ /* 0x000fc400078e0240 */
[----:B------:R1:W3:Y:S01]  /*1fb0*/  LDG.E.U8 R63, desc[UR6][R30.64] ;  /* 0x000000061e3f7981 */ /* 0x0002e2000c1e1100 */
[----:B0-----:R-:W-:Y:S01]  /*1fc0*/  IADD3 R8, P0, R66, R3, RZ ;  /* 0x0000000342087210 */ /* 0x001fe20007f1e0ff */
[----:B------:R-:W-:-:S03]  /*1fd0*/  IMAD R130, R7, 0x2, R128 ;  /* 0x0000000207827824 */ /* 0x000fc600078e0280 */
[----:B------:R-:W-:Y:S02]  /*1fe0*/  LEA.HI.X.SX32 R9, R66, R4, 0x1, P0 ;  /* 0x0000000442097211 */ /* 0x000fe400000f0eff */
[----:B-1----:R-:W-:-:S03]  /*1ff0*/  IADD3 R30, P0, R74, R3, RZ ;  /* 0x000000034a1e7210 */ /* 0x002fc60007f1e0ff */
[----:B------:R0:W3:Y:S01]  /*2000*/  LDG.E.U8 R122, desc[UR6][R8.64] ;  /* 0x00000006087a7981 */ /* 0x0000e2000c1e1100 */
[----:B------:R-:W-:Y:S01]  /*2010*/  LEA.HI.X.SX32 R31, R74, R4, 0x1, P0 ;  /* 0x000000044a1f7211 */ /* 0x000fe200000f0eff */
[----:B------:R-:W-:-:S04]  /*2020*/  IMAD R74, R7, 0x2, R130 ;  /* 0x00000002074a7824 */ /* 0x000fc800078e0282 */
[----:B------:R-:W-:Y:S01]  /*2030*/  IMAD R132, R7, 0x2, R74 ;  /* 0x0000000207847824 */ /* 0x000fe200078e024a */
[-C--:B------:R-:W-:Y:S01]  /*2040*/  IADD3 R12, P1, R28, R3.reuse, RZ ;  /* 0x000000031c0c7210 */ /* 0x080fe20007f3e0ff */
[----:B------:R-:W3:Y:S01]  /*2050*/  LDG.E.U8 R99, desc[UR6][R30.64] ;  /* 0x000000061e637981 */ /* 0x000ee2000c1e1100 */
[----:B0-----:R-:W-:-:S04]  /*2060*/  IADD3 R8, P0, R76, R3, RZ ;  /* 0x000000034c087210 */ /* 0x001fc80007f1e0ff */
[----:B------:R-:W-:Y:S01]  /*2070*/  LEA.HI.X.SX32 R9, R76, R4, 0x1, P0 ;  /* 0x000000044c097211 */ /* 0x000fe200000f0eff */
[----:B------:R-:W-:-:S04]  /*2080*/  IMAD R76, R7, 0x2, R132 ;  /* 0x00000002074c7824 */ /* 0x000fc800078e0284 */
[C---:B------:R-:W-:Y:S01]  /*2090*/  IMAD R134, R7.reuse, 0x2, R76 ;  /* 0x0000000207867824 */ /* 0x040fe200078e024c */
[----:B------:R-:W-:Y:S01]  /*20a0*/  LEA.HI.X.SX32 R13, R28, R4, 0x1, P1 ;  /* 0x000000041c0d7211 */ /* 0x000fe200008f0eff */
[----:B------:R-:W3:Y:S02]  /*20b0*/  LDG.E.U8 R97, desc[UR6][R8.64] ;  /* 0x0000000608617981 */ /* 0x000ee4000c1e1100 */
[C---:B------:R-:W-:Y:S02]  /*20c0*/  IMAD R136, R7.reuse, 0x2, R134 ;  /* 0x0000000207887824 */ /* 0x040fe400078e0286 */
[----:B------:R0:W3:Y:S02]  /*20d0*/  LDG.E.U8 R98, desc[UR6][R12.64] ;  /* 0x000000060c627981 */ /* 0x0000e4000c1e1100 */
[----:B------:R-:W-:-:S04]  /*20e0*/  IMAD R2, R7, 0x2, R136 ;  /* 0x0000000207027824 */ /* 0x000fc800078e0288 */
[----:B------:R-:W-:-:S04]  /*20f0*/  IMAD R66, R7, 0x2, R2 ;  /* 0x0000000207427824 */ /* 0x000fc800078e0202 */
[----:B------:R-:W-:-:S04]  /*2100*/  IMAD R28, R7, 0x2, R66 ;  /* 0x00000002071c7824 */ /* 0x000fc800078e0242 */
[----:B------:R-:W-:-:S04]  /*2110*/  IMAD R124, R7, 0x2, R28 ;  /* 0x00000002077c7824 */ /* 0x000fc800078e021c */
[----:B------:R-:W-:-:S04]  /*2120*/  IMAD R116, R7, 0x2, R124 ;  /* 0x0000000207747824 */ /* 0x000fc800078e027c */
[----:B------:R-:W-:Y:S01]  /*2130*/  IMAD R120, R7, 0x2, R116 ;  /* 0x0000000207787824 */ /* 0x000fe200078e0274 */
[----:B0-----:R-:W-:-:S03]  /*2140*/  IADD3 R12, P1, R68, R3, RZ ;  /* 0x00000003440c7210 */ /* 0x001fc60007f3e0ff */
[C---:B------:R-:W-:Y:S01]  /*2150*/  IMAD R138, R7.reuse, 0x2, R120 ;  /* 0x00000002078a7824 */ /* 0x040fe200078e0278 */
[-C--:B------:R-:W-:Y:S02]  /*2160*/  IADD3 R30, P0, R78, R3.reuse, RZ ;  /* 0x000000034e1e7210 */ /* 0x080fe40007f1e0ff */
        /* <DEDUP_REMOVED lines=8> */
[----:B------:R1:W3:Y:S01]  /*21f0*/  LDG.E.U8 R96, desc[UR6][R30.64] ;  /* 0x000000061e607981 */ /* 0x0002e2000c1e1100 */
[----:B0-----:R-:W-:-:S03]  /*2200*/  IADD3 R12, P1, R84, R3, RZ ;  /* 0x00000003540c7210 */ /* 0x001fc60007f3e0ff */
[----:B------:R0:W3:Y:S01]  /*2210*/  LDG.E.U8 R94, desc[UR6][R8.64] ;  /* 0x00000006085e7981 */ /* 0x0000e2000c1e1100 */
[-C--:B-1----:R-:W-:Y:S02]  /*2220*/  IADD3 R30, P0, R82, R3.reuse, RZ ;  /* 0x00000003521e7210 */ /* 0x082fe40007f1e0ff */
[-C--:B------:R-:W-:Y:S01]  /*2230*/  LEA.HI.X.SX32 R13, R84, R4.reuse, 0x1, P1 ;  /* 0x00000004540d7211 */ /* 0x080fe200008f0eff */
[C---:B------:R-:W-:Y:S01]  /*2240*/  IMAD R142, R7.reuse, 0x2, R141 ;  /* 0x00000002078e7824 */ /* 0x040fe200078e028d */
[-C--:B------:R-:W-:Y:S02]  /*2250*/  LEA.HI.X.SX32 R31, R82, R4.reuse, 0x1, P0 ;  /* 0x00000004521f7211 */ /* 0x080fe400000f0eff */
[C---:B0-----:R-:W-:Y:S01]  /*2260*/  IADD3 R8, P0, R10.reuse, R3, RZ ;  /* 0x000000030a087210 */ /* 0x041fe20007f1e0ff */
[----:B------:R0:W3:Y:S01]  /*2270*/  LDG.E.U8 R92, desc[UR6][R12.64] ;  /* 0x000000060c5c7981 */ /* 0x0000e2000c1e1100 */
[C---:B------:R-:W-:Y:S02]  /*2280*/  IMAD R143, R7.reuse, 0x2, R142 ;  /* 0x00000002078f7824 */ /* 0x040fe400078e028e */
[----:B------:R-:W-:Y:S01]  /*2290*/  LEA.HI.X.SX32 R9, R10, R4, 0x1, P0 ;  /* 0x000000040a097211 */ /* 0x000fe200000f0eff */
[----:B------:R1:W3:Y:S01]  /*22a0*/  LDG.E.U8 R93, desc[UR6][R30.64] ;  /* 0x000000061e5d7981 */ /* 0x0002e2000c1e1100 */
[----:B------:R-:W-:-:S03]  /*22b0*/  IMAD R144, R7, 0x2, R143 ;  /* 0x0000000207907824 */ /* 0x000fc600078e028f */
[----:B------:R5:W3:Y:S01]  /*22c0*/  LDG.E.U8 R89, desc[UR6][R8.64] ;  /* 0x0000000608597981 */ /* 0x000ae2000c1e1100 */
[-C--:B0-----:R-:W-:Y:S02]  /*22d0*/  IADD3 R12, P1, R88, R3.reuse, RZ ;  /* 0x00000003580c7210 */ /* 0x081fe40007f3e0ff */
[-C--:B-1----:R-:W-:Y:S02]  /*22e0*/  IADD3 R30, P0, R86, R3.reuse, RZ ;  /* 0x00000003561e7210 */ /* 0x082fe40007f1e0ff */
[-C--:B------:R-:W-:Y:S02]  /*22f0*/  LEA.HI.X.SX32 R13, R88, R4.reuse, 0x1, P1 ;  /* 0x00000004580d7211 */ /* 0x080fe400008f0eff */
[-C--:B------:R-:W-:Y:S01]  /*2300*/  LEA.HI.X.SX32 R31, R86, R4.reuse, 0x1, P0 ;  /* 0x00000004561f7211 */ /* 0x080fe200000f0eff */
[C---:B------:R-:W-:Y:S01]  /*2310*/  IMAD R145, R7.reuse, 0x2, R144 ;  /* 0x0000000207917824 */ /* 0x040fe200078e0290 */
[CC--:B-----5:R-:W-:Y:S01]  /*2320*/  IADD3 R8, P0, R26.reuse, R3.reuse, RZ ;  /* 0x000000031a087210 */ /* 0x0e0fe20007f1e0ff */
[----:B------:R0:W5:Y:S02]  /*2330*/  LDG.E.U8 R87, desc[UR6][R12.64] ;  /* 0x000000060c577981 */ /* 0x000164000c1e1100 */
[----:B------:R-:W-:Y:S01]  /*2340*/  IMAD R146, R7, 0x2, R145 ;  /* 0x0000000207927824 */ /* 0x000fe200078e0291 */
[----:B------:R-:W-:Y:S01]  /*2350*/  LEA.HI.X.SX32 R9, R26, R4, 0x1, P0 ;  /* 0x000000041a097211 */ /* 0x000fe200000f0eff */
[----:B------:R1:W5:Y:S01]  /*2360*/  LDG.E.U8 R88, desc[UR6][R30.64] ;  /* 0x000000061e587981 */ /* 0x000362000c1e1100 */
[----:B0-----:R-:W-:-:S03]  /*2370*/  IADD3 R12, P1, R6, R3, RZ ;  /* 0x00000003060c7210 */ /* 0x001fc60007f3e0ff */
[----:B------:R0:W5:Y:S01]  /*2380*/  LDG.E.U8 R86, desc[UR6][R8.64] ;  /* 0x0000000608567981 */ /* 0x000162000c1e1100 */
[-C--:B-1----:R-:W-:Y:S02]  /*2390*/  IADD3 R30, P0, R36, R3.reuse, RZ ;  /* 0x00000003241e7210 */ /* 0x082fe40007f1e0ff */
[-C--:B------:R-:W-:Y:S01]  /*23a0*/  LEA.HI.X.SX32 R13, R6, R4.reuse, 0x1, P1 ;  /* 0x00000004060d7211 */ /* 0x080fe200008f0eff */
[----:B------:R-:W-:Y:S01]  /*23b0*/  IMAD R147, R7, 0x2, R146 ;  /* 0x0000000207937824 */ /* 0x000fe200078e0292 */
[-C--:B------:R-:W-:Y:S02]  /*23c0*/  LEA.HI.X.SX32 R31, R36, R4.reuse, 0x1, P0 ;  /* 0x00000004241f7211 */ /* 0x080fe400000f0eff */
[CC--:B0-----:R-:W-:Y:S01]  /*23d0*/  IADD3 R8, P0, R118.reuse, R3.reuse, RZ ;  /* 0x0000000376087210 */ /* 0x0c1fe20007f1e0ff */
[----:B------:R0:W5:Y:S03]  /*23e0*/  LDG.E.U8 R84, desc[UR6][R12.64] ;  /* 0x000000060c547981 */ /* 0x000166000c1e1100 */
[----:B------:R-:W-:Y:S01]  /*23f0*/  LEA.HI.X.SX32 R9, R118, R4, 0x1, P0 ;  /* 0x0000000476097211 */ /* 0x000fe200000f0eff */
[----:B------:R1:W5:Y:S01]  /*2400*/  LDG.E.U8 R85, desc[UR6][R30.64] ;  /* 0x000000061e557981 */ /* 0x000362000c1e1100 */
[----:B------:R-:W-:-:S03]  /*2410*/  IADD3 R34, P0, R126, R3, RZ ;  /* 0x000000037e227210 */ /* 0x000fc60007f1e0ff */
[----:B------:R4:W5:Y:S01]  /*2420*/  LDG.E.U8 R83, desc[UR6][R8.64] ;  /* 0x0000000608537981 */ /* 0x000962000c1e1100 */
[----:B0-----:R-:W-:Y:S01]  /*2430*/  IMAD R12, R7, 0x2, R147 ;  /* 0x00000002070c7824 */ /* 0x001fe200078e0293 */
[----:B------:R-:W-:-:S03]  /*2440*/  LEA.HI.X.SX32 R35, R126, R4, 0x1, P0 ;  /* 0x000000047e237211 */ /* 0x000fc600000f0eff */
[C---:B------:R-:W-:Y:S01]  /*2450*/  IMAD R13, R7.reuse, 0x2, R12 ;  /* 0x00000002070d7824 */ /* 0x040fe200078e020c */
[CC--:B-1----:R-:W-:Y:S01]  /*2460*/  IADD3 R30, P1, R64.reuse, R3.reuse, RZ ;  /* 0x00000003401e7210 */ /* 0x0c2fe20007f3e0ff */
[----:B------:R0:W5:Y:S02]  /*2470*/  LDG.E.U8 R82, desc[UR6][R34.64] ;  /* 0x0000000622527981 */ /* 0x000164000c1e1100 */
[----:B------:R-:W-:Y:S01]  /*2480*/  IMAD R33, R7, 0x2, R13 ;  /* 0x0000000207217824 */ /* 0x000fe200078e020d */
[----:B------:R-:W-:Y:S02]  /*2490*/  LEA.HI.X.SX32 R31, R64, R4, 0x1, P1 ;  /* 0x00000004401f7211 */ /* 0x000fe400008f0eff */
[----:B----4-:R-:W-:-:S03]  /*24a0*/  IADD3 R8, P0, R128, R3, RZ ;  /* 0x0000000380087210 */ /* 0x010fc60007f1e0ff */
[----:B------:R1:W4:Y:S01]  /*24b0*/  LDG.E.U8 R81, desc[UR6][R30.64] ;  /* 0x000000061e517981 */ /* 0x000322000c1e1100 */
[----:B0-----:R-:W-:Y:S01]  /*24c0*/  IMAD R34, R7, 0x2, R33 ;  /* 0x0000000207227824 */ /* 0x001fe200078e0221 */
[----:B------:R-:W-:-:S03]  /*24d0*/  LEA.HI.X.SX32 R9, R128, R4, 0x1, P0 ;  /* 0x0000000480097211 */ /* 0x000fc600000f0eff */
[C---:B------:R-:W-:Y:S01]  /*24e0*/  IMAD R35, R7.reuse, 0x2, R34 ;  /* 0x0000000207237824 */ /* 0x040fe200078e0222 */
[-C--:B------:R-:W-:Y:S01]  /*24f0*/  IADD3 R64, P0, R130, R3.reuse, RZ ;  /* 0x0000000382407210 */ /* 0x080fe20007f1e0ff */
[----:B------:R0:W4:Y:S01]  /*2500*/  LDG.E.U8 R80, desc[UR6][R8.64] ;  /* 0x0000000608507981 */ /* 0x000122000c1e1100 */
[-C--:B-1----:R-:W-:Y:S01]  /*2510*/  IADD3 R30, P1, R74, R3.reuse, RZ ;  /* 0x000000034a1e7210 */ /* 0x082fe20007f3e0ff */
[C---:B------:R-:W-:Y:S01]  /*2520*/  IMAD R36, R7.reuse, 0x2, R35 ;  /* 0x0000000207247824 */ /* 0x040fe200078e0223 */
[-C--:B------:R-:W-:Y:S02]  /*2530*/  LEA.HI.X.SX32 R65, R130, R4.reuse, 0x1, P0 ;  /* 0x0000000482417211 */ /* 0x080fe400000f0eff */
[----:B------:R-:W-:Y:S01]  /*2540*/  LEA.HI.X.SX32 R31, R74, R4, 0x1, P1 ;  /* 0x000000044a1f7211 */ /* 0x000fe200008f0eff */
[----:B------:R-:W-:Y:S01]  /*2550*/  IMAD R26, R7, 0x2, R36 ;  /* 0x00000002071a7824 */ /* 0x000fe200078e0224 */
[----:B------:R1:W-:Y:S01]  /*2560*/  STL [R1], R5 ;  /* 0x0000000501007387 */ /* 0x0003e20000100800 */
[----:B0-----:R-:W-:-:S03]  /*2570*/  IADD3 R8, P0, R132, R3, RZ ;  /* 0x0000000384087210 */ /* 0x001fc60007f1e0ff */
[----:B------:R0:W4:Y:S01]  /*2580*/  LDG.E.U8 R79, desc[UR6][R64.64] ;  /* 0x00000006404f7981 */ /* 0x000122000c1e1100 */
[----:B------:R-:W-:-:S03]  /*2590*/  LEA.HI.X.SX32 R9, R132, R4, 0x1, P0 ;  /* 0x0000000484097211 */ /* 0x000fc600000f0eff */
[----:B------:R0:W4:Y:S01]  /*25a0*/  LDG.E.U8 R78, desc[UR6][R30.64] ;  /* 0x000000061e4e7981 */ /* 0x000122000c1e1100 */
[----:B-1----:R-:W-:-:S03]  /*25b0*/  IMAD R5, R7, 0x2, R26 ;  /* 0x0000000207057824 */ /* 0x002fc600078e021a */
[----:B------:R1:W4:Y:S01]  /*25c0*/  LDG.E.U8 R77, desc[UR6][R8.64] ;  /* 0x00000006084d7981 */ /* 0x000322000c1e1100 */
[-C--:B0-----:R-:W-:Y:S01]  /*25d0*/  IADD3 R64, P0, R76, R3.reuse, RZ ;  /* 0x000000034c407210 */ /* 0x081fe20007f1e0ff */
[C---:B------:R-:W-:Y:S01]  /*25e0*/  IMAD R6, R7.reuse, 0x2, R5 ;  /* 0x0000000207067824 */ /* 0x040fe200078e0205 */
[-C--:B------:R-:W-:Y:S02]  /*25f0*/  IADD3 R30, P1, R134, R3.reuse, RZ ;  /* 0x00000003861e7210 */ /* 0x080fe40007f3e0ff */
[-C--:B------:R-:W-:Y:S02]  /*2600*/  LEA.HI.X.SX32 R65, R76, R4.reuse, 0x1, P0 ;  /* 0x000000044c417211 */ /* 0x080fe400000f0eff */
[-C--:B------:R-:W-:Y:S02]  /*2610*/  LEA.HI.X.SX32 R31, R134, R4.reuse, 0x1, P1 ;  /* 0x00000004861f7211 */ /* 0x080fe400008f0eff */
[C---:B-1----:R-:W-:Y:S01]  /*2620*/  IADD3 R8, P0, R136.reuse, R3, RZ ;  /* 0x0000000388087210 */ /* 0x042fe20007f1e0ff */
[----:B------:R-:W-:Y:S01]  /*2630*/  IMAD R10, R7, 0x2, R6 ;  /* 0x00000002070a7824 */ /* 0x000fe200078e0206 */
[----:B------:R-:W4:Y:S02]  /*2640*/  LDG.E.U8 R76, desc[UR6][R64.64] ;  /* 0x00000006404c7981 */ /* 0x000f24000c1e1100 */
[----:B------:R-:W-:-:S02]  /*2650*/  LEA.HI.X.SX32 R9, R136, R4, 0x1, P0 ;  /* 0x0000000488097211 */ /* 0x000fc400000f0eff */
[----:B------:R0:W4:Y:S01]  /*2660*/  LDG.E.U8 R75, desc[UR6][R30.64] ;  /* 0x000000061e4b7981 */ /* 0x000122000c1e1100 */
[----:B------:R-:W-:-:S03]  /*2670*/  IADD3 R68, P0, R2, R3, RZ ;  /* 0x0000000302447210 */ /* 0x000fc60007f1e0ff */
[----:B------:R1:W4:Y:S01]  /*2680*/  LDG.E.U8 R74, desc[UR6][R8.64] ;  /* 0x00000006084a7981 */ /* 0x000322000c1e1100 */
[----:B------:R-:W-:Y:S01]  /*2690*/  LEA.HI.X.SX32 R69, R2, R4, 0x1, P0 ;  /* 0x0000000402457211 */ /* 0x000fe200000f0eff */
[----:B0-----:R-:W-:Y:S01]  /*26a0*/  IMAD R30, R7, 0x2, R10 ;  /* 0x00000002071e7824 */ /* 0x001fe200078e020a */
[----:B------:R-:W-:-:S04]  /*26b0*/  IADD3 R64, P1, R66, R3, RZ ;  /* 0x0000000342407210 */ /* 0x000fc80007f3e0ff */
[----:B------:R-:W4:Y:S01]  /*26c0*/  LDG.E.U8 R69, desc[UR6][R68.64] ;  /* 0x0000000644457981 */ /* 0x000f22000c1e1100 */
[----:B------:R-:W-:Y:S01]  /*26d0*/  IMAD R2, R7, 0x2, R30 ;  /* 0x0000000207027824 */ /* 0x000fe200078e021e */
[----:B------:R-:W-:-:S03]  /*26e0*/  LEA.HI.X.SX32 R65, R66, R4, 0x1, P1 ;  /* 0x0000000442417211 */ /* 0x000fc600008f0eff */
[----:B-1----:R-:W-:Y:S01]  /*26f0*/  IMAD R9, R7, 0x2, R2 ;  /* 0x0000000207097824 */ /* 0x002fe200078e0202 */
[----:B------:R-:W-:-:S03]  /*2700*/  IADD3 R66, P0, R28, R3, RZ ;  /* 0x000000031c427210 */ /* 0x000fc60007f1e0ff */
[C---:B------:R-:W-:Y:S01]  /*2710*/  IMAD R8, R7.reuse, 0x2, R9 ;  /* 0x0000000207087824 */ /* 0x040fe200078e0209 */
[-C--:B------:R-:W-:Y:S01]  /*2720*/  LEA.HI.X.SX32 R67, R28, R4.reuse, 0x1, P0 ;  /* 0x000000041c437211 */ /* 0x080fe200000f0eff */
[----:B------:R0:W4:Y:S02]  /*2730*/  LDG.E.U8 R68, desc[UR6][R64.64] ;  /* 0x0000000640447981 */ /* 0x000124000c1e1100 */
[C---:B------:R-:W-:Y:S01]  /*2740*/  IMAD R28, R7.reuse, 0x2, R8 ;  /* 0x00000002071c7824 */ /* 0x040fe200078e0208 */
[CC--:B------:R-:W-:Y:S02]  /*2750*/  IADD3 R118, P0, R124.reuse, R3.reuse, RZ ;  /* 0x000000037c767210 */ /* 0x0c0fe40007f1e0ff */
[----:B------:R-:W4:Y:S01]  /*2760*/  LDG.E.U8 R67, desc[UR6][R66.64] ;  /* 0x0000000642437981 */ /* 0x000f22000c1e1100 */
[C---:B------:R-:W-:Y:S01]  /*2770*/  IMAD R31, R7.reuse, 0x2, R28 ;  /* 0x00000002071f7824 */ /* 0x040fe200078e021c */
[----:B------:R-:W-:Y:S02]  /*2780*/  LEA.HI.X.SX32 R119, R124, R4, 0x1, P0 ;  /* 0x000000047c777211 */ /* 0x000fe400000f0eff */
[----:B0-----:R-:W-:Y:S01]  /*2790*/  IADD3 R64, P1, R116, R3, RZ ;  /* 0x0000000374407210 */ /* 0x001fe20007f3e0ff */
[----:B------:R-:W-:-:S03]  /*27a0*/  IMAD R124, R7, 0x2, R31 ;  /* 0x00000002077c7824 */ /* 0x000fc600078e021f */
[-C--:B------:R-:W-:Y:S01]  /*27b0*/  LEA.HI.X.SX32 R65, R116, R4.reuse, 0x1, P1 ;  /* 0x0000000474417211 */ /* 0x080fe200008f0eff */
[C---:B------:R-:W-:Y:S01]  /*27c0*/  IMAD R126, R7.reuse, 0x2, R124 ;  /* 0x00000002077e7824 */ /* 0x040fe200078e027c */
[CC--:B------:R-:W-:Y:S01]  /*27d0*/  IADD3 R116, P0, R120.reuse, R3.reuse, RZ ;  /* 0x0000000378747210 */ /* 0x0c0fe20007f1e0ff */
[----:B------:R0:W4:Y:S02]  /*27e0*/  LDG.E.U8 R66, desc[UR6][R118.64] ;  /* 0x0000000676427981 */ /* 0x000124000c1e1100 */
[----:B------:R-:W-:Y:S01]  /*27f0*/  IMAD R128, R7, 0x2, R126 ;  /* 0x0000000207807824 */ /* 0x000fe200078e027e */
[----:B------:R-:W-:Y:S01]  /*2800*/  LEA.HI.X.SX32 R117, R120, R4, 0x1, P0 ;  /* 0x0000000478757211 */ /* 0x000fe200000f0eff */
[----:B------:R-:W4:Y:S01]  /*2810*/  LDG.E.U8 R65, desc[UR6][R64.64] ;  /* 0x0000000640417981 */ /* 0x000f22000c1e1100 */
[-C--:B------:R-:W-:Y:S02]  /*2820*/  IADD3 R120, P0, R124, R3.reuse, RZ ;  /* 0x000000037c787210 */ /* 0x080fe40007f1e0ff */
[----:B0-----:R-:W-:-:S02]  /*2830*/  IADD3 R118, P1, R126, R3, RZ ;  /* 0x000000037e767210 */ /* 0x001fc40007f3e0ff */
[-C--:B------:R-:W-:Y:S01]  /*2840*/  LEA.HI.X.SX32 R121, R124, R4.reuse, 0x1, P0 ;  /* 0x000000047c797211 */ /* 0x080fe200000f0eff */
[----:B------:R0:W4:Y:S01]  /*2850*/  LDG.E.U8 R64, desc[UR6][R116.64] ;  /* 0x0000000674407981 */ /* 0x000122000c1e1100 */
[----:B------:R-:W-:Y:S01]  /*2860*/  LEA.HI.X.SX32 R119, R126, R4, 0x1, P1 ;  /* 0x000000047e777211 */ /* 0x000fe200008f0eff */
[----:B------:R-:W-:-:S03]  /*2870*/  IMAD R126, R7, 0x2, R128 ;  /* 0x00000002077e7824 */ /* 0x000fc600078e0280 */
[----:B------:R-:W5:Y:S01]  /*2880*/  LDG.E.U8 R121, desc[UR6][R120.64] ;  /* 0x0000000678797981 */ /* 0x000f62000c1e1100 */
[----:B0-----:R-:W-:-:S04]  /*2890*/  IADD3 R116, P0, R128, R3, RZ ;  /* 0x0000000380747210 */ /* 0x001fc80007f1e0ff */
[-C--:B------:R-:W-:Y:S01]  /*28a0*/  LEA.HI.X.SX32 R117, R128, R4.reuse, 0x1, P0 ;  /* 0x0000000480757211 */ /* 0x080fe200000f0eff */
[C---:B------:R-:W-:Y:S01]  /*28b0*/  IMAD R128, R7.reuse, 0x2, R126 ;  /* 0x0000000207807824 */ /* 0x040fe200078e027e */
[CC--:B------:R-:W-:Y:S01]  /*28c0*/  IADD3 R124, P0, R126.reuse, R3.reuse, RZ ;  /* 0x000000037e7c7210 */ /* 0x0c0fe20007f1e0ff */
[----:B------:R-:W4:Y:S02]  /*28d0*/  LDG.E.U8 R120, desc[UR6][R118.64] ;  /* 0x0000000676787981 */ /* 0x000f24000c1e1100 */
[C---:B------:R-:W-:Y:S01]  /*28e0*/  IMAD R130, R7.reuse, 0x2, R128 ;  /* 0x0000000207827824 */ /* 0x040fe200078e0280 */
[-C--:B------:R-:W-:Y:S02]  /*28f0*/  LEA.HI.X.SX32 R125, R126, R4.reuse, 0x1, P0 ;  /* 0x000000047e7d7211 */ /* 0x080fe400000f0eff */
[C---:B------:R-:W-:Y:S01]  /*2900*/  IADD3 R126, P0, R128.reuse, R3, RZ ;  /* 0x00000003807e7210 */ /* 0x040fe20007f1e0ff */
[----:B------:R-:W-:Y:S01]  /*2910*/  IMAD R132, R7, 0x2, R130 ;  /* 0x0000000207847824 */ /* 0x000fe200078e0282 */
[----:B------:R0:W4:Y:S02]  /*2920*/  LDG.E.U8 R119, desc[UR6][R116.64] ;  /* 0x0000000674777981 */ /* 0x000124000c1e1100 */
[----:B------:R-:W-:-:S02]  /*2930*/  LEA.HI.X.SX32 R127, R128, R4, 0x1, P0 ;  /* 0x00000004807f7211 */ /* 0x000fc400000f0eff */
[----:B------:R1:W4:Y:S04]  /*2940*/  LDG.E.U8 R118, desc[UR6][R124.64] ;  /* 0x000000067c767981 */ /* 0x000328000c1e1100 */
[----:B------:R2:W4:Y:S01]  /*2950*/  LDG.E.U8 R45, desc[UR6][R126.64] ;  /* 0x000000067e2d7981 */ /* 0x000522000c1e1100 */
[----:B0-----:R-:W-:-:S04]  /*2960*/  IADD3 R116, P1, R130, R3, RZ ;  /* 0x0000000382747210 */ /* 0x001fc80007f3e0ff */
[----:B------:R-:W-:Y:S01]  /*2970*/  LEA.HI.X.SX32 R117, R130, R4, 0x1, P1 ;  /* 0x0000000482757211 */ /* 0x000fe200008f0eff */
[----:B------:R-:W-:Y:S01]  /*2980*/  IMAD R130, R7, 0x2, R132 ;  /* 0x0000000207827824 */ /* 0x000fe200078e0284 */
[----:B-1----:R-:W-:-:S04]  /*2990*/  IADD3 R124, P0, R132, R3, RZ ;  /* 0x00000003847c7210 */ /* 0x002fc80007f1e0ff */
[----:B------:R-:W-:Y:S01]  /*29a0*/  LEA.HI.X.SX32 R125, R132, R4, 0x1, P0 ;  /* 0x00000004847d7211 */ /* 0x000fe200000f0eff */
[----:B------:R-:W4:Y:S01]  /*29b0*/  LDG.E.U8 R117, desc[UR6][R116.64] ;  /* 0x0000000674757981 */ /* 0x000f22000c1e1100 */
[----:B------:R-:W-:Y:S01]  /*29c0*/  IADD3 R128, P0, R130, R3, RZ ;  /* 0x0000000382807210 */ /* 0x000fe20007f1e0ff */
[----:B------:R-:W-:-:S03]  /*29d0*/  IMAD R132, R7, 0x2, R130 ;  /* 0x0000000207847824 */ /* 0x000fc600078e0282 */
[-C--:B------:R-:W-:Y:S01]  /*29e0*/  LEA.HI.X.SX32 R129, R130, R4.reuse, 0x1, P0 ;  /* 0x0000000482817211 */ /* 0x080fe200000f0eff */
[C---:B------:R-:W-:Y:S01]  /*29f0*/  IMAD R134, R7.reuse, 0x2, R132 ;  /* 0x0000000207867824 */ /* 0x040fe200078e0284 */
[----:B------:R0:W4:Y:S03]  /*2a00*/  LDG.E.U8 R116, desc[UR6][R124.64] ;  /* 0x000000067c747981 */ /* 0x000126000c1e1100 */
[----:B------:R-:W-:Y:S01]  /*2a10*/  IMAD R136, R7, 0x2, R134 ;  /* 0x0000000207887824 */ /* 0x000fe200078e0286 */
[-C--:B--2---:R-:W-:Y:S01]  /*2a20*/  IADD3 R126, P1, R134, R3.reuse, RZ ;  /* 0x00000003867e7210 */ /* 0x084fe20007f3e0ff */
[----:B------:R1:W2:Y:S01]  /*2a30*/  LDG.E.U8 R130, desc[UR6][R128.64] ;  /* 0x0000000680827981 */ /* 0x0002a2000c1e1100 */
[----:B0-----:R-:W-:Y:S02]  /*2a40*/  IADD3 R124, P0, R132, R3, RZ ;  /* 0x00000003847c7210 */ /* 0x001fe40007f1e0ff */
[----:B------:R-:W-:-:S02]  /*2a50*/  LEA.HI.X.SX32 R127, R134, R4, 0x1, P1 ;  /* 0x00000004867f7211 */ /* 0x000fc400008f0eff */
[-C--:B------:R-:W-:Y:S01]  /*2a60*/  LEA.HI.X.SX32 R125, R132, R4.reuse, 0x1, P0 ;  /* 0x00000004847d7211 */ /* 0x080fe200000f0eff */
[C---:B------:R-:W-:Y:S01]  /*2a70*/  IMAD R134, R7.reuse, 0x2, R136 ;  /* 0x0000000207867824 */ /* 0x040fe200078e0288 */
[CC--:B-1----:R-:W-:Y:S01]  /*2a80*/  IADD3 R128, P0, R136.reuse, R3.reuse, RZ ;  /* 0x0000000388807210 */ /* 0x0c2fe20007f1e0ff */
[----:B------:R-:W2:Y:S03]  /*2a90*/  LDG.E.U8 R132, desc[UR6][R126.64] ;  /* 0x000000067e847981 */ /* 0x000ea6000c1e1100 */
[----:B------:R-:W-:Y:S01]  /*2aa0*/  LEA.HI.X.SX32 R129, R136, R4, 0x1, P0 ;  /* 0x0000000488817211 */ /* 0x000fe200000f0eff */
[C---:B------:R-:W-:Y:S01]  /*2ab0*/  IMAD R136, R7.reuse, 0x2, R134 ;  /* 0x0000000207887824 */ /* 0x040fe200078e0286 */
[----:B------:R0:W2:Y:S03]  /*2ac0*/  LDG.E.U8 R131, desc[UR6][R124.64] ;  /* 0x000000067c837981 */ /* 0x0000a6000c1e1100 */
[----:B------:R-:W-:Y:S01]  /*2ad0*/  IMAD R148, R7, 0x2, R136 ;  /* 0x0000000207947824 */ /* 0x000fe200078e0288 */
[----:B------:R1:W2:Y:S01]  /*2ae0*/  LDG.E.U8 R133, desc[UR6][R128.64] ;  /* 0x0000000680857981 */ /* 0x0002a2000c1e1100 */
[----:B0-----:R-:W-:-:S02]  /*2af0*/  IADD3 R124, P0, R134, R3, RZ ;  /* 0x00000003867c7210 */ /* 0x001fc40007f1e0ff */
[C---:B------:R-:W-:Y:S01]  /*2b00*/  IMAD R150, R7.reuse, 0x2, R148 ;  /* 0x0000000207967824 */ /* 0x040fe200078e0294 */
[-C--:B------:R-:W-:Y:S02]  /*2b10*/  IADD3 R126, P1, R148, R3.reuse, RZ ;  /* 0x00000003947e7210 */ /* 0x080fe40007f3e0ff */
[-C--:B------:R-:W-:Y:S02]  /*2b20*/  LEA.HI.X.SX32 R125, R134, R4.reuse, 0x1, P0 ;  /* 0x00000004867d7211 */ /* 0x080fe400000f0eff */
[-C--:B-1----:R-:W-:Y:S02]  /*2b30*/  IADD3 R128, P0, R136, R3.reuse, RZ ;  /* 0x0000000388807210 */ /* 0x082fe40007f1e0ff */
[-C--:B------:R-:W-:Y:S01]  /*2b40*/  LEA.HI.X.SX32 R127, R148, R4.reuse, 0x1, P1 ;  /* 0x00000004947f7211 */ /* 0x080fe200008f0eff */
[----:B------:R-:W-:Y:S01]  /*2b50*/  IMAD R148, R7, 0x2, R150 ;  /* 0x0000000207947824 */ /* 0x000fe200078e0296 */
[----:B------:R-:W-:Y:S01]  /*2b60*/  LEA.HI.X.SX32 R129, R136, R4, 0x1, P0 ;  /* 0x0000000488817211 */ /* 0x000fe200000f0eff */
[----:B------:R0:W2:Y:S04]  /*2b70*/  LDG.E.U8 R134, desc[UR6][R124.64] ;  /* 0x000000067c867981 */ /* 0x0000a8000c1e1100 */
[----:B------:R1:W2:Y:S04]  /*2b80*/  LDG.E.U8 R135, desc[UR6][R128.64] ;  /* 0x0000000680877981 */ /* 0x0002a8000c1e1100 */
[----:B------:R1:W2:Y:S01]  /*2b90*/  LDG.E.U8 R136, desc[UR6][R126.64] ;  /* 0x000000067e887981 */ /* 0x0002a2000c1e1100 */
[----:B0-----:R-:W-:-:S02]  /*2ba0*/  IADD3 R124, P0, R150, R3, RZ ;  /* 0x00000003967c7210 */ /* 0x001fc40007f1e0ff */
[-C--:B-1----:R-:W-:Y:S02]  /*2bb0*/  IADD3 R128, P1, R148, R3.reuse, RZ ;  /* 0x0000000394807210 */ /* 0x082fe40007f3e0ff */
[-C--:B------:R-:W-:Y:S02]  /*2bc0*/  LEA.HI.X.SX32 R125, R150, R4.reuse, 0x1, P0 ;  /* 0x00000004967d7211 */ /* 0x080fe400000f0eff */
[----:B------:R-:W-:Y:S02]  /*2bd0*/  IADD3 R126, P0, R138, R3, RZ ;  /* 0x000000038a7e7210 */ /* 0x000fe40007f1e0ff */
[-C--:B------:R-:W-:Y:S01]  /*2be0*/  LEA.HI.X.SX32 R129, R148, R4.reuse, 0x1, P1 ;  /* 0x0000000494817211 */ /* 0x080fe200008f0eff */
[----:B------:R0:W2:Y:S01]  /*2bf0*/  LDG.E.U8 R137, desc[UR6][R124.64] ;  /* 0x000000067c897981 */ /* 0x0000a2000c1e1100 */
[----:B------:R-:W-:-:S03]  /*2c00*/  LEA.HI.X.SX32 R127, R138, R4, 0x1, P0 ;  /* 0x000000048a7f7211 */ /* 0x000fc600000f0eff */
[----:B------:R1:W2:Y:S01]  /*2c10*/  LDG.E.U8 R138, desc[UR6][R128.64] ;  /* 0x00000006808a7981 */ /* 0x0002a2000c1e1100 */
[CC--:B0-----:R-:W-:Y:S02]  /*2c20*/  IADD3 R124, P0, R139.reuse, R3.reuse, RZ ;  /* 0x000000038b7c7210 */ /* 0x0c1fe40007f1e0ff */
[C---:B-1----:R-:W-:Y:S02]  /*2c30*/  IADD3 R128, P1, R140.reuse, R3, RZ ;  /* 0x000000038c807210 */ /* 0x042fe40007f3e0ff */
[-C--:B------:R-:W-:Y:S02]  /*2c40*/  LEA.HI.X.SX32 R125, R139, R4.reuse, 0x1, P0 ;  /* 0x000000048b7d7211 */ /* 0x080fe400000f0eff */
        /* <DEDUP_REMOVED lines=15> */
[----:B------:R-:W-:Y:S01]  /*2d40*/  IMAD R148, R7, 0x2, R148 ;  /* 0x0000000207947824 */ /* 0x000fe200078e0294 */
[CC--:B0-----:R-:W-:Y:S02]  /*2d50*/  IADD3 R124, P0, R145.reuse, R3.reuse, RZ ;  /* 0x00000003917c7210 */ /* 0x0c1fe40007f1e0ff */
[C---:B-1----:R-:W-:Y:S02]  /*2d60*/  IADD3 R128, P1, R146.reuse, R3, RZ ;  /* 0x0000000392807210 */ /* 0x042fe40007f3e0ff */
[-C--:B------:R-:W-:Y:S02]  /*2d70*/  LEA.HI.X.SX32 R125, R145, R4.reuse, 0x1, P0 ;  /* 0x00000004917d7211 */ /* 0x080fe400000f0eff */
[----:B------:R0:W2:Y:S01]  /*2d80*/  LDG.E.U8 R145, desc[UR6][R126.64] ;  /* 0x000000067e917981 */ /* 0x0000a2000c1e1100 */
[----:B------:R-:W-:Y:S01]  /*2d90*/  LEA.HI.X.SX32 R129, R146, R4, 0x1, P1 ;  /* 0x0000000492817211 */ /* 0x000fe200008f0eff */
[----:B------:R-:W-:-:S02]  /*2da0*/  IMAD R150, R7, 0x2, R148 ;  /* 0x0000000207967824 */ /* 0x000fc400078e0294 */
[----:B------:R-:W2:Y:S01]  /*2db0*/  LDG.E.U8 R146, desc[UR6][R124.64] ;  /* 0x000000067c927981 */ /* 0x000ea2000c1e1100 */
[----:B0-----:R-:W-:Y:S01]  /*2dc0*/  IADD3 R126, P0, R147, R3, RZ ;  /* 0x00000003937e7210 */ /* 0x001fe20007f1e0ff */
[----:B------:R-:W-:-:S03]  /*2dd0*/  IMAD R152, R7, 0x2, R150 ;  /* 0x0000000207987824 */ /* 0x000fc600078e0296 */
[----:B------:R-:W-:Y:S02]  /*2de0*/  LEA.HI.X.SX32 R127, R147, R4, 0x1, P0 ;  /* 0x00000004937f7211 */ /* 0x000fe400000f0eff */
[----:B------:R0:W2:Y:S01]  /*2df0*/  LDG.E.U8 R147, desc[UR6][R128.64] ;  /* 0x0000000680937981 */ /* 0x0000a2000c1e1100 */
[----:B------:R-:W-:Y:S01]  /*2e00*/  IMAD R154, R7, 0x2, R152 ;  /* 0x00000002079a7824 */ /* 0x000fe200078e0298 */
[----:B0-----:R-:W-:-:S04]  /*2e10*/  IADD3 R128, P0, R148, R3, RZ ;  /* 0x0000000394807210 */ /* 0x001fc80007f1e0ff */
[----:B------:R-:W-:Y:S02]  /*2e20*/  LEA.HI.X.SX32 R129, R148, R4, 0x1, P0 ;  /* 0x0000000494817211 */ /* 0x000fe400000f0eff */
[----:B------:R0:W2:Y:S04]  /*2e30*/  LDG.E.U8 R148, desc[UR6][R126.64] ;  /* 0x000000067e947981 */ /* 0x0000a8000c1e1100 */
[----:B------:R1:W2:Y:S01]  /*2e40*/  LDG.E.U8 R149, desc[UR6][R128.64] ;  /* 0x0000000680957981 */ /* 0x0002a2000c1e1100 */
[----:B0-----:R-:W-:-:S04]  /*2e50*/  IADD3 R126, P0, R152, R3, RZ ;  /* 0x00000003987e7210 */ /* 0x001fc80007f1e0ff */
[----:B------:R-:W-:Y:S01]  /*2e60*/  LEA.HI.X.SX32 R127, R152, R4, 0x1, P0 ;  /* 0x00000004987f7211 */ /* 0x000fe200000f0eff */
[----:B------:R-:W-:Y:S01]  /*2e70*/  IMAD R152, R7, 0x2, R154 ;  /* 0x0000000207987824 */ /* 0x000fe200078e029a */
[----:B-1----:R-:W-:-:S03]  /*2e80*/  IADD3 R128, P0, R154, R3, RZ ;  /* 0x000000039a807210 */ /* 0x002fc60007f1e0ff */
[----:B------:R0:W2:Y:S01]  /*2e90*/  LDG.E.U8 R151, desc[UR6][R126.64] ;  /* 0x000000067e977981 */ /* 0x0000a2000c1e1100 */
[----:B------:R-:W-:Y:S01]  /*2ea0*/  LEA.HI.X.SX32 R129, R154, R4, 0x1, P0 ;  /* 0x000000049a817211 */ /* 0x000fe200000f0eff */
[----:B------:R-:W-:-:S04]  /*2eb0*/  IMAD R154, R7, 0x2, R152 ;  /* 0x00000002079a7824 */ /* 0x000fc800078e0298 */
[----:B------:R-:W-:Y:S01]  /*2ec0*/  IMAD R156, R7, 0x2, R154 ;  /* 0x00000002079c7824 */ /* 0x000fe200078e029a */
[----:B0-----:R-:W-:-:S03]  /*2ed0*/  IADD3 R126, P0, R152, R3, RZ ;  /* 0x00000003987e7210 */ /* 0x001fc60007f1e0ff */
[----:B------:R-:W-:Y:S01]  /*2ee0*/  IMAD R158, R7, 0x2, R156 ;  /* 0x00000002079e7824 */ /* 0x000fe200078e029c */
        /* <DEDUP_REMOVED lines=22> */
[----:B------:R-:W-:Y:S01]  /*3050*/  IMAD R162, R7, 0x2, R160 ;  /* 0x0000000207a27824 */ /* 0x000fe200078e02a0 */
[----:B------:R-:W-:-:S03]  /*3060*/  IADD3 R124, P1, R150, R3, RZ ;  /* 0x00000003967c7210 */ /* 0x000fc60007f3e0ff */
[----:B------:R-:W-:Y:S01]  /*3070*/  IMAD R164, R7, 0x2, R162 ;  /* 0x0000000207a47824 */ /* 0x000fe200078e02a2 */
[----:B0-----:R-:W-:-:S03]  /*3080*/  IADD3 R126, P0, R160, R3, RZ ;  /* 0x00000003a07e7210 */ /* 0x001fc60007f1e0ff */
[----:B------:R-:W-:Y:S01]  /*3090*/  IMAD R166, R7, 0x2, R164 ;  /* 0x0000000207a67824 */ /* 0x000fe200078e02a4 */
[-C--:B------:R-:W-:Y:S02]  /*30a0*/  LEA.HI.X.SX32 R127, R160, R4.reuse, 0x1, P0 ;  /* 0x00000004a07f7211 */ /* 0x080fe400000f0eff */
[----:B------:R0:W2:Y:S01]  /*30b0*/  LDG.E.U8 R160, desc[UR6][R128.64] ;  /* 0x0000000680a07981 */ /* 0x0000a2000c1e1100 */
[----:B------:R-:W-:-:S03]  /*30c0*/  LEA.HI.X.SX32 R125, R150, R4, 0x1, P1 ;  /* 0x00000004967d7211 */ /* 0x000fc600008f0eff */
[----:B------:R1:W2:Y:S04]  /*30d0*/  LDG.E.U8 R161, desc[UR6][R126.64] ;  /* 0x000000067ea17981 */ /* 0x0002a8000c1e1100 */
[----:B------:R3:W2:Y:S01]  /*30e0*/  LDG.E.U8 R150, desc[UR6][R124.64] ;  /* 0x000000067c967981 */ /* 0x0006a2000c1e1100 */
[----:B0-----:R-:W-:-:S04]  /*30f0*/  IADD3 R128, P0, R164, R3, RZ ;  /* 0x00000003a4807210 */ /* 0x001fc80007f1e0ff */
[-C--:B------:R-:W-:Y:S01]  /*3100*/  LEA.HI.X.SX32 R129, R164, R4.reuse, 0x1, P0 ;  /* 0x00000004a4817211 */ /* 0x080fe200000f0eff */
[C---:B------:R-:W-:Y:S01]  /*3110*/  IMAD R164, R7.reuse, 0x2, R166 ;  /* 0x0000000207a47824 */ /* 0x040fe200078e02a6 */
[-C--:B-1----:R-:W-:Y:S02]  /*3120*/  IADD3 R126, P0, R166, R3.reuse, RZ ;  /* 0x00000003a67e7210 */ /* 0x082fe40007f1e0ff */
[----:B---3--:R-:W-:Y:S01]  /*3130*/  IADD3 R124, P1, R154, R3, RZ ;  /* 0x000000039a7c7210 */ /* 0x008fe20007f3e0ff */
[----:B------:R0:W3:Y:S01]  /*3140*/  LDG.E.U8 R163, desc[UR6][R128.64] ;  /* 0x0000000680a37981 */ /* 0x0000e2000c1e1100 */
[-C--:B------:R-:W-:Y:S01]  /*3150*/  LEA.HI.X.SX32 R127, R166, R4.reuse, 0x1, P0 ;  /* 0x00000004a67f7211 */ /* 0x080fe200000f0eff */
[----:B------:R-:W-:Y:S01]  /*3160*/  IMAD R166, R7, 0x2, R164 ;  /* 0x0000000207a67824 */ /* 0x000fe200078e02a4 */
[----:B------:R-:W-:-:S03]  /*3170*/  LEA.HI.X.SX32 R125, R154, R4, 0x1, P1 ;  /* 0x000000049a7d7211 */ /* 0x000fc600008f0eff */
[C---:B------:R-:W-:Y:S02]  /*3180*/  IMAD R168, R7.reuse, 0x2, R166 ;  /* 0x0000000207a87824 */ /* 0x040fe400078e02a6 */
[----:B------:R1:W3:Y:S01]  /*3190*/  LDG.E.U8 R154, desc[UR6][R124.64] ;  /* 0x000000067c9a7981 */ /* 0x0002e2000c1e1100 */
[----:B0-----:R-:W-:Y:S01]  /*31a0*/  IADD3 R128, P0, R164, R3, RZ ;  /* 0x00000003a4807210 */ /* 0x001fe20007f1e0ff */
[----:B------:R-:W-:-:S03]  /*31b0*/  IMAD R170, R7, 0x2, R168 ;  /* 0x0000000207aa7824 */ /* 0x000fc600078e02a8 */
[----:B------:R-:W-:Y:S02]  /*31c0*/  LEA.HI.X.SX32 R129, R164, R4, 0x1, P0 ;  /* 0x00000004a4817211 */ /* 0x000fe400000f0eff */
[----:B------:R0:W3:Y:S01]  /*31d0*/  LDG.E.U8 R164, desc[UR6][R126.64] ;  /* 0x000000067ea47981 */ /* 0x0000e2000c1e1100 */
[----:B-1----:R-:W-:-:S03]  /*31e0*/  IADD3 R124, P1, R158, R3, RZ ;  /* 0x000000039e7c7210 */ /* 0x002fc60007f3e0ff */
[----:B------:R1:W3:Y:S01]  /*31f0*/  LDG.E.U8 R165, desc[UR6][R128.64] ;  /* 0x0000000680a57981 */ /* 0x0002e2000c1e1100 */
[----:B------:R-:W-:Y:S02]  /*3200*/  LEA.HI.X.SX32 R125, R158, R4, 0x1, P1 ;  /* 0x000000049e7d7211 */ /* 0x000fe400008f0eff */
[----:B0-----:R-:W-:-:S03]  /*3210*/  IADD3 R126, P0, R168, R3, RZ ;  /* 0x00000003a87e7210 */ /* 0x001fc60007f1e0ff */
[----:B------:R0:W3:Y:S01]  /*3220*/  LDG.E.U8 R158, desc[UR6][R124.64] ;  /* 0x000000067c9e7981 */ /* 0x0000e2000c1e1100 */
[----:B------:R-:W-:Y:S01]  /*3230*/  LEA.HI.X.SX32 R127, R168, R4, 0x1, P0 ;  /* 0x00000004a87f7211 */ /* 0x000fe200000f0eff */
[----:B------:R-:W-:Y:S01]  /*3240*/  IMAD R168, R7, 0x2, R170 ;  /* 0x0000000207a87824 */ /* 0x000fe200078e02aa */
[----:B-1----:R-:W-:-:S03]  /*3250*/  IADD3 R128, P0, R170, R3, RZ ;  /* 0x00000003aa807210 */ /* 0x002fc60007f1e0ff */
[----:B------:R1:W3:Y:S01]  /*3260*/  LDG.E.U8 R167, desc[UR6][R126.64] ;  /* 0x000000067ea77981 */ /* 0x0002e2000c1e1100 */
[----:B------:R-:W-:Y:S02]  /*3270*/  LEA.HI.X.SX32 R129, R170, R4, 0x1, P0 ;  /* 0x00000004aa817211 */ /* 0x000fe400000f0eff */
[----:B0-----:R-:W-:Y:S01]  /*3280*/  IADD3 R124, P1, R162, R3, RZ ;  /* 0x00000003a27c7210 */ /* 0x001fe20007f3e0ff */
[----:B------:R-:W-:-:S03]  /*3290*/  IMAD R170, R7, 0x2, R168 ;  /* 0x0000000207aa7824 */ /* 0x000fc600078e02a8 */
[----:B------:R-:W-:Y:S01]  /*32a0*/  LEA.HI.X.SX32 R125, R162, R4, 0x1, P1 ;  /* 0x00000004a27d7211 */ /* 0x000fe200008f0eff */
[----:B------:R-:W-:Y:S01]  /*32b0*/  IMAD R172, R7, 0x2, R170 ;  /* 0x0000000207ac7824 */ /* 0x000fe200078e02aa */
[----:B-1----:R-:W-:-:S03]  /*32c0*/  IADD3 R126, P0, R168, R3, RZ ;  /* 0x00000003a87e7210 */ /* 0x002fc60007f1e0ff */
[----:B------:R0:W3:Y:S01]  /*32d0*/  LDG.E.U8 R162, desc[UR6][R124.64] ;  /* 0x000000067ca27981 */ /* 0x0000e2000c1e1100 */
[----:B------:R-:W-:Y:S01]  /*32e0*/  LEA.HI.X.SX32 R127, R168, R4, 0x1, P0 ;  /* 0x00000004a87f7211 */ /* 0x000fe200000f0eff */
[----:B------:R-:W-:Y:S02]  /*32f0*/  IMAD R174, R7, 0x2, R172 ;  /* 0x0000000207ae7824 */ /* 0x000fe400078e02ac */
[----:B------:R1:W3:Y:S04]  /*3300*/  LDG.E.U8 R168, desc[UR6][R128.64] ;  /* 0x0000000680a87981 */ /* 0x0002e8000c1e1100 */
[----:B------:R5:W3:Y:S01]  /*3310*/  LDG.E.U8 R169, desc[UR6][R126.64] ;  /* 0x000000067ea97981 */ /* 0x000ae2000c1e1100 */
[-C--:B0-----:R-:W-:Y:S02]  /*3320*/  IADD3 R124, P1, R166, R3.reuse, RZ ;  /* 0x00000003a67c7210 */ /* 0x081fe40007f3e0ff */
[----:B-1----:R-:W-:-:S02]  /*3330*/  IADD3 R128, P0, R172, R3, RZ ;  /* 0x00000003ac807210 */ /* 0x002fc40007f1e0ff */
[-C--:B------:R-:W-:Y:S02]  /*3340*/  LEA.HI.X.SX32 R125, R166, R4.reuse, 0x1, P1 ;  /* 0x00000004a67d7211 */ /* 0x080fe400008f0eff */
[-C--:B------:R-:W-:Y:S01]  /*3350*/  LEA.HI.X.SX32 R129, R172, R4.reuse, 0x1, P0 ;  /* 0x00000004ac817211 */ /* 0x080fe200000f0eff */
[C---:B------:R-:W-:Y:S01]  /*3360*/  IMAD R172, R7.reuse, 0x2, R174 ;  /* 0x0000000207ac7824 */ /* 0x040fe200078e02ae */
[CC--:B-----5:R-:W-:Y:S01]  /*3370*/  IADD3 R126, P0, R174.reuse, R3.reuse, RZ ;  /* 0x00000003ae7e7210 */ /* 0x0e0fe20007f1e0ff */
[----:B------:R0:W5:Y:S03]  /*3380*/  LDG.E.U8 R166, desc[UR6][R124.64] ;  /* 0x000000067ca67981 */ /* 0x000166000c1e1100 */
[----:B------:R-:W-:Y:S01]  /*3390*/  LEA.HI.X.SX32 R127, R174, R4, 0x1, P0 ;  /* 0x00000004ae7f7211 */ /* 0x000fe200000f0eff */
[----:B------:R-:W-:Y:S01]  /*33a0*/  IMAD R174, R7, 0x2, R172 ;  /* 0x0000000207ae7824 */ /* 0x000fe200078e02ac */
[----:B------:R1:W5:Y:S01]  /*33b0*/  LDG.E.U8 R171, desc[UR6][R128.64] ;  /* 0x0000000680ab7981 */ /* 0x000362000c1e1100 */
[----:B0-----:R-:W-:-:S02]  /*33c0*/  IADD3 R124, P1, R170, R3, RZ ;  /* 0x00000003aa7c7210 */ /* 0x001fc40007f3e0ff */
[C---:B------:R-:W-:Y:S02]  /*33d0*/  IMAD R176, R7.reuse, 0x2, R174 ;  /* 0x0000000207b07824 */ /* 0x040fe400078e02ae */
[-C--:B------:R-:W-:Y:S02]  /*33e0*/  LEA.HI.X.SX32 R125, R170, R4.reuse, 0x1, P1 ;  /* 0x00000004aa7d7211 */ /* 0x080fe400008f0eff */
[C---:B-1----:R-:W-:Y:S01]  /*33f0*/  IADD3 R128, P0, R172.reuse, R3, RZ ;  /* 0x00000003ac807210 */ /* 0x042fe20007f1e0ff */
[----:B------:R-:W-:Y:S02]  /*3400*/  IMAD R178, R7, 0x2, R176 ;  /* 0x0000000207b27824 */ /* 0x000fe400078e02b0 */
[----:B------:R0:W5:Y:S01]  /*3410*/  LDG.E.U8 R170, desc[UR6][R124.64] ;  /* 0x000000067caa7981 */ /* 0x000162000c1e1100 */
[----:B------:R-:W-:-:S03]  /*3420*/  LEA.HI.X.SX32 R129, R172, R4, 0x1, P0 ;  /* 0x00000004ac817211 */ /* 0x000fc600000f0eff */
[----:B------:R1:W5:Y:S04]  /*3430*/  LDG.E.U8 R172, desc[UR6][R126.64] ;  /* 0x000000067eac7981 */ /* 0x000368000c1e1100 */
[----:B------:R4:W5:Y:S01]  /*3440*/  LDG.E.U8 R173, desc[UR6][R128.64] ;  /* 0x0000000680ad7981 */ /* 0x000962000c1e1100 */
[-C--:B0-----:R-:W-:Y:S02]  /*3450*/  IADD3 R124, P1, R174, R3.reuse, RZ ;  /* 0x00000003ae7c7210 */ /* 0x081fe40007f3e0ff */
[-C--:B-1----:R-:W-:Y:S02]  /*3460*/  IADD3 R126, P0, R176, R3.reuse, RZ ;  /* 0x00000003b07e7210 */ /* 0x082fe40007f1e0ff */
[-C--:B------:R-:W-:Y:S02]  /*3470*/  LEA.HI.X.SX32 R125, R174, R4.reuse, 0x1, P1 ;  /* 0x00000004ae7d7211 */ /* 0x080fe400008f0eff */
[-C--:B------:R-:W-:Y:S01]  /*3480*/  LEA.HI.X.SX32 R127, R176, R4.reuse, 0x1, P0 ;  /* 0x00000004b07f7211 */ /* 0x080fe200000f0eff */
[----:B------:R-:W-:Y:S01]  /*3490*/  IMAD R176, R7, 0x2, R178 ;  /* 0x0000000207b07824 */ /* 0x000fe200078e02b2 */
[C---:B----4-:R-:W-:Y:S01]  /*34a0*/  IADD3 R128, P0, R178.reuse, R3, RZ ;  /* 0x00000003b2807210 */ /* 0x050fe20007f1e0ff */
[----:B------:R0:W4:Y:S01]  /*34b0*/  LDG.E.U8 R174, desc[UR6][R124.64] ;  /* 0x000000067cae7981 */ /* 0x000122000c1e1100 */
[----:B------:R-:W1:Y:S02]  /*34c0*/  S2UR UR4, SR_CgaCtaId ;  /* 0x00000000000479c3 */ /* 0x000e640000008800 */
[----:B------:R-:W-:Y:S01]  /*34d0*/  LEA.HI.X.SX32 R129, R178, R4, 0x1, P0 ;  /* 0x00000004b2817211 */ /* 0x000fe200000f0eff */
[----:B------:R-:W4:Y:S01]  /*34e0*/  LDG.E.U8 R126, desc[UR6][R126.64] ;  /* 0x000000067e7e7981 */ /* 0x000f22000c1e1100 */
[----:B------:R-:W-:-:S03]  /*34f0*/  LOP3.LUT R175, R175, 0x7, RZ, 0xc0, !PT ;  /* 0x00000007afaf7812 */ /* 0x000fc600078ec0ff */
[----:B------:R-:W4:Y:S01]  /*3500*/  LDG.E.U8 R128, desc[UR6][R128.64] ;  /* 0x0000000680807981 */ /* 0x000f22000c1e1100 */
[----:B0-----:R-:W-:-:S04]  /*3510*/  IADD3 R124, P0, R176, R3, RZ ;  /* 0x00000003b07c7210 */ /* 0x001fc80007f1e0ff */
[----:B------:R-:W-:Y:S01]  /*3520*/  LEA.HI.X.SX32 R125, R176, R4, 0x1, P0 ;  /* 0x00000004b07d7211 */ /* 0x000fe200000f0eff */
[----:B------:R-:W-:-:S04]  /*3530*/  IMAD R176, R7, 0x2, R176 ;  /* 0x0000000207b07824 */ /* 0x000fc800078e02b0 */
[----:B------:R0:W4:Y:S01]  /*3540*/  LDG.E.U8 R127, desc[UR6][R124.64] ;  /* 0x000000067c7f7981 */ /* 0x000122000c1e1100 */
[----:B------:R-:W-:Y:S01]  /*3550*/  IMAD R178, R7, 0x2, R176 ;  /* 0x0000000207b27824 */ /* 0x000fe200078e02b0 */
[----:B0-----:R-:W-:-:S04]  /*3560*/  IADD3 R124, P0, R176, R3, RZ ;  /* 0x00000003b07c7210 */ /* 0x001fc80007f1e0ff */
[----:B------:R-:W-:Y:S01]  /*3570*/  LEA.HI.X.SX32 R125, R176, R4, 0x1, P0 ;  /* 0x00000004b07d7211 */ /* 0x000fe200000f0eff */
[----:B------:R-:W-:-:S04]  /*3580*/  IMAD.SHL.U32 R180, R175, 0x10, RZ ;  /* 0x00000010afb47824 */ /* 0x000fc800078e00ff */
[----:B------:R0:W4:Y:S01]  /*3590*/  LDG.E.U8 R129, desc[UR6][R124.64] ;  /* 0x000000067c817981 */ /* 0x000122000c1e1100 */
[----:B------:R-:W-:Y:S01]  /*35a0*/  UMOV UR5, 0x400 ;  /* 0x0000040000057882 */ /* 0x000fe20000000000 */
[----:B------:R-:W-:Y:S01]  /*35b0*/  IMAD.SHL.U32 R175, R181, 0x80, RZ ;  /* 0x00000080b5af7824 */ /* 0x000fe200078e00ff */
[----:B-1----:R-:W-:Y:S01]  /*35c0*/  ULEA UR5, UR4, UR5, 0x18 ;  /* 0x0000000504057291 */ /* 0x002fe2000f8ec03f */
[----:B0-----:R-:W-:-:S04]  /*35d0*/  IADD3 R124, P0, R178, R3, RZ ;  /* 0x00000003b27c7210 */ /* 0x001fc80007f1e0ff */
[----:B------:R-:W-:Y:S01]  /*35e0*/  LEA.HI.X.SX32 R125, R178, R4, 0x1, P0 ;  /* 0x00000004b27d7211 */ /* 0x000fe200000f0eff */
[----:B------:R-:W-:Y:S01]  /*35f0*/  IMAD R178, R7, 0x2, R178 ;  /* 0x0000000207b27824 */ /* 0x000fe200078e02b2 */
[----:B------:R-:W-:-:S03]  /*3600*/  LOP3.LUT R175, R180, R179, R175, 0xfe, !PT ;  /* 0x000000b3b4af7212 */ /* 0x000fc600078efeaf */
[----:B------:R0:W4:Y:S04]  /*3610*/  LDG.E.U8 R176, desc[UR6][R124.64] ;  /* 0x000000067cb07981 */ /* 0x000128000c1e1100 */
[----:B------:R1:W-:Y:S01]  /*3620*/  STS.U8 [R175+UR5+0x4], R48 ;  /* 0x00000430af007988 */ /* 0x0003e20008000005 */
[----:B0-----:R-:W-:-:S03]  /*3630*/  IADD3 R124, P0, R178, R3, RZ ;  /* 0x00000003b27c7210 */ /* 0x001fc60007f1e0ff */
[----:B------:R0:W-:Y:S01]  /*3640*/  STS.U8 [R175+UR5], R46 ;  /* 0x0000002eaf007988 */ /* 0x0001e20008000005 */
[----:B------:R-:W-:Y:S02]  /*3650*/  LEA.HI.X.SX32 R125, R178, R4, 0x1, P0 ;  /* 0x00000004b27d7211 */ /* 0x000fe400000f0eff */
[-C--:B-1----:R-:W-:Y:S01]  /*3660*/  IADD3 R48, P0, R91, R3.reuse, RZ ;  /* 0x000000035b307210 */ /* 0x082fe20007f1e0ff */
[----:B------:R1:W-:Y:S01]  /*3670*/  STS.U8 [R175+UR5+0x4002], R49 ;  /* 0x00400231af007988 */ /* 0x0003e20008000005 */
[----:B0-----:R-:W-:-:S03]  /*3680*/  IADD3 R46, P1, R90, R3, RZ ;  /* 0x000000035a2e7210 */ /* 0x001fc60007f3e0ff */
[----:B------:R0:W-:Y:S04]  /*3690*/  STS.U8 [R175+UR5+0x400c], R60 ;  /* 0x00400c3caf007988 */ /* 0x0001e80008000005 */
[----:B------:R0:W-:Y:S01]  /*36a0*/  STS.U8 [R175+UR5+0x8002], R47 ;  /* 0x0080022faf007988 */ /* 0x0001e20008000005 */
[----:B-1----:R-:W-:-:S03]  /*36b0*/  LEA.HI.X.SX32 R49, R91, R4, 0x1, P0 ;  /* 0x000000045b317211 */ /* 0x002fc600000f0eff */
[----:B------:R1:W-:Y:S01]  /*36c0*/  STS.U8 [R175+UR5+0xc], R52 ;  /* 0x00000c34af007988 */ /* 0x0003e20008000005 */
[----:B0-----:R-:W-:-:S03]  /*36d0*/  IADD3 R60, P0, R22, R3, RZ ;  /* 0x00000003163c7210 */ /* 0x001fc60007f1e0ff */
[----:B------:R0:W-:Y:S01]  /*36e0*/  STS.U8 [R175+UR5+0xe], R50 ;  /* 0x00000e32af007988 */ /* 0x0001e20008000005 */
[----:B------:R-:W-:-:S03]  /*36f0*/  LEA.HI.X.SX32 R47, R90, R4, 0x1, P1 ;  /* 0x000000045a2f7211 */ /* 0x000fc600008f0eff */
[----:B------:R0:W-:Y:S01]  /*3700*/  STS.U8 [R175+UR5+0x4000], R58 ;  /* 0x0040003aaf007988 */ /* 0x0001e20008000005 */
[----:B-1----:R-:W-:-:S03]  /*3710*/  IADD3 R52, P2, R24, R3, RZ ;  /* 0x0000000318347210 */ /* 0x002fc60007f5e0ff */
[----:B------:R1:W-:Y:S01]  /*3720*/  STS.U8 [R175+UR5+0x8], R27 ;  /* 0x0000081baf007988 */ /* 0x0003e20008000005 */
[----:B0-----:R-:W-:-:S03]  /*3730*/  IADD3 R50, P3, R25, R3, RZ ;  /* 0x0000000319327210 */ /* 0x001fc60007f7e0ff */
[----:B------:R0:W-:Y:S01]  /*3740*/  STS.U8 [R175+UR5+0x4008], R61 ;  /* 0x0040083daf007988 */ /* 0x0001e20008000005 */
[----:B------:R-:W-:-:S03]  /*3750*/  IADD3 R58, P1, R23, R3, RZ ;  /* 0x00000003173a7210 */ /* 0x000fc60007f3e0ff */
[----:B------:R0:W-:Y:S01]  /*3760*/  STS.U8 [R175+UR5+0xa], R51 ;  /* 0x00000a33af007988 */ /* 0x0001e20008000005 */
[----:B-1----:R-:W-:-:S03]  /*3770*/  LOP3.LUT R27, R175, 0x10, RZ, 0x3c, !PT ;  /* 0x00000010af1b7812 */ /* 0x002fc600078e3cff */
[----:B------:R1:W-:Y:S01]  /*3780*/  STS.U8 [R175+UR5+0x4006], R59 ;  /* 0x0040063baf007988 */ /* 0x0003e20008000005 */
[----:B0-----:R-:W-:-:S03]  /*3790*/  LEA.HI.X.SX32 R61, R22, R4, 0x1, P0 ;  /* 0x00000004163d7211 */ /* 0x001fc600000f0eff */
[----:B------:R0:W-:Y:S01]  /*37a0*/  STS.U8 [R175+UR5+0x400a], R53 ;  /* 0x00400a35af007988 */ /* 0x0001e20008000005 */
[----:B------:R-:W-:-:S03]  /*37b0*/  LEA.HI.X.SX32 R51, R25, R4, 0x1, P3 ;  /* 0x0000000419337211 */ /* 0x000fc600018f0eff */
[----:B------:R0:W-:Y:S01]  /*37c0*/  STS.U8 [R175+UR5+0x8004], R70 ;  /* 0x00800446af007988 */ /* 0x0001e20008000005 */
[-C--:B------:R-:W-:Y:S02]  /*37d0*/  IADD3 R22, P3, R21, R3.reuse, RZ ;  /* 0x0000000315167210 */ /* 0x080fe40007f7e0ff */
[-C--:B-1----:R-:W-:Y:S01]  /*37e0*/  LEA.HI.X.SX32 R59, R23, R4.reuse, 0x1, P1 ;  /* 0x00000004173b7211 */ /* 0x082fe200008f0eff */
[----:B------:R1:W-:Y:S01]  /*37f0*/  STS.U8 [R175+UR5+0x400e], R62 ;  /* 0x00400e3eaf007988 */ /* 0x0003e20008000005 */
[----:B0-----:R-:W-:Y:S02]  /*3800*/  LEA.HI.X.SX32 R53, R24, R4, 0x1, P2 ;  /* 0x0000000418357211 */ /* 0x001fe400010f0eff */
[-C--:B------:R-:W-:Y:S01]  /*3810*/  IADD3 R24, P2, R20, R3.reuse, RZ ;  /* 0x0000000314187210 */ /* 0x080fe20007f5e0ff */
[----:B------:R-:W-:Y:S01]  /*3820*/  STS.U8 [R175+UR5+0x2], R29 ;  /* 0x0000021daf007988 */ /* 0x000fe20008000005 */
[----:B------:R-:W-:-:S03]  /*3830*/  IADD3 R70, P0, R0, R3, RZ ;  /* 0x0000000300467210 */ /* 0x000fc60007f1e0ff */
[----:B------:R-:W-:Y:S01]  /*3840*/  STS.U8 [R175+UR5+0x6], R32 ;  /* 0x00000620af007988 */ /* 0x000fe20008000005 */
[----:B-1----:R-:W-:-:S03]  /*3850*/  IADD3 R62, P1, R19, R3, RZ ;  /* 0x00000003133e7210 */ /* 0x002fc60007f3e0ff */
[----:B------:R-:W-:Y:S01]  /*3860*/  STS.U8 [R175+UR5+0x4004], R57 ;  /* 0x00400439af007988 */ /* 0x000fe20008000005 */
[----:B------:R-:W-:-:S03]  /*3870*/  LEA.HI.X.SX32 R25, R20, R4, 0x1, P2 ;  /* 0x0000000414197211 */ /* 0x000fc600010f0eff */
[----:B------:R0:W-:Y:S01]  /*3880*/  STS.U8 [R175+UR5+0x8000], R71 ;  /* 0x00800047af007988 */ /* 0x0001e20008000005 */
[----:B------:R-:W-:-:S03]  /*3890*/  LEA.HI.X.SX32 R23, R21, R4, 0x1, P3 ;  /* 0x0000000415177211 */ /* 0x000fc600018f0eff */
[----:B------:R1:W-:Y:S01]  /*38a0*/  STS.U8 [R175+UR5+0x8006], R72 ;  /* 0x00800648af007988 */ /* 0x0003e20008000005 */
[----:B------:R-:W-:-:S03]  /*38b0*/  IADD3 R20, P3, R44, R3, RZ ;  /* 0x000000032c147210 */ /* 0x000fc60007f7e0ff */
[----:B------:R-:W-:Y:S01]  /*38c0*/  STS.U8 [R175+UR5+0x8008], R73 ;  /* 0x00800849af007988 */ /* 0x000fe20008000005 */
[----:B0-----:R-:W-:-:S03]  /*38d0*/  LEA.HI.X.SX32 R71, R0, R4, 0x1, P0 ;  /* 0x0000000400477211 */ /* 0x001fc600000f0eff */
[----:B------:R0:W-:Y:S04]  /*38e0*/  STS.U8 [R175+UR5+0x800a], R63 ;  /* 0x00800a3faf007988 */ /* 0x0001e80008000005 */
[----:B------:R-:W-:Y:S01]  /*38f0*/  STS.U8 [R175+UR5+0x800c], R123 ;  /* 0x00800c7baf007988 */ /* 0x000fe20008000005 */
[----:B-1----:R-:W-:-:S03]  /*3900*/  IADD3 R72, P2, R43, R3, RZ ;  /* 0x000000032b487210 */ /* 0x002fc60007f5e0ff */
[----:B------:R-:W-:Y:S01]  /*3910*/  STS.U8 [R175+UR5+0x800e], R122 ;  /* 0x00800e7aaf007988 */ /* 0x000fe20008000005 */
[----:B0-----:R-:W-:-:S03]  /*3920*/  LEA.HI.X.SX32 R63, R19, R4, 0x1, P1 ;  /* 0x00000004133f7211 */ /* 0x001fc600008f0eff */
[----:B------:R-:W-:Y:S01]  /*3930*/  STS.U8 [R175+UR5+0xc000], R121 ;  /* 0x00c00079af007988 */ /* 0x000fe20008000005 */
[----:B------:R-:W-:-:S03]  /*3940*/  IADD3 R90, P1, R42, R3, RZ ;  /* 0x000000032a5a7210 */ /* 0x000fc60007f3e0ff */
[----:B------:R-:W-:Y:S04]  /*3950*/  STS.U8 [R175+UR5+0xc002], R120 ;  /* 0x00c00278af007988 */ /* 0x000fe80008000005 */
[----:B------:R-:W-:Y:S04]  /*3960*/  STS.U8 [R175+UR5+0xc004], R119 ;  /* 0x00c00477af007988 */ /* 0x000fe80008000005 */
[----:B------:R-:W-:Y:S04]  /*3970*/  STS.U8 [R175+UR5+0xc006], R118 ;  /* 0x00c00676af007988 */ /* 0x000fe80008000005 */
[----:B------:R-:W-:Y:S04]  /*3980*/  STS.U8 [R175+UR5+0xc008], R45 ;  /* 0x00c0082daf007988 */ /* 0x000fe80008000005 */
[----:B------:R-:W-:Y:S04]  /*3990*/  STS.U8 [R175+UR5+0xc00a], R117 ;  /* 0x00c00a75af007988 */ /* 0x000fe80008000005 */
[----:B------:R-:W-:Y:S04]  /*39a0*/  STS.U8 [R175+UR5+0xc00c], R116 ;  /* 0x00c00c74af007988 */ /* 0x000fe80008000005 */
[----:B--2---:R-:W-:Y:S04]  /*39b0*/  STS.U8 [R175+UR5+0xc00e], R130 ;  /* 0x00c00e82af007988 */ /* 0x004fe80008000005 */
[----:B------:R0:W-:Y:S01]  /*39c0*/  STS.U8 [R27+UR5+0x800e], R92 ;  /* 0x00800e5c1b007988 */ /* 0x0001e20008000005 */
[----:B------:R-:W-:-:S03]  /*39d0*/  LEA.HI.X.SX32 R91, R42, R4, 0x1, P1 ;  /* 0x000000042a5b7211 */ /* 0x000fc600008f0eff */
[----:B------:R1:W-:Y:S01]  /*39e0*/  STS.U8 [R27+UR5+0x800c], R93 ;  /* 0x00800c5d1b007988 */ /* 0x0003e20008000005 */
[----:B------:R-:W-:Y:S01]  /*39f0*/  LEA.HI.X.SX32 R73, R43, R4, 0x1, P2 ;  /* 0x000000042b497211 */ /* 0x000fe200010f0eff */
[----:B------:R-:W-:Y:S02]  /*3a00*/  IMAD R178, R7, 0x2, R178 ;  /* 0x0000000207b27824 */ /* 0x000fe400078e02b2 */
[----:B------:R2:W4:Y:S01]  /*3a10*/  LDG.E.U8 R124, desc[UR6][R124.64] ;  /* 0x000000067c7c7981 */ /* 0x000522000c1e1100 */
[----:B0-----:R-:W-:-:S03]  /*3a20*/  IADD3 R92, P0, R41, R3, RZ ;  /* 0x00000003295c7210 */ /* 0x001fc60007f1e0ff */
[----:B------:R0:W-:Y:S01]  /*3a30*/  STS.U8 [R27+UR5+0x8006], R96 ;  /* 0x008006601b007988 */ /* 0x0001e20008000005 */
[-C--:B------:R-:W-:Y:S02]  /*3a40*/  LEA.HI.X.SX32 R21, R44, R4.reuse, 0x1, P3 ;  /* 0x000000042c157211 */ /* 0x080fe400018f0eff */
[----:B-1----:R-:W-:Y:S01]  /*3a50*/  LEA.HI.X.SX32 R93, R41, R4, 0x1, P0 ;  /* 0x00000004295d7211 */ /* 0x002fe200000f0eff */
[----:B------:R1:W-:Y:S01]  /*3a60*/  STS.U8 [R27+UR5+0x800a], R94 ;  /* 0x00800a5e1b007988 */ /* 0x0003e20008000005 */
[-C--:B------:R-:W-:Y:S02]  /*3a70*/  IADD3 R44, P2, R39, R3.reuse, RZ ;  /* 0x00000003272c7210 */ /* 0x080fe40007f5e0ff */
[-C--:B------:R-:W-:Y:S02]  /*3a80*/  IADD3 R42, P3, R40, R3.reuse, RZ ;  /* 0x00000003282a7210 */ /* 0x080fe40007f7e0ff */
[-C--:B0-----:R-:W-:Y:S01]  /*3a90*/  IADD3 R96, P0, R18, R3.reuse, RZ ;  /* 0x0000000312607210 */ /* 0x081fe20007f1e0ff */
[----:B------:R0:W-:Y:S01]  /*3aa0*/  STS.U8 [R27+UR5+0x8004], R97 ;  /* 0x008004611b007988 */ /* 0x0001e20008000005 */
[----:B-1----:R-:W-:-:S03]  /*3ab0*/  IADD3 R94, P1, R38, R3, RZ ;  /* 0x00000003265e7210 */ /* 0x002fc60007f3e0ff */
[----:B------:R1:W-:Y:S01]  /*3ac0*/  STS.U8 [R27+UR5+0x8002], R98 ;  /* 0x008002621b007988 */ /* 0x0003e20008000005 */
[-C--:B------:R-:W-:Y:S02]  /*3ad0*/  LEA.HI.X.SX32 R45, R39, R4.reuse, 0x1, P2 ;  /* 0x00000004272d7211 */ /* 0x080fe400010f0eff */
[-C--:B------:R-:W-:Y:S01]  /*3ae0*/  LEA.HI.X.SX32 R43, R40, R4.reuse, 0x1, P3 ;  /* 0x00000004282b7211 */ /* 0x080fe200018f0eff */
[----:B------:R2:W-:Y:S01]  /*3af0*/  STS.U8 [R27+UR5+0x8008], R95 ;  /* 0x0080085f1b007988 */ /* 0x0005e20008000005 */
[-C--:B0-----:R-:W-:Y:S02]  /*3b00*/  LEA.HI.X.SX32 R97, R18, R4.reuse, 0x1, P0 ;  /* 0x0000000412617211 */ /* 0x081fe400000f0eff */
[-C--:B-1----:R-:W-:Y:S01]  /*3b10*/  IADD3 R98, P0, R14, R3.reuse, RZ ;  /* 0x000000030e627210 */ /* 0x082fe20007f1e0ff */
[----:B------:R0:W-:Y:S01]  /*3b20*/  STS.U8 [R27+UR5+0x8000], R99 ;  /* 0x008000631b007988 */ /* 0x0001e20008000005 */
[----:B--2---:R-:W-:Y:S02]  /*3b30*/  LEA.HI.X.SX32 R95, R38, R4, 0x1, P1 ;  /* 0x00000004265f7211 */ /* 0x004fe400008f0eff */
[----:B------:R-:W-:-:S02]  /*3b40*/  IADD3 R40, P1, R15, R3, RZ ;  /* 0x000000030f287210 */ /* 0x000fc40007f3e0ff */
[-C--:B------:R-:W-:Y:S01]  /*3b50*/  IADD3 R38, P2, R16, R3.reuse, RZ ;  /* 0x0000000310267210 */ /* 0x080fe20007f5e0ff */
[----:B------:R1:W-:Y:S01]  /*3b60*/  STS.U8 [R27+UR5+0x400e], R100 ;  /* 0x00400e641b007988 */ /* 0x0003e20008000005 */
[-C--:B------:R-:W-:Y:S02]  /*3b70*/  IADD3 R18, P3, R17, R3.reuse, RZ ;  /* 0x0000000311127210 */ /* 0x080fe40007f7e0ff */
[-C--:B0-----:R-:W-:Y:S02]  /*3b80*/  LEA.HI.X.SX32 R99, R14, R4.reuse, 0x1, P0 ;  /* 0x000000040e637211 */ /* 0x081fe400000f0eff */
[-C--:B------:R-:W-:Y:S02]  /*3b90*/  LEA.HI.X.SX32 R41, R15, R4.reuse, 0x1, P1 ;  /* 0x000000040f297211 */ /* 0x080fe400008f0eff */
[----:B------:R-:W-:Y:S02]  /*3ba0*/  LEA.HI.X.SX32 R39, R16, R4, 0x1, P2 ;  /* 0x0000000410277211 */ /* 0x000fe400010f0eff */
[----:B------:R-:W-:-:S02]  /*3bb0*/  IADD3 R16, P1, R11, R3, RZ ;  /* 0x000000030b107210 */ /* 0x000fc40007f3e0ff */
[-C--:B-1----:R-:W-:Y:S02]  /*3bc0*/  IADD3 R100, P0, R37, R3.reuse, RZ ;  /* 0x0000000325647210 */ /* 0x082fe40007f1e0ff */
[CC--:B------:R-:W-:Y:S01]  /*3bd0*/  IADD3 R14, P2, R12.reuse, R3.reuse, RZ ;  /* 0x000000030c0e7210 */ /* 0x0c0fe20007f5e0ff */
[----:B------:R0:W-:Y:S01]  /*3be0*/  STS.U8 [R27+UR5+0x400c], R101 ;  /* 0x00400c651b007988 */ /* 0x0001e20008000005 */
[-C--:B------:R-:W-:Y:S02]  /*3bf0*/  LEA.HI.X.SX32 R19, R17, R4.reuse, 0x1, P3 ;  /* 0x0000000411137211 */ /* 0x080fe400018f0eff */
[-C--:B------:R-:W-:Y:S01]  /*3c00*/  LEA.HI.X.SX32 R17, R11, R4.reuse, 0x1, P1 ;  /* 0x000000040b117211 */ /* 0x080fe200008f0eff */
[----:B------:R1:W-:Y:S01]  /*3c10*/  STS.U8 [R27+UR5+0x4002], R106 ;  /* 0x0040026a1b007988 */ /* 0x0003e20008000005 */
[-C--:B------:R-:W-:Y:S02]  /*3c20*/  LEA.HI.X.SX32 R15, R12, R4.reuse, 0x1, P2 ;  /* 0x000000040c0f7211 */ /* 0x080fe400010f0eff */
[----:B------:R-:W-:Y:S01]  /*3c30*/  IADD3 R32, P2, R35, R3, RZ ;  /* 0x0000000323207210 */ /* 0x000fe20007f5e0ff */
[----:B------:R2:W-:Y:S01]  /*3c40*/  STS.U8 [R27+UR5+0x4006], R104 ;  /* 0x004006681b007988 */ /* 0x0005e20008000005 */
[----:B0-----:R-:W-:-:S03]  /*3c50*/  LEA.HI.X.SX32 R101, R37, R4, 0x1, P0 ;  /* 0x0000000425657211 */ /* 0x001fc600000f0eff */
[----:B------:R0:W-:Y:S01]  /*3c60*/  STS.U8 [R27+UR5+0x400a], R102 ;  /* 0x00400a661b007988 */ /* 0x0001e20008000005 */
[----:B-1----:R-:W-:-:S03]  /*3c70*/  IADD3 R106, P0, R33, R3, RZ ;  /* 0x00000003216a7210 */ /* 0x002fc60007f1e0ff */
[----:B------:R1:W-:Y:S01]  /*3c80*/  STS.U8 [R27+UR5+0x4000], R107 ;  /* 0x0040006b1b007988 */ /* 0x0003e20008000005 */
[----:B--2---:R-:W-:-:S03]  /*3c90*/  IADD3 R104, P1, R34, R3, RZ ;  /* 0x0000000322687210 */ /* 0x004fc60007f3e0ff */
[----:B------:R2:W-:Y:S01]  /*3ca0*/  STS.U8 [R27+UR5+0x4004], R105 ;  /* 0x004004691b007988 */ /* 0x0005e20008000005 */
[-C--:B0-----:R-:W-:Y:S01]  /*3cb0*/  IADD3 R102, P3, R13, R3.reuse, RZ ;  /* 0x000000030d667210 */ /* 0x081fe20007f7e0ff */
[----:B------:R-:W-:Y:S02]  /*3cc0*/  IMAD R118, R7, 0x2, R178 ;  /* 0x0000000207767824 */ /* 0x000fe400078e02b2 */
[----:B------:R0:W-:Y:S01]  /*3cd0*/  STS.U8 [R27+UR5+0x4008], R103 ;  /* 0x004008671b007988 */ /* 0x0001e20008000005 */
[-C--:B-1----:R-:W-:Y:S02]  /*3ce0*/  LEA.HI.X.SX32 R107, R33, R4.reuse, 0x1, P0 ;  /* 0x00000004216b7211 */ /* 0x082fe400000f0eff */
[-C--:B------:R-:W-:Y:S02]  /*3cf0*/  LEA.HI.X.SX32 R33, R35, R4.reuse, 0x1, P2 ;  /* 0x0000000423217211 */ /* 0x080fe400010f0eff */
[-C--:B--2---:R-:W-:Y:S02]  /*3d00*/  LEA.HI.X.SX32 R105, R34, R4.reuse, 0x1, P1 ;  /* 0x0000000422697211 */ /* 0x084fe400008f0eff */
[----:B------:R-:W-:Y:S01]  /*3d10*/  IADD3 R34, P2, R6, R3, RZ ;  /* 0x0000000306227210 */ /* 0x000fe20007f5e0ff */
[----:B------:R1:W-:Y:S01]  /*3d20*/  STS.U8 [R27+UR5+0xe], R108 ;  /* 0x00000e6c1b007988 */ /* 0x0003e20008000005 */
[----:B0-----:R-:W-:-:S02]  /*3d30*/  LEA.HI.X.SX32 R103, R13, R4, 0x1, P3 ;  /* 0x000000040d677211 */ /* 0x001fc400018f0eff */
[-C--:B------:R-:W-:Y:S02]  /*3d40*/  IADD3 R12, P3, R36, R3.reuse, RZ ;  /* 0x00000003240c7210 */ /* 0x080fe40007f7e0ff */
[-C--:B------:R-:W-:Y:S01]  /*3d50*/  LEA.HI.X.SX32 R35, R6, R4.reuse, 0x1, P2 ;  /* 0x0000000406237211 */ /* 0x080fe200010f0eff */
[----:B------:R-:W-:Y:S01]  /*3d60*/  IMAD R6, R7, 0x2, R118 ;  /* 0x0000000207067824 */ /* 0x000fe200078e0276 */
[----:B------:R0:W-:Y:S01]  /*3d70*/  STS.U8 [R27+UR5+0xc], R109 ;  /* 0x00000c6d1b007988 */ /* 0x0001e20008000005 */
[-C--:B-1----:R-:W-:Y:S02]  /*3d80*/  IADD3 R108, P0, R26, R3.reuse, RZ ;  /* 0x000000031a6c7210 */ /* 0x082fe40007f1e0ff */
[-C--:B------:R-:W-:Y:S02]  /*3d90*/  LEA.HI.X.SX32 R13, R36, R4.reuse, 0x1, P3 ;  /* 0x00000004240d7211 */ /* 0x080fe400018f0eff */
[----:B------:R-:W-:Y:S01]  /*3da0*/  IADD3 R36, P1, R5, R3, RZ ;  /* 0x0000000305247210 */ /* 0x000fe20007f3e0ff */
[----:B------:R-:W-:Y:S01]  /*3db0*/  IMAD R122, R7, 0x2, R6 ;  /* 0x00000002077a7824 */ /* 0x000fe200078e0206 */
[----:B0-----:R-:W-:-:S02]  /*3dc0*/  LEA.HI.X.SX32 R109, R26, R4, 0x1, P0 ;  /* 0x000000041a6d7211 */ /* 0x001fc400000f0eff */
[----:B------:R-:W-:Y:S01]  /*3dd0*/  IADD3 R26, P2, R2, R3, RZ ;  /* 0x00000003021a7210 */ /* 0x000fe20007f5e0ff */
[----:B------:R-:W-:Y:S01]  /*3de0*/  STS.U8 [R27+UR5], R115 ;  /* 0x000000731b007988 */ /* 0x000fe20008000005 */
[----:B------:R-:W-:-:S03]  /*3df0*/  LEA.HI.X.SX32 R37, R5, R4, 0x1, P1 ;  /* 0x0000000405257211 */ /* 0x000fc600008f0eff */
[----:B------:R-:W-:Y:S04]  /*3e00*/  STS.U8 [R27+UR5+0x2], R114 ;  /* 0x000002721b007988 */ /* 0x000fe80008000005 */
[----:B------:R-:W-:Y:S04]  /*3e10*/  STS.U8 [R27+UR5+0x4], R113 ;  /* 0x000004711b007988 */ /* 0x000fe80008000005 */
[----:B------:R0:W-:Y:S04]  /*3e20*/  STS.U8 [R27+UR5+0x6], R112 ;  /* 0x000006701b007988 */ /* 0x0001e80008000005 */
[----:B------:R-:W-:Y:S04]  /*3e30*/  STS.U8 [R27+UR5+0x8], R111 ;  /* 0x0000086f1b007988 */ /* 0x000fe80008000005 */
[----:B------:R1:W-:Y:S01]  /*3e40*/  STS.U8 [R27+UR5+0xa], R110 ;  /* 0x00000a6e1b007988 */ /* 0x0003e20008000005 */
[----:B0-----:R-:W-:-:S03]  /*3e50*/  IADD3 R112, P0, R10, R3, RZ ;  /* 0x000000030a707210 */ /* 0x001fc60007f1e0ff */
[----:B------:R-:W-:Y:S04]  /*3e60*/  STS.U8 [R27+UR5+0xc000], R131 ;  /* 0x00c000831b007988 */ /* 0x000fe80008000005 */
[----:B------:R-:W-:Y:S01]  /*3e70*/  STS.U8 [R27+UR5+0xc002], R132 ;  /* 0x00c002841b007988 */ /* 0x000fe20008000005 */
[----:B-1----:R-:W-:-:S03]  /*3e80*/  IADD3 R110, P1, R30, R3, RZ ;  /* 0x000000031e6e7210 */ /* 0x002fc60007f3e0ff */
[----:B------:R-:W-:Y:S04]  /*3e90*/  STS.U8 [R27+UR5+0xc004], R133 ;  /* 0x00c004851b007988 */ /* 0x000fe80008000005 */
[----:B------:R-:W-:Y:S04]  /*3ea0*/  STS.U8 [R27+UR5+0xc006], R134 ;  /* 0x00c006861b007988 */ /* 0x000fe80008000005 */
[----:B------:R-:W-:Y:S04]  /*3eb0*/  STS.U8 [R27+UR5+0xc008], R135 ;  /* 0x00c008871b007988 */ /* 0x000fe80008000005 */
[----:B------:R-:W-:Y:S04]  /*3ec0*/  STS.U8 [R27+UR5+0xc00a], R136 ;  /* 0x00c00a881b007988 */ /* 0x000fe80008000005 */
[----:B------:R-:W-:Y:S04]  /*3ed0*/  STS.U8 [R27+UR5+0xc00c], R137 ;  /* 0x00c00c891b007988 */ /* 0x000fe80008000005 */
[----:B------:R0:W-:Y:S01]  /*3ee0*/  STS.U8 [R27+UR5+0xc00e], R138 ;  /* 0x00c00e8a1b007988 */ /* 0x0001e20008000005 */
[----:B------:R-:W-:-:S02]  /*3ef0*/  LEA.HI.X.SX32 R113, R10, R4, 0x1, P0 ;  /* 0x000000040a717211 */ /* 0x000fc400000f0eff */
[-C--:B------:R-:W-:Y:S02]  /*3f00*/  LEA.HI.X.SX32 R111, R30, R4.reuse, 0x1, P1 ;  /* 0x000000041e6f7211 */ /* 0x080fe400008f0eff */
[-C--:B------:R-:W-:Y:S02]  /*3f10*/  IADD3 R116, P0, R9, R3.reuse, RZ ;  /* 0x0000000309747210 */ /* 0x080fe40007f1e0ff */
[-C--:B0-----:R-:W-:Y:S01]  /*3f20*/  LEA.HI.X.SX32 R27, R2, R4.reuse, 0x1, P2 ;  /* 0x00000004021b7211 */ /* 0x081fe200010f0eff */
[C---:B------:R-:W-:Y:S01]  /*3f30*/  IMAD R2, R7.reuse, 0x2, R122 ;  /* 0x0000000207027824 */ /* 0x040fe200078e027a */
[----:B------:R-:W-:Y:S01]  /*3f40*/  IADD3 R114, P1, R8, R3, RZ ;  /* 0x0000000308727210 */ /* 0x000fe20007f3e0ff */
[----:B------:R-:W2:Y:S02]  /*3f50*/  LDL.LU R138, [R1] ;  /* 0x00000000018a7983 */ /* 0x000ea40000300800 */
[----:B------:R-:W-:Y:S01]  /*3f60*/  IMAD R0, R7, 0x2, R2 ;  /* 0x0000000207007824 */ /* 0x000fe200078e0202 */
[----:B------:R-:W-:-:S02]  /*3f70*/  LEA.HI.X.SX32 R117, R9, R4, 0x1, P0 ;  /* 0x0000000409757211 */ /* 0x000fc400000f0eff */
[-C--:B------:R-:W-:Y:S01]  /*3f80*/  LEA.HI.X.SX32 R115, R8, R4.reuse, 0x1, P1 ;  /* 0x0000000408737211 */ /* 0x080fe200008f0eff */
[----:B------:R-:W-:Y:S01]  /*3f90*/  IMAD R130, R7, 0x2, R0 ;  /* 0x0000000207827824 */ /* 0x000fe200078e0200 */
[-C--:B------:R-:W-:Y:S02]  /*3fa0*/  IADD3 R10, P2, R28, R3.reuse, RZ ;  /* 0x000000031c0a7210 */ /* 0x080fe40007f5e0ff */
[-C--:B------:R-:W-:Y:S02]  /*3fb0*/  IADD3 R8, P0, R31, R3.reuse, RZ ;  /* 0x000000031f087210 */ /* 0x080fe40007f1e0ff */
[----:B------:R-:W-:Y:S01]  /*3fc0*/  IADD3 R30, P1, R178, R3, RZ ;  /* 0x00000003b21e7210 */ /* 0x000fe20007f3e0ff */
[----:B------:R-:W-:Y:S01]  /*3fd0*/  IMAD R132, R7, 0x2, R130 ;  /* 0x0000000207847824 */ /* 0x000fe200078e0282 */
[-C--:B------:R-:W-:Y:S02]  /*3fe0*/  LEA.HI.X.SX32 R11, R28, R4.reuse, 0x1, P2 ;  /* 0x000000041c0b7211 */ /* 0x080fe400010f0eff */
[----:B------:R-:W-:-:S02]  /*3ff0*/  LEA.HI.X.SX32 R9, R31, R4, 0x1, P0 ;  /* 0x000000041f097211 */ /* 0x000fc400000f0eff */
[-C--:B------:R-:W-:Y:S02]  /*4000*/  IADD3 R28, P2, R118, R3.reuse, RZ ;  /* 0x00000003761c7210 */ /* 0x080fe40007f5e0ff */
[-C--:B------:R-:W-:Y:S01]  /*4010*/  LEA.HI.X.SX32 R31, R178, R4.reuse, 0x1, P1 ;  /* 0x00000004b21f7211 */ /* 0x080fe200008f0eff */
[C---:B------:R-:W-:Y:S01]  /*4020*/  IMAD R120, R7.reuse, 0x2, R132 ;  /* 0x0000000207787824 */ /* 0x040fe200078e0284 */
[-C--:B------:R-:W-:Y:S02]  /*4030*/  IADD3 R180, P1, R122, R3.reuse, RZ ;  /* 0x000000037ab47210 */ /* 0x080fe40007f3e0ff */
[-C--:B------:R-:W-:Y:S02]  /*4040*/  LEA.HI.X.SX32 R29, R118, R4.reuse, 0x1, P2 ;  /* 0x00000004761d7211 */ /* 0x080fe400010f0eff */
[-C--:B------:R-:W-:Y:S02]  /*4050*/  IADD3 R178, P2, R2, R3.reuse, RZ ;  /* 0x0000000302b27210 */ /* 0x080fe40007f5e0ff */
[----:B------:R-:W-:Y:S01]  /*4060*/  LEA.HI.X.SX32 R181, R122, R4, 0x1, P1 ;  /* 0x000000047ab57211 */ /* 0x000fe200008f0eff */
[----:B------:R-:W-:Y:S01]  /*4070*/  IMAD R122, R7, 0x2, R120 ;  /* 0x00000002077a7824 */ /* 0x000fe200078e0278 */
[----:B------:R-:W-:-:S02]  /*4080*/  IADD3 R182, P0, R6, R3, RZ ;  /* 0x0000000306b67210 */ /* 0x000fc40007f1e0ff */
[-C--:B------:R-:W-:Y:S01]  /*4090*/  LEA.HI.X.SX32 R179, R2, R4.reuse, 0x1, P2 ;  /* 0x0000000402b37211 */ /* 0x080fe200010f0eff */
[C---:B------:R-:W-:Y:S01]  /*40a0*/  IMAD R2, R7.reuse, 0x2, R122 ;  /* 0x0000000207027824 */ /* 0x040fe200078e027a */
[-C--:B------:R-:W-:Y:S02]  /*40b0*/  LEA.HI.X.SX32 R183, R6, R4.reuse, 0x1, P0 ;  /* 0x0000000406b77211 */ /* 0x080fe400000f0eff */
[-C--:B------:R-:W-:Y:S01]  /*40c0*/  IADD3 R118, P0, R0, R3.reuse, RZ ;  /* 0x0000000300767210 */ /* 0x080fe20007f1e0ff */
[C---:B------:R-:W-:Y:S01]  /*40d0*/  IMAD R6, R7.reuse, 0x2, R2 ;  /* 0x0000000207067824 */ /* 0x040fe200078e0202 */
[-C--:B------:R-:W-:Y:S02]  /*40e0*/  IADD3 R136, P1, R130, R3.reuse, RZ ;  /* 0x0000000382887210 */ /* 0x080fe40007f3e0ff */
[----:B------:R-:W-:Y:S02]  /*40f0*/  IADD3 R134, P2, R132, R3, RZ ;  /* 0x0000000384867210 */ /* 0x000fe40007f5e0ff */
[-C--:B------:R-:W-:Y:S01]  /*4100*/  LEA.HI.X.SX32 R119, R0, R4.reuse, 0x1, P0 ;  /* 0x0000000400777211 */ /* 0x080fe200000f0eff */
[----:B------:R-:W-:Y:S01]  /*4110*/  IMAD R0, R7, 0x2, R6 ;  /* 0x0000000207007824 */ /* 0x000fe200078e0206 */
[----:B------:R-:W-:-:S02]  /*4120*/  LEA.HI.X.SX32 R137, R130, R4, 0x1, P1 ;  /* 0x0000000482897211 */ /* 0x000fc400008f0eff */
[-C--:B------:R-:W-:Y:S01]  /*4130*/  LEA.HI.X.SX32 R135, R132, R4.reuse, 0x1, P2 ;  /* 0x0000000484877211 */ /* 0x080fe200010f0eff */
[C---:B------:R-:W-:Y:S01]  /*4140*/  IMAD R5, R7.reuse, 0x2, R0 ;  /* 0x0000000207057824 */ /* 0x040fe200078e0200 */
[-C--:B------:R-:W-:Y:S02]  /*4150*/  IADD3 R132, P0, R120, R3.reuse, RZ ;  /* 0x0000000378847210 */ /* 0x080fe40007f1e0ff */
[-C--:B------:R-:W-:Y:S01]  /*4160*/  IADD3 R130, P1, R122, R3.reuse, RZ ;  /* 0x000000037a827210 */ /* 0x080fe20007f3e0ff */
[----:B------:R-:W-:Y:S01]  /*4170*/  IMAD R57, R7, 0x2, R5 ;  /* 0x0000000207397824 */ /* 0x000fe200078e0205 */
[-C--:B------:R-:W-:Y:S02]  /*4180*/  LEA.HI.X.SX32 R133, R120, R4.reuse, 0x1, P0 ;  /* 0x0000000478857211 */ /* 0x080fe400000f0eff */
[----:B------:R-:W-:Y:S02]  /*4190*/  LEA.HI.X.SX32 R131, R122, R4, 0x1, P1 ;  /* 0x000000047a837211 */ /* 0x000fe400008f0eff */
[----:B------:R-:W-:-:S02]  /*41a0*/  IADD3 R120, P1, R6, R3, RZ ;  /* 0x0000000306787210 */ /* 0x000fc40007f3e0ff */
[-C--:B------:R-:W-:Y:S01]  /*41b0*/  IADD3 R122, P0, R2, R3.reuse, RZ ;  /* 0x00000003027a7210 */ /* 0x080fe20007f1e0ff */
[----:B------:R-:W-:Y:S01]  /*41c0*/  IMAD R125, R7, 0x2, R57 ;  /* 0x00000002077d7824 */ /* 0x000fe200078e0239 */
[-C--:B------:R-:W-:Y:S02]  /*41d0*/  LEA.HI.X.SX32 R121, R6, R4.reuse, 0x1, P1 ;  /* 0x0000000406797211 */ /* 0x080fe400008f0eff */
[----:B------:R-:W-:Y:S02]  /*41e0*/  LEA.HI.X.SX32 R123, R2, R4, 0x1, P0 ;  /* 0x00000004027b7211 */ /* 0x000fe400000f0eff */
[-C--:B------:R-:W-:Y:S02]  /*41f0*/  IADD3 R6, P1, R5, R3.reuse, RZ ;  /* 0x0000000305067210 */ /* 0x080fe40007f3e0ff */
[-C--:B------:R-:W-:Y:S02]  /*4200*/  IADD3 R2, P2, R57, R3.reuse, RZ ;  /* 0x0000000339027210 */ /* 0x080fe40007f5e0ff */
[----:B------:R-:W-:-:S02]  /*4210*/  IADD3 R184, P0, R0, R3, RZ ;  /* 0x0000000300b87210 */ /* 0x000fc40007f1e0ff */
[----:B------:R-:W-:Y:S02]  /*4220*/  IADD3 R186, P3, R125, R3, RZ ;  /* 0x000000037dba7210 */ /* 0x000fe40007f7e0ff */
[-C--:B------:R-:W-:Y:S02]  /*4230*/  LEA.HI.X.SX32 R7, R5, R4.reuse, 0x1, P1 ;  /* 0x0000000405077211 */ /* 0x080fe400008f0eff */
[----:B------:R-:W5:Y:S01]  /*4240*/  LDL.LU R5, [R1+0x4] ;  /* 0x0000040001057983 */ /* 0x000f620000300800 */
[----:B------:R-:W-:-:S03]  /*4250*/  LEA.HI.X.SX32 R3, R57, R4, 0x1, P2 ;  /* 0x0000000439037211 */ /* 0x000fc600010f0eff */
[----:B------:R-:W4:Y:S01]  /*4260*/  LDL.LU R57, [R1+0x8] ;  /* 0x0000080001397983 */ /* 0x000f220000300800 */
[-C--:B------:R-:W-:Y:S02]  /*4270*/  LEA.HI.X.SX32 R185, R0, R4.reuse, 0x1, P0 ;  /* 0x0000000400b97211 */ /* 0x080fe400000f0eff */
[----:B------:R-:W-:Y:S02]  /*4280*/  LOP3.LUT R0, R175, 0x20, RZ, 0x3c, !PT ;  /* 0x00000020af007812 */ /* 0x000fe400078e3cff */
[----:B------:R-:W-:Y:S02]  /*4290*/  LEA.HI.X.SX32 R187, R125, R4, 0x1, P3 ;  /* 0x000000047dbb7211 */ /* 0x000fe400018f0eff */
[C---:B------:R-:W-:Y:S01]  /*42a0*/  LOP3.LUT R4, R175.reuse, 0x30, RZ, 0x3c, !PT ;  /* 0x00000030af047812 */ /* 0x040fe200078e3cff */
[----:B------:R-:W-:Y:S04]  /*42b0*/  STS.U8 [R0+UR5+0x6], R252 ;  /* 0x000006fc00007988 */ /* 0x000fe80008000005 */
        /* <DEDUP_REMOVED lines=25> */
[----:B---3--:R-:W-:Y:S04]  /*4450*/  STS.U8 [R0+UR5+0xc00a], R154 ;  /* 0x00c00a9a00007988 */ /* 0x008fe80008000005 */
[----:B------:R-:W-:Y:S04]  /*4460*/  STS.U8 [R0+UR5+0xc00c], R155 ;  /* 0x00c00c9b00007988 */ /* 0x000fe80008000005 */
[----:B------:R-:W-:Y:S04]  /*4470*/  STS.U8 [R0+UR5+0xc00e], R156 ;  /* 0x00c00e9c00007988 */ /* 0x000fe80008000005 */
[----:B--2---:R0:W-:Y:S02]  /*4480*/  STS.U8 [R0+UR5+0x4], R138 ;  /* 0x0000048a00007988 */ /* 0x0041e40008000005 */
[----:B0-----:R-:W0:Y:S02]  /*4490*/  LDC R138, c[0x0][0x280] ;  /* 0x0000a000ff8a7b82 */ /* 0x001e240000000800 */
[----:B-----5:R1:W-:Y:S04]  /*44a0*/  STS.U8 [R0+UR5+0x2], R5 ;  /* 0x0000020500007988 */ /* 0x0203e80008000005 */
[----:B----4-:R2:W-:Y:S01]  /*44b0*/  STS.U8 [R0+UR5], R57 ;  /* 0x0000003900007988 */ /* 0x0105e20008000005 */
[----:B-1----:R-:W-:-:S02]  /*44c0*/  LOP3.LUT R5, R175, 0x50, RZ, 0x3c, !PT ;  /* 0x00000050af057812 */ /* 0x002fc400078e3cff */
[C---:B--2---:R-:W-:Y:S01]  /*44d0*/  LOP3.LUT R0, R175.reuse, 0x40, RZ, 0x3c, !PT ;  /* 0x00000040af007812 */ /* 0x044fe200078e3cff */
[----:B------:R-:W-:Y:S04]  /*44e0*/  STS.U8 [R4+UR5], R247 ;  /* 0x000000f704007988 */ /* 0x000fe80008000005 */
        /* <DEDUP_REMOVED lines=63> */
[----:B------:R1:W-:Y:S04]  /*48e0*/  STS.U8 [R5+UR5+0x400c], R55 ;  /* 0x00400c3705007988 */ /* 0x0003e80008000005 */
[----:B------:R-:W-:Y:S01]  /*48f0*/  STS.U8 [R5+UR5], R231 ;  /* 0x000000e705007988 */ /* 0x000fe20008000005 */
[----:B-1----:R-:W-:-:S03]  /*4900*/  LOP3.LUT R55, R175, 0x60, RZ, 0x3c, !PT ;  /* 0x00000060af377812 */ /* 0x002fc600078e3cff */
        /* <DEDUP_REMOVED lines=38> */
[----:B------:R-:W2:Y:S04]  /*4b70*/  LDG.E.U8 R24, desc[UR6][R24.64] ;  /* 0x0000000618187981 */ /* 0x000ea8000c1e1100 */
[----:B------:R-:W3:Y:S04]  /*4b80*/  LDG.E.U8 R22, desc[UR6][R22.64] ;  /* 0x0000000616167981 */ /* 0x000ee8000c1e1100 */
[----:B------:R-:W4:Y:S04]  /*4b90*/  LDG.E.U8 R92, desc[UR6][R92.64] ;  /* 0x000000065c5c7981 */ /* 0x000f28000c1e1100 */
[----:B------:R-:W5:Y:S04]  /*4ba0*/  LDG.E.U8 R90, desc[UR6][R90.64] ;  /* 0x000000065a5a7981 */ /* 0x000f68000c1e1100 */
        /* <DEDUP_REMOVED lines=51> */
[----:B------:R-:W5:Y:S01]  /*4ee0*/  LDG.E.U8 R186, desc[UR6][R186.64] ;  /* 0x00000006baba7981 */ /* 0x000f62000c1e1100 */
[----:B------:R-:W-:Y:S01]  /*4ef0*/  LOP3.LUT R175, R175, 0x70, RZ, 0x3c, !PT ;  /* 0x00000070afaf7812 */ /* 0x000fe200078e3cff */
[----:B------:R-:W-:-:S02]  /*4f00*/  IMAD.MOV.U32 R0, RZ, RZ, 0x3f800000 ;  /* 0x3f800000ff007424 */ /* 0x000fc400078e00ff */
[----:B--2---:R-:W-:Y:S04]  /*4f10*/  STS.U8 [R55+UR5+0x4000], R24 ;  /* 0x0040001837007988 */ /* 0x004fe80008000005 */
[----:B---3--:R-:W-:Y:S04]  /*4f20*/  STS.U8 [R55+UR5+0x4002], R22 ;  /* 0x0040021637007988 */ /* 0x008fe80008000005 */
[----:B----4-:R-:W-:Y:S04]  /*4f30*/  STS.U8 [R55+UR5+0x4004], R92 ;  /* 0x0040045c37007988 */ /* 0x010fe80008000005 */
[----:B-----5:R-:W-:Y:S04]  /*4f40*/  STS.U8 [R55+UR5+0x4006], R90 ;  /* 0x0040065a37007988 */ /* 0x020fe80008000005 */
        /* <DEDUP_REMOVED lines=20> */
[----:B------:R1:W-:Y:S02]  /*5090*/  STS.U8 [R175+UR5+0xc00c], R3 ;  /* 0x00c00c03af007988 */ /* 0x0003e40008000005 */
[----:B-1----:R-:W-:-:S05]  /*50a0*/  IMAD.MOV.U32 R3, RZ, RZ, 0x3f800000 ;  /* 0x3f800000ff037424 */ /* 0x002fca00078e00ff */
[----:B------:R-:W-:Y:S04]  /*50b0*/  STL [R1+0x3ac], R3 ;  /* 0x0003ac0301007387 */ /* 0x000fe80000100800 */
[----:B------:R-:W-:Y:S04]  /*50c0*/  STL [R1+0x3b0], R0 ;  /* 0x0003b00001007387 */ /* 0x000fe80000100800 */
[----:B------:R-:W-:Y:S04]  /*50d0*/  STL [R1], RZ ;  /* 0x000000ff01007387 */ /* 0x000fe80000100800 */
[----:B------:R-:W-:Y:S04]  /*50e0*/  STL [R1+0x4], RZ ;  /* 0x000004ff01007387 */ /* 0x000fe80000100800 */
        /* <DEDUP_REMOVED lines=113> */
[----:B------:R-:W-:Y:S01]  /*5800*/  STL [R1+0x1cc], RZ ;  /* 0x0001ccff01007387 */ /* 0x000fe20000100800 */
[----:B------:R-:W1:Y:S03]  /*5810*/  S2R R252, SR_TID.X ;  /* 0x0000000000fc7919 */ /* 0x000e660000002100 */
        /* <DEDUP_REMOVED lines=12> */
[----:B0-----:R-:W-:-:S03]  /*58e0*/  ISETP.GE.AND P1, PT, R138, 0x1, PT ;  /* 0x000000018a00780c */ /* 0x001fc60003f26270 */
[----:B------:R-:W-:Y:S01]  /*58f0*/  STS.U8 [R175+UR5], R48 ;  /* 0x00000030af007988 */ /* 0x000fe20008000005 */
[----:B------:R-:W-:-:S03]  /*5900*/  IMAD.MOV.U32 R4, RZ, RZ, -0x800000 ;  /* 0xff800000ff047424 */ /* 0x000fc600078e00ff */
[----:B------:R0:W-:Y:S01]  /*5910*/  STS.U8 [R175+UR5+0x2], R46 ;  /* 0x0000022eaf007988 */ /* 0x0001e20008000005 */
[----:B------:R-:W-:-:S03]  /*5920*/  IMAD.MOV.U32 R2, RZ, RZ, -0x800000 ;  /* 0xff800000ff027424 */ /* 0x000fc600078e00ff */
[----:B------:R-:W-:Y:S01]  /*5930*/  STS.U8 [R175+UR5+0x4], R60 ;  /* 0x0000043caf007988 */ /* 0x000fe20008000005 */
[----:B------:R-:W-:-:S03]  /*5940*/  CS2R R24, SRZ ;  /* 0x0000000000187805 */ /* 0x000fc6000001ff00 */
[----:B------:R-:W-:Y:S01]  /*5950*/  STS.U8 [R175+UR5+0x6], R58 ;  /* 0x0000063aaf007988 */ /* 0x000fe20008000005 */
[----:B------:R-:W-:-:S03]  /*5960*/  CS2R R28, SRZ ;  /* 0x00000000001c7805 */ /* 0x000fc6000001ff00 */
[----:B------:R-:W-:Y:S01]  /*5970*/  STS.U8 [R175+UR5+0x8], R52 ;  /* 0x00000834af007988 */ /* 0x000fe20008000005 */
[----:B------:R-:W-:-:S03]  /*5980*/  CS2R R30, SRZ ;  /* 0x00000000001e7805 */ /* 0x000fc6000001ff00 */
[----:B------:R2:W-:Y:S01]  /*5990*/  STS.U8 [R175+UR5+0xa], R50 ;  /* 0x00000a32af007988 */ /* 0x0005e20008000005 */
[----:B------:R-:W-:-:S03]  /*59a0*/  CS2R R32, SRZ ;  /* 0x0000000000207805 */ /* 0x000fc6000001ff00 */
[----:B------:R-:W-:Y:S01]  /*59b0*/  STS.U8 [R175+UR5+0xc], R70 ;  /* 0x00000c46af007988 */ /* 0x000fe20008000005 */
[----:B------:R-:W-:-:S03]  /*59c0*/  CS2R R36, SRZ ;  /* 0x0000000000247805 */ /* 0x000fc6000001ff00 */
[----:B------:R-:W-:Y:S01]  /*59d0*/  STS.U8 [R175+UR5+0xe], R62 ;  /* 0x00000e3eaf007988 */ /* 0x000fe20008000005 */
[----:B0-----:R-:W-:-:S03]  /*59e0*/  CS2R R46, SRZ ;  /* 0x00000000002e7805 */ /* 0x001fc6000001ff00 */
[----:B------:R0:W-:Y:S01]  /*59f0*/  STS.U8 [R175+UR5+0x4000], R44 ;  /* 0x0040002caf007988 */ /* 0x0001e20008000005 */
[----:B------:R-:W-:-:S03]  /*5a00*/  CS2R R48, SRZ ;  /* 0x0000000000307805 */ /* 0x000fc6000001ff00 */
[----:B------:R3:W-:Y:S01]  /*5a10*/  STS.U8 [R175+UR5+0x4002], R42 ;  /* 0x0040022aaf007988 */ /* 0x0007e20008000005 */
[----:B--2---:R-:W-:-:S03]  /*5a20*/  CS2R R50, SRZ ;  /* 0x0000000000327805 */ /* 0x004fc6000001ff00 */
[----:B------:R-:W-:Y:S01]  /*5a30*/  STS.U8 [R175+UR5+0x4004], R98 ;  /* 0x00400462af007988 */ /* 0x000fe20008000005 */
[----:B------:R-:W-:-:S03]  /*5a40*/  CS2R R52, SRZ ;  /* 0x0000000000347805 */ /* 0x000fc6000001ff00 */
[----:B------:R2:W-:Y:S01]  /*5a50*/  STS.U8 [R175+UR5+0x4006], R40 ;  /* 0x00400628af007988 */ /* 0x0005e20008000005 */
[----:B0-----:R-:W-:-:S03]  /*5a60*/  CS2R R44, SRZ ;  /* 0x00000000002c7805 */ /* 0x001fc6000001ff00 */
[----:B------:R0:W-:Y:S01]  /*5a70*/  STS.U8 [R175+UR5+0x4008], R38 ;  /* 0x00400826af007988 */ /* 0x0001e20008000005 */
[----:B---3--:R-:W-:-:S03]  /*5a80*/  CS2R R42, SRZ ;  /* 0x00000000002a7805 */ /* 0x008fc6000001ff00 */
[----:B------:R-:W-:Y:S01]  /*5a90*/  STS.U8 [R175+UR5+0x400a], R18 ;  /* 0x00400a12af007988 */ /* 0x000fe20008000005 */
[----:B------:R-:W-:-:S03]  /*5aa0*/  CS2R R54, SRZ ;  /* 0x0000000000367805 */ /* 0x000fc6000001ff00 */
[----:B------:R-:W-:Y:S01]  /*5ab0*/  STS.U8 [R175+UR5+0x400c], R100 ;  /* 0x00400c64af007988 */ /* 0x000fe20008000005 */
[----:B--2---:R-:W-:-:S03]  /*5ac0*/  CS2R R40, SRZ ;  /* 0x0000000000287805 */ /* 0x004fc6000001ff00 */
[----:B------:R-:W-:Y:S01]  /*5ad0*/  STS.U8 [R175+UR5+0x400e], R16 ;  /* 0x00400e10af007988 */ /* 0x000fe20008000005 */
[----:B0-----:R-:W-:-:S03]  /*5ae0*/  CS2R R38, SRZ ;  /* 0x0000000000267805 */ /* 0x001fc6000001ff00 */
[----:B------:R0:W-:Y:S01]  /*5af0*/  STS.U8 [R175+UR5+0x8000], R34 ;  /* 0x00800022af007988 */ /* 0x0001e20008000005 */
[----:B------:R-:W-:-:S03]  /*5b00*/  CS2R R56, SRZ ;  /* 0x0000000000387805 */ /* 0x000fc6000001ff00 */
[----:B------:R-:W-:Y:S01]  /*5b10*/  STS.U8 [R175+UR5+0x8002], R112 ;  /* 0x00800270af007988 */ /* 0x000fe20008000005 */
[----:B------:R-:W-:-:S03]  /*5b20*/  CS2R R58, SRZ ;  /* 0x00000000003a7805 */ /* 0x000fc6000001ff00 */
[----:B------:R-:W-:Y:S01]  /*5b30*/  STS.U8 [R175+UR5+0x8004], R110 ;  /* 0x0080046eaf007988 */ /* 0x000fe20008000005 */
[----:B------:R-:W-:-:S03]  /*5b40*/  CS2R R60, SRZ ;  /* 0x00000000003c7805 */ /* 0x000fc6000001ff00 */
[----:B------:R2:W-:Y:S01]  /*5b50*/  STS.U8 [R175+UR5+0x8006], R26 ;  /* 0x0080061aaf007988 */ /* 0x0005e20008000005 */
[----:B0-----:R-:W-:-:S03]  /*5b60*/  CS2R R34, SRZ ;  /* 0x0000000000227805 */ /* 0x001fc6000001ff00 */
[----:B------:R-:W-:Y:S01]  /*5b70*/  STS.U8 [R175+UR5+0x8008], R116 ;  /* 0x00800874af007988 */ /* 0x000fe20008000005 */
[----:B------:R-:W-:-:S03]  /*5b80*/  CS2R R62, SRZ ;  /* 0x00000000003e7805 */ /* 0x000fc6000001ff00 */
[----:B------:R0:W-:Y:S01]  /*5b90*/  STS.U8 [R175+UR5+0x800a], R114 ;  /* 0x00800a72af007988 */ /* 0x0001e20008000005 */
[----:B------:R-:W-:-:S03]  /*5ba0*/  CS2R R64, SRZ ;  /* 0x0000000000407805 */ /* 0x000fc6000001ff00 */
[----:B------:R-:W-:Y:S01]  /*5bb0*/  STS.U8 [R175+UR5+0x800c], R10 ;  /* 0x00800c0aaf007988 */ /* 0x000fe20008000005 */
[----:B--2---:R-:W-:-:S03]  /*5bc0*/  CS2R R26, SRZ ;  /* 0x00000000001a7805 */ /* 0x004fc6000001ff00 */
[----:B------:R-:W-:Y:S01]  /*5bd0*/  STS.U8 [R175+UR5+0x800e], R8 ;  /* 0x00800e08af007988 */ /* 0x000fe20008000005 */
[----:B------:R-:W-:-:S03]  /*5be0*/  CS2R R66, SRZ ;  /* 0x0000000000427805 */ /* 0x000fc6000001ff00 */
        /* <DEDUP_REMOVED lines=8> */
[----:B------:R3:W-:Y:S01]  /*5c70*/  STS.U8 [R175+UR5+0xc008], R184 ;  /* 0x00c008b8af007988 */ /* 0x0007e20008000005 */
[----:B------:R-:W-:-:S03]  /*5c80*/  CS2R R76, SRZ ;  /* 0x00000000004c7805 */ /* 0x000fc6000001ff00 */
[----:B------:R3:W-:Y:S01]  /*5c90*/  STS.U8 [R175+UR5+0xc00a], R6 ;  /* 0x00c00a06af007988 */ /* 0x0007e20008000005 */
[----:B------:R-:W-:-:S03]  /*5ca0*/  CS2R R78, SRZ ;  /* 0x00000000004e7805 */ /* 0x000fc6000001ff00 */
[----:B------:R3:W-:Y:S01]  /*5cb0*/  STS.U8 [R175+UR5+0xc00e], R186 ;  /* 0x00c00ebaaf007988 */ /* 0x0007e20008000005 */
[----:B------:R-:W-:Y:S02]  /*5cc0*/  CS2R R80, SRZ ;  /* 0x0000000000507805 */ /* 0x000fe4000001ff00 */
[----:B------:R-:W-:Y:S02]  /*5cd0*/  CS2R R82, SRZ ;  /* 0x0000000000527805 */ /* 0x000fe4000001ff00 */
[----:B------:R-:W-:Y:S02]  /*5ce0*/  CS2R R84, SRZ ;  /* 0x0000000000547805 */ /* 0x000fe4000001ff00 */
[----:B------:R-:W-:Y:S02]  /*5cf0*/  CS2R R86, SRZ ;  /* 0x0000000000567805 */ /* 0x000fe4000001ff00 */
[----:B------:R-:W-:Y:S02]  /*5d00*/  CS2R R88, SRZ ;  /* 0x0000000000587805 */ /* 0x000fe4000001ff00 */
[----:B------:R-:W-:-:S02]  /*5d10*/  CS2R R90, SRZ ;  /* 0x00000000005a7805 */ /* 0x000fc4000001ff00 */
        /* <DEDUP_REMOVED lines=11> */
[----:B0-----:R-:W-:-:S02]  /*5dd0*/  CS2R R114, SRZ ;  /* 0x0000000000727805 */ /* 0x001fc4000001ff00 */
[----:B------:R-:W-:Y:S02]  /*5de0*/  CS2R R116, SRZ ;  /* 0x0000000000747805 */ /* 0x000fe4000001ff00 */
[----:B------:R-:W-:Y:S02]  /*5df0*/  CS2R R118, SRZ ;  /* 0x0000000000767805 */ /* 0x000fe4000001ff00 */
[----:B--2---:R-:W-:Y:S02]  /*5e00*/  CS2R R120, SRZ ;  /* 0x0000000000787805 */ /* 0x004fe4000001ff00 */
[----:B------:R-:W-:Y:S02]  /*5e10*/  CS2R R122, SRZ ;  /* 0x00000000007a7805 */ /* 0x000fe4000001ff00 */
[----:B------:R-:W-:Y:S02]  /*5e20*/  CS2R R124, SRZ ;  /* 0x00000000007c7805 */ /* 0x000fe4000001ff00 */
[----:B------:R-:W-:-:S02]  /*5e30*/  CS2R R126, SRZ ;  /* 0x00000000007e7805 */ /* 0x000fc4000001ff00 */
[----:B------:R-:W-:Y:S02]  /*5e40*/  CS2R R128, SRZ ;  /* 0x0000000000807805 */ /* 0x000fe4000001ff00 */
[----:B------:R-:W-:Y:S02]  /*5e50*/  CS2R R130, SRZ ;  /* 0x0000000000827805 */ /* 0x000fe4000001ff00 */
[----:B-1----:R-:W-:Y:S02]  /*5e60*/  LOP3.LUT P0, RZ, R252, 0x80, RZ, 0xc0, !PT ;  /* 0x00000080fcff7812 */ /* 0x002fe4000780c0ff */
        /* <DEDUP_REMOVED lines=10> */
[----:B------:R-:W-:Y:S01]  /*5f10*/  LOP3.LUT R0, R252, 0xff, RZ, 0xc0, !PT ;  /* 0x000000fffc007812 */ /* 0x000fe200078ec0ff */
[----:B---3--:R-:W-:Y:S06]  /*5f20*/  @!P1 BRA `(.L_x_0) ;  /* 0x000001cc00209947 */ /* 0x008fec0003800000 */
[----:B------:R-:W0:Y:S01]  /*5f30*/  S2R R251, SR_TID.X ;  /* 0x0000000000fb7919 */ /* 0x000e220000002100 */
[----:B------:R-:W1:Y:S01]  /*5f40*/  LDC.64 R2, c[0x0][0x250] ;  /* 0x00009400ff027b82 */ /* 0x000e620000000a00 */
[--C-:B------:R-:W-:Y:S01]  /*5f50*/  SHF.R.U32.HI R8, RZ, 0x5, R252.reuse ;  /* 0x00000005ff087819 */ /* 0x100fe200000116fc */
[----:B------:R-:W-:Y:S01]  /*5f60*/  ULDC.64 UR10, c[0x0][0x260] ;  /* 0x00009800000a7ab9 */ /* 0x000fe20000000a00 */
[----:B------:R-:W-:Y:S01]  /*5f70*/  LOP3.LUT R4, R252, 0x1, RZ, 0xc0, !PT ;  /* 0x00000001fc047812 */ /* 0x000fe200078ec0ff */
[----:B------:R-:W-:Y:S01]  /*5f80*/  UMOV UR8, UR11 ;  /* 0x0000000b00087c82 */ /* 0x000fe20008000000 */
[----:B------:R-:W-:Y:S01]  /*5f90*/  R2UR UR4, R8 ;  /* 0x00000000080472ca */ /* 0x000fe200000e0000 */
[----:B------:R-:W-:Y:S01]  /*5fa0*/  UMOV UR61, URZ ;  /* 0x0000003f003d7c82 */ /* 0x000fe20008000000 */
[----:B------:R-:W-:Y:S01]  /*5fb0*/  LOP3.LUT R5, R252, 0x1c, RZ, 0xc0, !PT ;  /* 0x0000001cfc057812 */ /* 0x000fe200078ec0ff */
[----:B------:R-:W1:Y:S01]  /*5fc0*/  S2UR UR9, SR_CTAID.Y ;  /* 0x00000000000979c3 */ /* 0x000e620000002600 */
[----:B------:R-:W-:Y:S01]  /*5fd0*/  SHF.R.U32.HI R216, RZ, 0x1, R252 ;  /* 0x00000001ffd87819 */ /* 0x000fe200000116fc */
[----:B------:R-:W-:-:S02]  /*5fe0*/  ULDC UR60, c[0x0][0x238] ;  /* 0x00008e00003c7ab9 */ /* 0x000fc40000000800 */
[----:B------:R-:W-:Y:S01]  /*5ff0*/  IMAD R5, R4, 0x2, R5 ;  /* 0x0000000204057824 */ /* 0x000fe200078e0205 */
[----:B------:R-:W-:-:S03]  /*6000*/  SGXT.U32 R216, R216, 0x1 ;  /* 0x00000001d8d8781a */ /* 0x000fc60000000000 */
[----:B------:R-:W2:Y:S01]  /*6010*/  LDC R11, c[0x0][0x268] ;  /* 0x00009a00ff0b7b82 */ /* 0x000ea20000000800 */
[----:B------:R-:W-:Y:S01]  /*6020*/  ULDC UR4, c[0x0][0x268] ;  /* 0x00009a0000047ab9 */ /* 0x000fe20000000800 */
[----:B------:R-:W-:-:S06]  /*6030*/  LOP3.LUT R216, R5, R216, RZ, 0xfc, !PT ;  /* 0x000000d805d87212 */ /* 0x000fcc00078efcff */
[----:B------:R-:W3:Y:S01]  /*6040*/  LDC.64 R6, c[0x0][0x218] ;  /* 0x00008600ff067b82 */ /* 0x000ee20000000a00 */
[----:B0-----:R-:W-:-:S07]  /*6050*/  SHF.R.U32.HI R251, RZ, 0x7, R251 ;  /* 0x00000007fffb7819 */ /* 0x001fce00000116fb */
[----:B------:R-:W0:Y:S01]  /*6060*/  LDC R15, c[0x0][0x268] ;  /* 0x00009a00ff0f7b82 */ /* 0x000e220000000800 */
[----:B-1----:R-:W-:Y:S01]  /*6070*/  IMAD R2, R2, UR9, RZ ;  /* 0x0000000902027c24 */ /* 0x002fe2000f8e02ff */
[----:B------:R-:W-:-:S06]  /*6080*/  SGXT.U32 R251, R251, 0x1 ;  /* 0x00000001fbfb781a */ /* 0x000fcc0000000000 */
[----:B------:R-:W1:Y:S01]  /*6090*/  LDC R17, c[0x0][0x268] ;  /* 0x00009a00ff117b82 */ /* 0x000e620000000800 */
[----:B------:R-:W-:Y:S01]  /*60a0*/  IMAD R242, R251, UR4, RZ ;  /* 0x00000004fbf27c24 */ /* 0x000fe2000f8e02ff */
[----:B------:R-:W-:Y:S02]  /*60b0*/  UMOV UR4, UR10 ;  /* 0x0000000a00047c82 */ /* 0x000fe40008000000 */
[----:B------:R-:W-:Y:S01]  /*60c0*/  UIMAD UR4, UR9, UR4, URZ ;  /* 0x00000004090472a4 */ /* 0x000fe2000f8e023f */
[----:B--2---:R-:W-:Y:S01]  /*60d0*/  IMAD R26, R11, 0x2, R242 ;  /* 0x000000020b1a7824 */ /* 0x004fe200078e02f2 */
[----:B------:R-:W-:Y:S02]  /*60e0*/  UIADD3 UR9, UR5, 0x10000, URZ ;  /* 0x0001000005097890 */ /* 0x000fe4000fffe03f */
[----:B------:R-:W2:Y:S01]  /*60f0*/  LDC R237, c[0x0][0x268] ;  /* 0x00009a00ffed7b82 */ /* 0x000ea20000000800 */
[----:B---3--:R-:W-:Y:S01]  /*6100*/  IADD3 R6, P1, R2, R6, RZ ;  /* 0x0000000602067210 */ /* 0x008fe20007f3e0ff */
[----:B------:R-:W-:-:S03]  /*6110*/  USHF.R.U32.HI UR9, URZ, 0x4, UR9 ;  /* 0x000000043f097899 */ /* 0x000fc60008011609 */
[----:B------:R-:W-:Y:S01]  /*6120*/  LEA.HI.X.SX32 R4, R2, R7, 0x1, P1 ;  /* 0x0000000702047211 */ /* 0x000fe200008f0eff */
[----:B------:R-:W-:Y:S01]  /*6130*/  IMAD.U32 R2, RZ, RZ, UR11 ;  /* 0x0000000bff027e24 */ /* 0x000fe2000f8e00ff */
[C---:B------:R-:W-:Y:S01]  /*6140*/  LOP3.LUT R7, R252.reuse, 0x80, RZ, 0xc0, !PT ;  /* 0x00000080fc077812 */ /* 0x040fe200078ec0ff */
[----:B------:R-:W3:Y:S01]  /*6150*/  LDC R236, c[0x0][0x268] ;  /* 0x00009a00ffec7b82 */ /* 0x000ee20000000800 */
[----:B0-----:R-:W-:Y:S01]  /*6160*/  IMAD R240, R15, 0x2, R26 ;  /* 0x000000020ff07824 */ /* 0x001fe200078e021a */
[----:B------:R-:W-:Y:S01]  /*6170*/  LOP3.LUT R252, R252, 0x7f, RZ, 0xc0, !PT ;  /* 0x0000007ffcfc7812 */ /* 0x000fe200078ec0ff */
[----:B------:R0:W-:Y:S01]  /*6180*/  STL [R1+0xd98], R2 ;  /* 0x000d980201007387 */ /* 0x0001e20000100800 */
[----:B------:R-:W-:Y:S01]  /*6190*/  USGXT.U32 UR10, UR9, 0xe ;  /* 0x0000000e090a789a */ /* 0x000fe20008000000 */
[----:B------:R-:W-:Y:S02]  /*61a0*/  UMOV UR11, 0x40000040 ;  /* 0x40000040000b7882 */ /* 0x000fe40000000000 */
[----:B------:R-:W-:Y:S01]  /*61b0*/  IMAD R11, R252, UR8, RZ ;  /* 0x00000008fc0b7c24 */ /* 0x000fe2000f8e02ff */
[----:B------:R-:W4:Y:S01]  /*61c0*/  LDC.64 R12, c[0x0][0x220] ;  /* 0x00008800ff0c7b82 */ /* 0x000f220000000a00 */
[----:B-1----:R-:W-:Y:S01]  /*61d0*/  IMAD R238, R17, 0x2, R240 ;  /* 0x0000000211ee7824 */ /* 0x002fe200078e02f0 */
[----:B------:R-:W-:Y:S01]  /*61e0*/  USHF.R.S32.HI UR8, URZ, 0x1f, UR4 ;  /* 0x0000001f3f087899 */ /* 0x000fe20008011404 */
[----:B------:R-:W-:Y:S01]  /*61f0*/  IMAD R7, R7, 0x80, R252 ;  /* 0x0000008007077824 */ /* 0x000fe200078e02fc */
[----:B------:R-:W-:Y:S01]  /*6200*/  UIADD3 UR14, UP0, UR10, 0x2, URZ ;  /* 0x000000020a0e7890 */ /* 0x000fe2000ff1e03f */
[----:B0-----:R-:W-:-:S03]  /*6210*/  SHF.R.S32.HI R2, RZ, 0x1f, R11 ;  /* 0x0000001fff027819 */ /* 0x001fc6000001140b */
[----:B------:R-:W0:Y:S01]  /*6220*/  LDC R19, c[0x0][0x268] ;  /* 0x00009a00ff137b82 */ /* 0x000e220000000800 */
[----:B--2---:R-:W-:-:S07]  /*6230*/  IMAD R237, R237, 0x2, R238 ;  /* 0x00000002eded7824 */ /* 0x004fce00078e02ee */
[----:B------:R-:W1:Y:S01]  /*6240*/  LDC R231, c[0x0][0x268] ;  /* 0x00009a00ffe77b82 */ /* 0x000e620000000800 */
[----:B---3--:R-:W-:-:S07]  /*6250*/  IMAD R236, R236, 0x2, R237 ;  /* 0x00000002ecec7824 */ /* 0x008fce00078e02ed */
[----:B------:R-:W2:Y:S01]  /*6260*/  LDC R230, c[0x0][0x268] ;  /* 0x00009a00ffe67b82 */ /* 0x000ea20000000800 */
[----:B----4-:R-:W-:Y:S01]  /*6270*/  IADD3 R12, P3, P4, R11, UR4, R12 ;  /* 0x000000040b0c7c10 */ /* 0x010fe2000fc7e00c */
[----:B------:R-:W-:-:S06]  /*6280*/  UMOV UR4, URZ ;  /* 0x0000003f00047c82 */ /* 0x000fcc0008000000 */
[----:B------:R-:W3:Y:S01]  /*6290*/  LDC R21, c[0x0][0x268] ;  /* 0x00009a00ff157b82 */ /* 0x000ee20000000800 */
[----:B0-----:R-:W-:-:S07]  /*62a0*/  IMAD R232, R19, 0x2, R236 ;  /* 0x0000000213e87824 */ /* 0x001fce00078e02ec */
[----:B------:R-:W0:Y:S01]  /*62b0*/  LDC R9, c[0x0][0x258] ;  /* 0x00009600ff097b82 */ /* 0x000e220000000800 */
[----:B-1----:R-:W-:-:S07]  /*62c0*/  IMAD R231, R231, 0x2, R232 ;  /* 0x00000002e7e77824 */ /* 0x002fce00078e02e8 */
[----:B------:R-:W1:Y:S01]  /*62d0*/  LDC R225, c[0x0][0x268] ;  /* 0x00009a00ffe17b82 */ /* 0x000e620000000800 */
[----:B--2---:R-:W-:-:S07]  /*62e0*/  IMAD R230, R230, 0x2, R231 ;  /* 0x00000002e6e67824 */ /* 0x004fce00078e02e7 */
[----:B------:R-:W2:Y:S01]  /*62f0*/  LDC R224, c[0x0][0x268] ;  /* 0x00009a00ffe07b82 */ /* 0x000ea20000000800 */
[----:B---3--:R-:W-:-:S07]  /*6300*/  IMAD R226, R21, 0x2, R230 ;  /* 0x0000000215e27824 */ /* 0x008fce00078e02e6 */
[----:B------:R-:W3:Y:S01]  /*6310*/  LDC R11, c[0x0][0x268] ;  /* 0x00009a00ff0b7b82 */ /* 0x000ee20000000800 */
[----:B0-----:R-:W-:-:S04]  /*6320*/  IMAD R0, R0, R9, RZ ;  /* 0x0000000900007224 */ /* 0x001fc800078e02ff */
[----:B------:R-:W-:Y:S01]  /*6330*/  IMAD R9, R9, 0x100, R0 ;  /* 0x0000010009097824 */ /* 0x000fe200078e0200 */
[C---:B------:R-:W-:Y:S02]  /*6340*/  IADD3 R5, P1, R0.reuse, R6, RZ ;  /* 0x0000000600057210 */ /* 0x040fe40007f3e0ff */
[----:B------:R-:W0:Y:S01]  /*6350*/  LDC R219, c[0x0][0x268] ;  /* 0x00009a00ffdb7b82 */ /* 0x000e220000000800 */
[----:B-1----:R-:W-:Y:S01]  /*6360*/  IMAD R225, R225, 0x2, R226 ;  /* 0x00000002e1e17824 */ /* 0x002fe200078e02e2 */
[----:B------:R-:W-:Y:S02]  /*6370*/  LEA.HI.X.SX32 R8, R0, R4, 0x1, P1 ;  /* 0x0000000400087211 */ /* 0x000fe400008f0eff */
[----:B------:R-:W-:Y:S01]  /*6380*/  IADD3.X R0, R2, UR8, R13, P3, P4 ;  /* 0x0000000802007c10 */ /* 0x000fe20009fe840d */
[----:B------:R-:W-:Y:S01]  /*6390*/  UMOV UR8, URZ ;  /* 0x0000003f00087c82 */ /* 0x000fe20008000000 */
[C---:B------:R-:W-:Y:S01]  /*63a0*/  IADD3 R6, P2, R9.reuse, R6, RZ ;  /* 0x0000000609067210 */ /* 0x040fe20007f5e0ff */
[----:B------:R-:W-:Y:S01]  /*63b0*/  UIADD3.X UR15, UR8, 0x40000040, URZ, UP0, !UPT ;  /* 0x40000040080f7890 */ /* 0x000fe200087fe43f */
[----:B------:R-:W1:Y:S01]  /*63c0*/  LDC R218, c[0x0][0x268] ;  /* 0x00009a00ffda7b82 */ /* 0x000e620000000800 */
[----:B--2---:R-:W-:Y:S01]  /*63d0*/  IMAD R224, R224, 0x2, R225 ;  /* 0x00000002e0e07824 */ /* 0x004fe200078e02e1 */
[----:B------:R-:W-:Y:S01]  /*63e0*/  LEA.HI.X.SX32 R9, R9, R4, 0x1, P2 ;  /* 0x0000000409097211 */ /* 0x000fe200010f0eff */
[----:B------:R-:W-:Y:S01]  /*63f0*/  UIADD3.64 UR8, UR14, 0x3fe, URZ ;  /* 0x000003fe0e087897 */ /* 0x000fe2000fffe03f */
[----:B------:R-:W-:Y:S01]  /*6400*/  IADD3 R68, P1, R242, R12, RZ ;  /* 0x0000000cf2447210 */ /* 0x000fe20007f3e0ff */
[----:B------:R-:W-:-:S02]  /*6410*/  UIADD3.64 UR18, UR14, 0x2, URZ ;  /* 0x000000020e127897 */ /* 0x000fc4000fffe03f */
[----:B------:R-:W-:Y:S01]  /*6420*/  UIADD3.64 UR22, UR14, 0x4, URZ ;  /* 0x000000040e167897 */ /* 0x000fe2000fffe03f */
[----:B------:R-:W2:Y:S01]  /*6430*/  LDC R213, c[0x0][0x268] ;  /* 0x00009a00ffd57b82 */ /* 0x000ea20000000800 */
[----:B---3--:R-:W-:Y:S01]  /*6440*/  IMAD R220, R11, 0x2, R224 ;  /* 0x000000020bdc7824 */ /* 0x008fe200078e02e0 */
[----:B------:R3:W-:Y:S01]  /*6450*/  STL [R1+0x59c], R68 ;  /* 0x00059c4401007387 */ /* 0x0007e20000100800 */
[----:B------:R-:W-:Y:S01]  /*6460*/  LEA.HI.X.SX32 R242, R242, R0, 0x1, P1 ;  /* 0x00000000f2f27211 */ /* 0x000fe200008f0eff */
[----:B------:R-:W-:Y:S02]  /*6470*/  UIADD3.64 UR12, UR14, 0x400, URZ ;  /* 0x000004000e0c7897 */ /* 0x000fe4000fffe03f */
[----:B------:R-:W-:Y:S02]  /*6480*/  UIADD3.64 UR8, UR14, 0x402, URZ ;  /* 0x000004020e087897 */ /* 0x000fe4000fffe03f */
[----:B------:R-:W4:Y:S01]  /*6490*/  LDC R212, c[0x0][0x268] ;  /* 0x00009a00ffd47b82 */ /* 0x000f220000000800 */
[----:B0-----:R-:W-:Y:S01]  /*64a0*/  IMAD R219, R219, 0x2, R220 ;  /* 0x00000002dbdb7824 */ /* 0x001fe200078e02dc */
[----:B------:R-:W-:Y:S01]  /*64b0*/  UIADD3.64 UR26, UR14, 0x404, URZ ;  /* 0x000004040e1a7897 */ /* 0x000fe2000fffe03f */
[----:B---3--:R-:W-:Y:S01]  /*64c0*/  IADD3 R68, P2, R26, R12, RZ ;  /* 0x0000000c1a447210 */ /* 0x008fe20007f5e0ff */
[----:B------:R-:W-:-:S02]  /*64d0*/  UIADD3.64 UR30, UR14, 0x7fe, URZ ;  /* 0x000007fe0e1e7897 */ /* 0x000fc4000fffe03f */
[----:B------:R-:W-:Y:S02]  /*64e0*/  UIADD3.64 UR34, UR14, 0x800, URZ ;  /* 0x000008000e227897 */ /* 0x000fe4000fffe03f */
[----:B------:R-:W0:Y:S01]  /*64f0*/  LDC R211, c[0x0][0x268] ;  /* 0x00009a00ffd37b82 */ /* 0x000e220000000800 */
[----:B-1----:R-:W-:Y:S01]  /*6500*/  IMAD R218, R218, 0x2, R219 ;  /* 0x00000002dada7824 */ /* 0x002fe200078e02db */
[----:B------:R1:W-:Y:S01]  /*6510*/  STL [R1+0x5a4], R68 ;  /* 0x0005a44401007387 */ /* 0x0003e20000100800 */
[----:B------:R-:W-:Y:S02]  /*6520*/  UIADD3.64 UR38, UR14, 0x802, URZ ;  /* 0x000008020e267897 */ /* 0x000fe4000fffe03f */
[----:B------:R-:W-:Y:S02]  /*6530*/  UIADD3.64 UR42, UR14, 0x804, URZ ;  /* 0x000008040e2a7897 */ /* 0x000fe4000fffe03f */
[----:B------:R-:W-:Y:S01]  /*6540*/  UIADD3.64 UR46, UR14, 0xbfe, URZ ;  /* 0x00000bfe0e2e7897 */ /* 0x000fe2000fffe03f */
[----:B------:R-:W3:Y:S01]  /*6550*/  LDC R2, c[0x0][0x268] ;  /* 0x00009a00ff027b82 */ /* 0x000ee20000000800 */
[----:B--2---:R-:W-:Y:S01]  /*6560*/  IMAD R213, R213, 0x2, R218 ;  /* 0x00000002d5d57824 */ /* 0x004fe200078e02da */
[----:B------:R-:W-:Y:S01]  /*6570*/  UIADD3.64 UR50, UR14, 0xc00, URZ ;  /* 0x00000c000e327897 */ /* 0x000fe2000fffe03f */
[----:B-1----:R-:W-:Y:S01]  /*6580*/  IADD3 R68, P3, R240, R12, RZ ;  /* 0x0000000cf0447210 */ /* 0x002fe20007f7e0ff */
[----:B------:R-:W-:-:S02]  /*6590*/  UIADD3.64 UR54, UR14, 0xc02, URZ ;  /* 0x00000c020e367897 */ /* 0x000fc4000fffe03f */
[----:B------:R-:W-:Y:S02]  /*65a0*/  UIADD3.64 UR58, UR14, 0xc04, URZ ;  /* 0x00000c040e3a7897 */ /* 0x000fe4000fffe03f */
[----:B------:R-:W1:Y:S01]  /*65b0*/  LDC R206, c[0x0][0x268] ;  /* 0x00009a00ffce7b82 */ /* 0x000e620000000800 */
[----:B----4-:R-:W-:Y:S01]  /*65c0*/  IMAD R212, R212, 0x2, R213 ;  /* 0x00000002d4d47824 */ /* 0x010fe200078e02d5 */
[----:B------:R-:W-:Y:S01]  /*65d0*/  STL [R1+0x5ac], R68 ;  /* 0x0005ac4401007387 */ /* 0x000fe20000100800 */
[----:B------:R-:W-:-:S03]  /*65e0*/  LEA.HI.X.SX32 R240, R240, R0, 0x1, P3 ;  /* 0x00000000f0f07211 */ /* 0x000fc600018f0eff */
[----:B------:R2:W-:Y:S02]  /*65f0*/  STL [R1+0x598], R242 ;  /* 0x000598f201007387 */ /* 0x0005e40000100800 */
[----:B------:R-:W4:Y:S01]  /*6600*/  LDC R205, c[0x0][0x268] ;  /* 0x00009a00ffcd7b82 */ /* 0x000f220000000800 */
[----:B0-----:R-:W-:-:S07]  /*6610*/  IMAD R211, R211, 0x2, R212 ;  /* 0x00000002d3d37824 */ /* 0x001fce00078e02d4 */
[----:B------:R-:W0:Y:S01]  /*6620*/  LDC R4, c[0x0][0x268] ;  /* 0x00009a00ff047b82 */ /* 0x000e220000000800 */
[----:B---3--:R-:W-:Y:S01]  /*6630*/  IMAD R207, R2, 0x2, R211 ;  /* 0x0000000202cf7824 */ /* 0x008fe200078e02d3 */
[----:B--2---:R-:W-:-:S05]  /*6640*/  LEA.HI.X.SX32 R242, R26, R0, 0x1, P2 ;  /* 0x000000001af27211 */ /* 0x004fca00010f0eff */
[----:B------:R2:W-:Y:S01]  /*6650*/  STL [R1+0x5a0], R242 ;  /* 0x0005a0f201007387 */ /* 0x0005e20000100800 */
[----:B------:R-:W3:Y:S01]  /*6660*/  LDC R200, c[0x0][0x268] ;  /* 0x00009a00ffc87b82 */ /* 0x000ee20000000800 */
[----:B-1----:R-:W-:Y:S02]  /*6670*/  IMAD R206, R206, 0x2, R207 ;  /* 0x00000002cece7824 */ /* 0x002fe400078e02cf */
[----:B------:R1:W-:Y:S05]  /*6680*/  STL [R1+0x5a8], R240 ;  /* 0x0005a8f001007387 */ /* 0x0003ea0000100800 */
[----:B------:R-:W5:Y:S01]  /*6690*/  LDC R199, c[0x0][0x268] ;  /* 0x00009a00ffc77b82 */ /* 0x000f620000000800 */
[----:B----4-:R-:W-:Y:S01]  /*66a0*/  IMAD R205, R205, 0x2, R206 ;  /* 0x00000002cdcd7824 */ /* 0x010fe200078e02ce */
[----:B--2---:R-:W-:-:S02]  /*66b0*/  IADD3 R242, P1, R238, R12, RZ ;  /* 0x0000000ceef27210 */ /* 0x004fc40007f3e0ff */
[----:B-1----:R-:W-:Y:S02]  /*66c0*/  IADD3 R240, P3, R236, R12, RZ ;  /* 0x0000000cecf07210 */ /* 0x002fe40007f7e0ff */
[-C--:B------:R-:W-:Y:S02]  /*66d0*/  LEA.HI.X.SX32 R238, R238, R0.reuse, 0x1, P1 ;  /* 0x00000000eeee7211 */ /* 0x080fe400008f0eff */
[----:B------:R-:W1:Y:S01]  /*66e0*/  LDC R10, c[0x0][0x268] ;  /* 0x00009a00ff0a7b82 */ /* 0x000e620000000800 */
[----:B0-----:R-:W-:Y:S01]  /*66f0*/  IMAD R201, R4, 0x2, R205 ;  /* 0x0000000204c97824 */ /* 0x001fe200078e02cd */
[----:B------:R-:W-:Y:S01]  /*6700*/  STL [R1+0x5b4], R242 ;  /* 0x0005b4f201007387 */ /* 0x000fe20000100800 */
[----:B------:R-:W-:-:S05]  /*6710*/  LEA.HI.X.SX32 R236, R236, R0, 0x1, P3 ;  /* 0x00000000ecec7211 */ /* 0x000fca00018f0eff */
[----:B------:R-:W0:Y:S01]  /*6720*/  LDC R194, c[0x0][0x268] ;  /* 0x00009a00ffc27b82 */ /* 0x000e220000000800 */
[----:B---3--:R-:W-:-:S07]  /*6730*/  IMAD R200, R200, 0x2, R201 ;  /* 0x00000002c8c87824 */ /* 0x008fce00078e02c9 */
[----:B------:R-:W2:Y:S01]  /*6740*/  LDC R193, c[0x0][0x268] ;  /* 0x00009a00ffc17b82 */ /* 0x000ea20000000800 */
[----:B-----5:R-:W-:-:S07]  /*6750*/  IMAD R199, R199, 0x2, R200 ;  /* 0x00000002c7c77824 */ /* 0x020fce00078e02c8 */
[----:B------:R-:W3:Y:S01]  /*6760*/  LDC R14, c[0x0][0x268] ;  /* 0x00009a00ff0e7b82 */ /* 0x000ee20000000800 */
[----:B-1----:R-:W-:-:S07]  /*6770*/  IMAD R195, R10, 0x2, R199 ;  /* 0x000000020ac37824 */ /* 0x002fce00078e02c7 */
[----:B------:R-:W1:Y:S01]  /*6780*/  LDC R188, c[0x0][0x268] ;  /* 0x00009a00ffbc7b82 */ /* 0x000e620000000800 */
[----:B0-----:R-:W-:-:S07]  /*6790*/  IMAD R194, R194, 0x2, R195 ;  /* 0x00000002c2c27824 */ /* 0x001fce00078e02c3 */
[----:B------:R-:W0:Y:S01]  /*67a0*/  LDC R187, c[0x0][0x268] ;  /* 0x00009a00ffbb7b82 */ /* 0x000e220000000800 */
[----:B--2---:R-:W-:-:S07]  /*67b0*/  IMAD R193, R193, 0x2, R194 ;  /* 0x00000002c1c17824 */ /* 0x004fce00078e02c2 */
[----:B------:R-:W2:Y:S01]  /*67c0*/  LDC R16, c[0x0][0x268] ;  /* 0x00009a00ff107b82 */ /* 0x000ea20000000800 */
[----:B---3--:R-:W-:-:S07]  /*67d0*/  IMAD R189, R14, 0x2, R193 ;  /* 0x000000020ebd7824 */ /* 0x008fce00078e02c1 */
        /* <DEDUP_REMOVED lines=117> */
[----:B--2---:R-:W-:-:S04]  /*6f30*/  IMAD R73, R73, 0x2, R74 ;  /* 0x0000000249497824 */ /* 0x004fc800078e024a */
[----:B---3--:R-:W-:-:S03]  /*6f40*/  IMAD R69, R69, 0x2, R73 ;  /* 0x0000000245457824 */ /* 0x008fc600078e0249 */
[----:B------:R-:W2:Y:S01]  /*6f50*/  LDC R67, c[0x0][0x268] ;  /* 0x00009a00ff437b82 */ /* 0x000ea20000000800 */
[----:B-1----:R-:W-:-:S07]  /*6f60*/  IMAD R68, R68, 0x2, R69 ;  /* 0x0000000244447824 */ /* 0x002fce00078e0245 */
[----:B------:R-:W1:Y:S01]  /*6f70*/  LDC R47, c[0x0][0x268] ;  /* 0x00009a00ff2f7b82 */ /* 0x000e620000000800 */
[----:B0-----:R-:W-:Y:S01]  /*6f80*/  IMAD R26, R241, 0x2, R68 ;  /* 0x00000002f11a7824 */ /* 0x001fe200078e0244 */
[----:B------:R-:W-:-:S06]  /*6f90*/  IADD3 R241, P2, R237, R12, RZ ;  /* 0x0000000cedf17210 */ /* 0x000fcc0007f5e0ff */
[----:B------:R-:W0:Y:S01]  /*6fa0*/  LDC R20, c[0x0][0x268] ;  /* 0x00009a00ff147b82 */ /* 0x000e220000000800 */
[----:B------:R-:W-:Y:S01]  /*6fb0*/  LEA.HI.X.SX32 R237, R237, R0, 0x1, P2 ;  /* 0x00000000eded7211 */ /* 0x000fe200010f0eff */
[----:B------:R-:W-:Y:S01]  /*6fc0*/  STL [R1+0x5bc], R241 ;  /* 0x0005bcf101007387 */ /* 0x000fe20000100800 */
[----:B--2---:R-:W-:-:S03]  /*6fd0*/  IMAD R67, R67, 0x2, R26 ;  /* 0x0000000243437824 */ /* 0x004fc600078e021a */
[----:B------:R-:W-:Y:S02]  /*6fe0*/  STL [R1+0x5c4], R240 ;  /* 0x0005c4f001007387 */ /* 0x000fe40000100800 */
[----:B------:R-:W2:Y:S02]  /*6ff0*/  LDC R66, c[0x0][0x268] ;  /* 0x00009a00ff427b82 */ /* 0x000ea40000000800 */
[----:B------:R3:W-:Y:S01]  /*7000*/  STL [R1+0x5b0], R238 ;  /* 0x0005b0ee01007387 */ /* 0x0007e20000100800 */
[----:B-1----:R-:W-:-:S03]  /*7010*/  IMAD R47, R47, 0x2, R67 ;  /* 0x000000022f2f7824 */ /* 0x002fc600078e0243 */
[----:B------:R1:W-:Y:S02]  /*7020*/  STL [R1+0x5b8], R237 ;  /* 0x0005b8ed01007387 */ /* 0x0003e40000100800 */
[----:B------:R-:W4:Y:S02]  /*7030*/  LDC R34, c[0x0][0x268] ;  /* 0x00009a00ff227b82 */ /* 0x000f240000000800 */
[----:B------:R5:W-:Y:S01]  /*7040*/  STL [R1+0x5c0], R236 ;  /* 0x0005c0ec01007387 */ /* 0x000be20000100800 */
[----:B---3--:R-:W-:Y:S01]  /*7050*/  IADD3 R238, P1, R232, R12, RZ ;  /* 0x0000000ce8ee7210 */ /* 0x008fe20007f3e0ff */
[----:B0-----:R-:W-:-:S04]  /*7060*/  IMAD R20, R20, 0x2, R47 ;  /* 0x0000000214147824 */ /* 0x001fc800078e022f */
[----:B------:R-:W0:Y:S01]  /*7070*/  LDC R25, c[0x0][0x268] ;  /* 0x00009a00ff197b82 */ /* 0x000e220000000800 */
[C---:B-1----:R-:W-:Y:S01]  /*7080*/  IADD3 R237, P2, R231.reuse, R12, RZ ;  /* 0x0000000ce7ed7210 */ /* 0x042fe20007f5e0ff */
[----:B------:R-:W-:Y:S01]  /*7090*/  STL [R1+0x5cc], R238 ;  /* 0x0005ccee01007387 */ /* 0x000fe20000100800 */
[----:B------:R-:W-:Y:S02]  /*70a0*/  LEA.HI.X.SX32 R232, R232, R0, 0x1, P1 ;  /* 0x00000000e8e87211 */ /* 0x000fe400008f0eff */
[C---:B-----5:R-:W-:Y:S01]  /*70b0*/  IADD3 R236, P3, R230.reuse, R12, RZ ;  /* 0x0000000ce6ec7210 */ /* 0x060fe20007f7e0ff */
[----:B------:R-:W-:Y:S01]  /*70c0*/  STL [R1+0x5d4], R237 ;  /* 0x0005d4ed01007387 */ /* 0x000fe20000100800 */
[-C--:B------:R-:W-:Y:S01]  /*70d0*/  LEA.HI.X.SX32 R231, R231, R0.reuse, 0x1, P2 ;  /* 0x00000000e7e77211 */ /* 0x080fe200010f0eff */
[----:B------:R-:W1:Y:S01]  /*70e0*/  LDC R65, c[0x0][0x268] ;  /* 0x00009a00ff417b82 */ /* 0x000e620000000800 */
[----:B------:R-:W-:Y:S01]  /*70f0*/  LEA.HI.X.SX32 R230, R230, R0, 0x1, P3 ;  /* 0x00000000e6e67211 */ /* 0x000fe200018f0eff */
[----:B------:R-:W-:Y:S01]  /*7100*/  STL [R1+0x5dc], R236 ;  /* 0x0005dcec01007387 */ /* 0x000fe20000100800 */
[----:B--2---:R-:W-:-:S03]  /*7110*/  IMAD R66, R66, 0x2, R20 ;  /* 0x0000000242427824 */ /* 0x004fc600078e0214 */
[----:B------:R2:W-:Y:S02]  /*7120*/  STL [R1+0x5c8], R232 ;  /* 0x0005c8e801007387 */ /* 0x0005e40000100800 */
[----:B------:R-:W3:Y:S01]  /*7130*/  LDC R46, c[0x0][0x268] ;  /* 0x00009a00ff2e7b82 */ /* 0x000ee20000000800 */
[----:B----4-:R-:W-:Y:S01]  /*7140*/  IMAD R34, R34, 0x2, R66 ;  /* 0x0000000222227824 */ /* 0x010fe200078e0242 */
[----:B------:R4:W-:Y:S04]  /*7150*/  STL [R1+0x5d0], R231 ;  /* 0x0005d0e701007387 */ /* 0x0009e80000100800 */
[----:B------:R5:W-:Y:S01]  /*7160*/  STL [R1+0x5d8], R230 ;  /* 0x0005d8e601007387 */ /* 0x000be20000100800 */
[-C--:B--2---:R-:W-:Y:S01]  /*7170*/  IADD3 R232, P1, R226, R12.reuse, RZ ;  /* 0x0000000ce2e87210 */ /* 0x084fe20007f3e0ff */
[----:B------:R-:W2:Y:S01]  /*7180*/  LDC R33, c[0x0][0x268] ;  /* 0x00009a00ff217b82 */ /* 0x000ea20000000800 */
[----:B0-----:R-:W-:Y:S01]  /*7190*/  IMAD R25, R25, 0x2, R34 ;  /* 0x0000000219197824 */ /* 0x001fe200078e0222 */
[----:B----4-:R-:W-:-:S02]  /*71a0*/  IADD3 R231, P2, R225, R12, RZ ;  /* 0x0000000ce1e77210 */ /* 0x010fc40007f5e0ff */
[----:B------:R-:W-:Y:S01]  /*71b0*/  STL [R1+0x5e4], R232 ;  /* 0x0005e4e801007387 */ /* 0x000fe20000100800 */
[----:B------:R-:W-:Y:S02]  /*71c0*/  LEA.HI.X.SX32 R226, R226, R0, 0x1, P1 ;  /* 0x00000000e2e27211 */ /* 0x000fe400008f0eff */
[C---:B-----5:R-:W-:Y:S01]  /*71d0*/  IADD3 R230, P3, R224.reuse, R12, RZ ;  /* 0x0000000ce0e67210 */ /* 0x060fe20007f7e0ff */
[----:B------:R-:W-:Y:S01]  /*71e0*/  STL [R1+0x5ec], R231 ;  /* 0x0005ece701007387 */ /* 0x000fe20000100800 */
[-C--:B------:R-:W-:Y:S01]  /*71f0*/  LEA.HI.X.SX32 R225, R225, R0.reuse, 0x1, P2 ;  /* 0x00000000e1e17211 */ /* 0x080fe200010f0eff */
[----:B------:R-:W0:Y:S01]  /*7200*/  LDC R64, c[0x0][0x268] ;  /* 0x00009a00ff407b82 */ /* 0x000e220000000800 */
[----:B------:R-:W-:Y:S01]  /*7210*/  LEA.HI.X.SX32 R224, R224, R0, 0x1, P3 ;  /* 0x00000000e0e07211 */ /* 0x000fe200018f0eff */
[----:B------:R-:W-:Y:S01]  /*7220*/  STL [R1+0x5f4], R230 ;  /* 0x0005f4e601007387 */ /* 0x000fe20000100800 */
[----:B-1----:R-:W-:-:S03]  /*7230*/  IMAD R65, R65, 0x2, R25 ;  /* 0x0000000241417824 */ /* 0x002fc600078e0219 */
[----:B------:R1:W-:Y:S01]  /*7240*/  STL [R1+0x5e0], R226 ;  /* 0x0005e0e201007387 */ /* 0x0003e20000100800 */
[----:B---3--:R-:W-:Y:S01]  /*7250*/  IMAD R46, R46, 0x2, R65 ;  /* 0x000000022e2e7824 */ /* 0x008fe200078e0241 */
[----:B------:R-:W3:Y:S02]  /*7260*/  LDC R45, c[0x0][0x268] ;  /* 0x00009a00ff2d7b82 */ /* 0x000ee40000000800 */
[----:B------:R4:W-:Y:S04]  /*7270*/  STL [R1+0x5e8], R225 ;  /* 0x0005e8e101007387 */ /* 0x0009e80000100800 */
[----:B------:R5:W-:Y:S01]  /*7280*/  STL [R1+0x5f0], R224 ;  /* 0x0005f0e001007387 */ /* 0x000be20000100800 */
[----:B--2---:R-:W-:Y:S01]  /*7290*/  IMAD R33, R33, 0x2, R46 ;  /* 0x0000000221217824 */ /* 0x004fe200078e022e */
[-C--:B-1----:R-:W-:Y:S01]  /*72a0*/  IADD3 R226, P1, R220, R12.reuse, RZ ;  /* 0x0000000cdce27210 */ /* 0x082fe20007f3e0ff */
[----:B------:R-:W1:Y:S01]  /*72b0*/  LDC R16, c[0x0][0x268] ;  /* 0x00009a00ff107b82 */ /* 0x000e620000000800 */
[----:B----4-:R-:W-:-:S03]  /*72c0*/  IADD3 R225, P2, R219, R12, RZ ;  /* 0x0000000cdbe17210 */ /* 0x010fc60007f5e0ff */
[----:B------:R-:W-:Y:S01]  /*72d0*/  STL [R1+0x5fc], R226 ;  /* 0x0005fce201007387 */ /* 0x000fe20000100800 */
[----:B------:R-:W-:Y:S02]  /*72e0*/  LEA.HI.X.SX32 R220, R220, R0, 0x1, P1 ;  /* 0x00000000dcdc7211 */ /* 0x000fe400008f0eff */
[C---:B-----5:R-:W-:Y:S01]  /*72f0*/  IADD3 R224, P3, R218.reuse, R12, RZ ;  /* 0x0000000cdae07210 */ /* 0x060fe20007f7e0ff */
[----:B------:R-:W-:Y:S01]  /*7300*/  STL [R1+0x604], R225 ;  /* 0x000604e101007387 */ /* 0x000fe20000100800 */
[-C--:B------:R-:W-:Y:S01]  /*7310*/  LEA.HI.X.SX32 R219, R219, R0.reuse, 0x1, P2 ;  /* 0x00000000dbdb7211 */ /* 0x080fe200010f0eff */
[----:B------:R-:W2:Y:S01]  /*7320*/  LDC R63, c[0x0][0x268] ;  /* 0x00009a00ff3f7b82 */ /* 0x000ea20000000800 */
[----:B------:R-:W-:Y:S01]  /*7330*/  LEA.HI.X.SX32 R218, R218, R0, 0x1, P3 ;  /* 0x00000000dada7211 */ /* 0x000fe200018f0eff */
[----:B------:R-:W-:Y:S01]  /*7340*/  STL [R1+0x60c], R224 ;  /* 0x00060ce001007387 */ /* 0x000fe20000100800 */
[----:B0-----:R-:W-:-:S03]  /*7350*/  IMAD R64, R64, 0x2, R33 ;  /* 0x0000000240407824 */ /* 0x001fc600078e0221 */
[----:B------:R0:W-:Y:S01]  /*7360*/  STL [R1+0x5f8], R220 ;  /* 0x0005f8dc01007387 */ /* 0x0001e20000100800 */
[----:B---3--:R-:W-:Y:S01]  /*7370*/  IMAD R45, R45, 0x2, R64 ;  /* 0x000000022d2d7824 */ /* 0x008fe200078e0240 */
[----:B------:R-:W3:Y:S02]  /*7380*/  LDC R19, c[0x0][0x268] ;  /* 0x00009a00ff137b82 */ /* 0x000ee40000000800 */
[----:B------:R4:W-:Y:S04]  /*7390*/  STL [R1+0x600], R219 ;  /* 0x000600db01007387 */ /* 0x0009e80000100800 */
[----:B------:R5:W-:Y:S01]  /*73a0*/  STL [R1+0x608], R218 ;  /* 0x000608da01007387 */ /* 0x000be20000100800 */
[----:B-1----:R-:W-:Y:S01]  /*73b0*/  IMAD R16, R16, 0x2, R45 ;  /* 0x0000000210107824 */ /* 0x002fe200078e022d */
[-C--:B0-----:R-:W-:Y:S01]  /*73c0*/  IADD3 R220, P1, R213, R12.reuse, RZ ;  /* 0x0000000cd5dc7210 */ /* 0x081fe20007f3e0ff */
[----:B------:R-:W0:Y:S01]  /*73d0*/  LDC R11, c[0x0][0x268] ;  /* 0x00009a00ff0b7b82 */ /* 0x000e220000000800 */
[----:B----4-:R-:W-:-:S03]  /*73e0*/  IADD3 R219, P2, R212, R12, RZ ;  /* 0x0000000cd4db7210 */ /* 0x010fc60007f5e0ff */
        /* <DEDUP_REMOVED lines=9> */
[----:B------:R2:W-:Y:S01]  /*7480*/  STL [R1+0x610], R213 ;  /* 0x000610d501007387 */ /* 0x0005e20000100800 */
[----:B---3--:R-:W-:Y:S01]  /*7490*/  IMAD R19, R19, 0x2, R63 ;  /* 0x0000000213137824 */ /* 0x008fe200078e023f */
[----:B------:R-:W3:Y:S02]  /*74a0*/  LDC R44, c[0x0][0x268] ;  /* 0x00009a00ff2c7b82 */ /* 0x000ee40000000800 */
[----:B------:R4:W-:Y:S04]  /*74b0*/  STL [R1+0x618], R212 ;  /* 0x000618d401007387 */ /* 0x0009e80000100800 */
[----:B------:R5:W-:Y:S01]  /*74c0*/  STL [R1+0x620], R211 ;  /* 0x000620d301007387 */ /* 0x000be20000100800 */
[----:B0-----:R-:W-:Y:S01]  /*74d0*/  IMAD R11, R11, 0x2, R19 ;  /* 0x000000020b0b7824 */ /* 0x001fe200078e0213 */
[-C--:B--2---:R-:W-:Y:S01]  /*74e0*/  IADD3 R213, P1, R207, R12.reuse, RZ ;  /* 0x0000000ccfd57210 */ /* 0x084fe20007f3e0ff */
[----:B------:R-:W0:Y:S01]  /*74f0*/  LDC R32, c[0x0][0x268] ;  /* 0x00009a00ff207b82 */ /* 0x000e220000000800 */
        /* <DEDUP_REMOVED lines=15> */
[----:B0-----:R-:W-:Y:S01]  /*75f0*/  IMAD R32, R32, 0x2, R44 ;  /* 0x0000000220207824 */ /* 0x001fe200078e022c */
[-C--:B-1----:R-:W-:Y:S01]  /*7600*/  IADD3 R207, P1, R201, R12.reuse, RZ ;  /* 0x0000000cc9cf7210 */ /* 0x082fe20007f3e0ff */
        /* <DEDUP_REMOVED lines=171> */
[----:B------:R4:W-:Y:S01]  /*80c0*/  STL [R1+0x72c], R151 ;  /* 0x00072c9701007387 */ /* 0x0009e20000100800 */
[----:B-1----:R-:W-:-:S03]  /*80d0*/  IMAD R52, R52, 0x2, R28 ;  /* 0x0000000234347824 */ /* 0x002fc600078e021c */
[----:B------:R1:W-:Y:S01]  /*80e0*/  STL [R1+0x718], R147 ;  /* 0x0007189301007387 */ /* 0x0003e20000100800 */
[----:B---3--:R-:W-:Y:S01]  /*80f0*/  IMAD R37, R37, 0x2, R52 ;  /* 0x0000000225257824 */ /* 0x008fe200078e0234 */
[----:B------:R-:W3:Y:S02]  /*8100*/  LDC R27, c[0x0][0x268] ;  /* 0x00009a00ff1b7b82 */ /* 0x000ee40000000800 */
[----:B------:R5:W-:Y:S01]  /*8110*/  STL [R1+0x720], R146 ;  /* 0x0007209201007387 */ /* 0x000be20000100800 */
[----:B----4-:R-:W-:-:S03]  /*8120*/  IMAD R151, R3, 0x7f, RZ ;  /* 0x0000007f03977824 */ /* 0x010fc600078e02ff */
[----:B------:R4:W-:Y:S01]  /*8130*/  STL [R1+0x728], R145 ;  /* 0x0007289101007387 */ /* 0x0009e20000100800 */
[----:B0-----:R-:W-:Y:S01]  /*8140*/  IMAD R21, R21, 0x2, R37 ;  /* 0x0000000215157824 */ /* 0x001fe200078e0225 */
[-C--:B-1----:R-:W-:Y:S01]  /*8150*/  IADD3 R147, P1, R141, R12.reuse, RZ ;  /* 0x0000000c8d937210 */ /* 0x082fe20007f3e0ff */
[----:B------:R-:W0:Y:S01]  /*8160*/  LDC R4, c[0x0][0x268] ;  /* 0x00009a00ff047b82 */ /* 0x000e220000000800 */
[----:B-----5:R-:W-:-:S03]  /*8170*/  IADD3 R146, P2, R140, R12, RZ ;  /* 0x0000000c8c927210 */ /* 0x020fc60007f5e0ff */
[----:B------:R1:W-:Y:S01]  /*8180*/  STL [R1+0x734], R147 ;  /* 0x0007349301007387 */ /* 0x0003e20000100800 */
[----:B------:R-:W-:Y:S02]  /*8190*/  LEA.HI.X.SX32 R141, R141, R0, 0x1, P1 ;  /* 0x000000008d8d7211 */ /* 0x000fe400008f0eff */
[C---:B----4-:R-:W-:Y:S01]  /*81a0*/  IADD3 R145, P3, R139.reuse, R12, RZ ;  /* 0x0000000c8b917210 */ /* 0x050fe20007f7e0ff */
[----:B------:R4:W-:Y:S01]  /*81b0*/  STL [R1+0x73c], R146 ;  /* 0x00073c9201007387 */ /* 0x0009e20000100800 */
[-C--:B------:R-:W-:Y:S01]  /*81c0*/  LEA.HI.X.SX32 R140, R140, R0.reuse, 0x1, P2 ;  /* 0x000000008c8c7211 */ /* 0x080fe200010f0eff */
[----:B------:R-:W5:Y:S01]  /*81d0*/  LDC R50, c[0x0][0x268] ;  /* 0x00009a00ff327b82 */ /* 0x000f620000000800 */
[----:B------:R-:W-:Y:S01]  /*81e0*/  LEA.HI.X.SX32 R139, R139, R0, 0x1, P3 ;  /* 0x000000008b8b7211 */ /* 0x000fe200018f0eff */
[----:B------:R4:W-:Y:S01]  /*81f0*/  STL [R1+0x744], R145 ;  /* 0x0007449101007387 */ /* 0x0009e20000100800 */
[----:B--2---:R-:W-:Y:S02]  /*8200*/  IMAD R51, R51, 0x2, R21 ;  /* 0x0000000233337824 */ /* 0x004fe400078e0215 */
[----:B-1----:R-:W-:Y:S01]  /*8210*/  IMAD R147, R3, 0x47, RZ ;  /* 0x0000004703937824 */ /* 0x002fe200078e02ff */
[----:B------:R1:W-:Y:S01]  /*8220*/  STL [R1+0x730], R141 ;  /* 0x0007308d01007387 */ /* 0x0003e20000100800 */
[----:B---3--:R-:W-:Y:S01]  /*8230*/  IMAD R27, R27, 0x2, R51 ;  /* 0x000000021b1b7824 */ /* 0x008fe200078e0233 */
[----:B------:R-:W2:Y:S01]  /*8240*/  LDC R36, c[0x0][0x268] ;  /* 0x00009a00ff247b82 */ /* 0x000ea20000000800 */
[----:B----4-:R-:W-:Y:S01]  /*8250*/  IMAD R146, R3, 0x48, RZ ;  /* 0x0000004803927824 */ /* 0x010fe200078e02ff */
[----:B------:R3:W-:Y:S01]  /*8260*/  STL [R1+0x738], R140 ;  /* 0x0007388c01007387 */ /* 0x0007e20000100800 */
[----:B------:R-:W-:Y:S01]  /*8270*/  IADD3 RZ, P6, R147, R6, RZ ;  /* 0x0000000693ff7210 */ /* 0x000fe20007fde0ff */
[----:B------:R-:W-:-:S02]  /*8280*/  IMAD R145, R3, 0x49, RZ ;  /* 0x0000004903917824 */ /* 0x000fc400078e02ff */
[----:B------:R4:W-:Y:S01]  /*8290*/  STL [R1+0x740], R139 ;  /* 0x0007408b01007387 */ /* 0x0009e20000100800 */
[----:B0-----:R-:W-:Y:S01]  /*82a0*/  IMAD R4, R4, 0x2, R27 ;  /* 0x0000000204047824 */ /* 0x001fe200078e021b */
[CC--:B-1----:R-:W-:Y:S01]  /*82b0*/  IADD3 R141, P1, R135.reuse, R12.reuse, RZ ;  /* 0x0000000c878d7210 */ /* 0x0c2fe20007f3e0ff */
[----:B------:R-:W0:Y:S01]  /*82c0*/  LDC R14, c[0x0][0x268] ;  /* 0x00009a00ff0e7b82 */ /* 0x000e220000000800 */
[----:B------:R-:W-:Y:S02]  /*82d0*/  IADD3 RZ, P5, R146, R5, RZ ;  /* 0x0000000592ff7210 */ /* 0x000fe40007fbe0ff */
[C---:B---3--:R-:W-:Y:S01]  /*82e0*/  IADD3 R140, P2, R134.reuse, R12, RZ ;  /* 0x0000000c868c7210 */ /* 0x048fe20007f5e0ff */
[----:B------:R1:W-:Y:S01]  /*82f0*/  STL [R1+0x74c], R141 ;  /* 0x00074c8d01007387 */ /* 0x0003e20000100800 */
[----:B------:R-:W-:Y:S02]  /*8300*/  LEA.HI.X.SX32 R135, R135, R0, 0x1, P1 ;  /* 0x0000000087877211 */ /* 0x000fe400008f0eff */
[C---:B----4-:R-:W-:Y:S01]  /*8310*/  IADD3 R139, P3, R133.reuse, R12, RZ ;  /* 0x0000000c858b7210 */ /* 0x050fe20007f7e0ff */
[----:B------:R3:W-:Y:S01]  /*8320*/  STL [R1+0x754], R140 ;  /* 0x0007548c01007387 */ /* 0x0007e20000100800 */
[-C--:B------:R-:W-:Y:S01]  /*8330*/  LEA.HI.X.SX32 R134, R134, R0.reuse, 0x1, P2 ;  /* 0x0000000086867211 */ /* 0x080fe200010f0eff */
[----:B------:R-:W4:Y:S01]  /*8340*/  LDC R49, c[0x0][0x268] ;  /* 0x00009a00ff317b82 */ /* 0x000f220000000800 */
[----:B------:R-:W-:Y:S01]  /*8350*/  LEA.HI.X.SX32 R133, R133, R0, 0x1, P3 ;  /* 0x0000000085857211 */ /* 0x000fe200018f0eff */
[----:B------:R3:W-:Y:S01]  /*8360*/  STL [R1+0x75c], R139 ;  /* 0x00075c8b01007387 */ /* 0x0007e20000100800 */
[----:B-----5:R-:W-:-:S02]  /*8370*/  IMAD R50, R50, 0x2, R4 ;  /* 0x0000000232327824 */ /* 0x020fc400078e0204 */
[C---:B-1----:R-:W-:Y:S01]  /*8380*/  IMAD R141, R3.reuse, 0x4d, RZ ;  /* 0x0000004d038d7824 */ /* 0x042fe200078e02ff */
[----:B------:R1:W-:Y:S01]  /*8390*/  STL [R1+0x748], R135 ;  /* 0x0007488701007387 */ /* 0x0003e20000100800 */
[----:B--2---:R-:W-:Y:S01]  /*83a0*/  IMAD R36, R36, 0x2, R50 ;  /* 0x0000000224247824 */ /* 0x004fe200078e0232 */
[----:B------:R-:W2:Y:S01]  /*83b0*/  LDC R35, c[0x0][0x268] ;  /* 0x00009a00ff237b82 */ /* 0x000ea20000000800 */
[C---:B---3--:R-:W-:Y:S01]  /*83c0*/  IMAD R140, R3.reuse, 0x4e, RZ ;  /* 0x0000004e038c7824 */ /* 0x048fe200078e02ff */
[----:B------:R3:W-:Y:S01]  /*83d0*/  STL [R1+0x750], R134 ;  /* 0x0007508601007387 */ /* 0x0007e20000100800 */
[----:B------:R-:W-:-:S03]  /*83e0*/  IMAD R139, R3, 0x4f, RZ ;  /* 0x0000004f038b7824 */ /* 0x000fc600078e02ff */
[----:B------:R5:W-:Y:S01]  /*83f0*/  STL [R1+0x758], R133 ;  /* 0x0007588501007387 */ /* 0x000be20000100800 */
[----:B0-----:R-:W-:Y:S01]  /*8400*/  IMAD R14, R14, 0x2, R36 ;  /* 0x000000020e0e7824 */ /* 0x001fe200078e0224 */
[-C--:B-1----:R-:W-:Y:S01]  /*8410*/  IADD3 R135, P1, R129, R12.reuse, RZ ;  /* 0x0000000c81877210 */ /* 0x082fe20007f3e0ff */
[----:B------:R-:W0:Y:S01]  /*8420*/  LDC R13, c[0x0][0x268] ;  /* 0x00009a00ff0d7b82 */ /* 0x000e220000000800 */
[----:B---3--:R-:W-:-:S03]  /*8430*/  IADD3 R134, P2, R128, R12, RZ ;  /* 0x0000000c80867210 */ /* 0x008fc60007f5e0ff */
[----:B------:R1:W-:Y:S01]  /*8440*/  STL [R1+0x764], R135 ;  /* 0x0007648701007387 */ /* 0x0003e20000100800 */
[----:B------:R-:W-:Y:S02]  /*8450*/  LEA.HI.X.SX32 R129, R129, R0, 0x1, P1 ;  /* 0x0000000081817211 */ /* 0x000fe400008f0eff */
[C---:B-----5:R-:W-:Y:S01]  /*8460*/  IADD3 R133, P3, R127.reuse, R12, RZ ;  /* 0x0000000c7f857210 */ /* 0x060fe20007f7e0ff */
[----:B------:R3:W-:Y:S01]  /*8470*/  STL [R1+0x76c], R134 ;  /* 0x00076c8601007387 */ /* 0x0007e20000100800 */
[-C--:B------:R-:W-:Y:S01]  /*8480*/  LEA.HI.X.SX32 R128, R128, R0.reuse, 0x1, P2 ;  /* 0x0000000080807211 */ /* 0x080fe200010f0eff */
[----:B------:R-:W5:Y:S01]  /*8490*/  LDC R48, c[0x0][0x268] ;  /* 0x00009a00ff307b82 */ /* 0x000f620000000800 */
[----:B------:R-:W-:Y:S01]  /*84a0*/  LEA.HI.X.SX32 R127, R127, R0, 0x1, P3 ;  /* 0x000000007f7f7211 */ /* 0x000fe200018f0eff */
[----:B------:R3:W-:Y:S01]  /*84b0*/  STL [R1+0x774], R133 ;  /* 0x0007748501007387 */ /* 0x0007e20000100800 */
[----:B----4-:R-:W-:Y:S02]  /*84c0*/  IMAD R49, R49, 0x2, R14 ;  /* 0x0000000231317824 */ /* 0x010fe400078e020e */
[----:B-1----:R-:W-:Y:S01]  /*84d0*/  IMAD R135, R3, 0x53, RZ ;  /* 0x0000005303877824 */ /* 0x002fe200078e02ff */
        /* <DEDUP_REMOVED lines=19> */
[----:B-----5:R-:W-:Y:S02]  /*8610*/  IMAD R48, R48, 0x2, R13 ;  /* 0x0000000230307824 */ /* 0x020fe400078e020d */
[C---:B-1----:R-:W-:Y:S01]  /*8620*/  IMAD R129, R3.reuse, 0x59, RZ ;  /* 0x0000005903817824 */ /* 0x042fe200078e02ff */
[----:B------:R1:W-:Y:S02]  /*8630*/  STL [R1+0x778], R123 ;  /* 0x0007787b01007387 */ /* 0x0003e40000100800 */
[----:B------:R-:W5:Y:S01]  /*8640*/  LDC R76, c[0x0][0x268] ;  /* 0x00009a00ff4c7b82 */ /* 0x000f620000000800 */
[C---:B---3--:R-:W-:Y:S01]  /*8650*/  IMAD R128, R3.reuse, 0x5a, RZ ;  /* 0x0000005a03807824 */ /* 0x048fe200078e02ff */
[----:B------:R3:W-:Y:S01]  /*8660*/  STL [R1+0x780], R122 ;  /* 0x0007807a01007387 */ /* 0x0007e20000100800 */
[----:B--2---:R-:W-:-:S03]  /*8670*/  IMAD R127, R3, 0x5b, RZ ;  /* 0x0000005b037f7824 */ /* 0x004fc600078e02ff */
[----:B------:R2:W-:Y:S01]  /*8680*/  STL [R1+0x788], R121 ;  /* 0x0007887901007387 */ /* 0x0005e20000100800 */
[-C--:B-1----:R-:W-:Y:S01]  /*8690*/  IADD3 R123, P1, R117, R12.reuse, RZ ;  /* 0x0000000c757b7210 */ /* 0x082fe20007f3e0ff */
[----:B------:R-:W1:Y:S01]  /*86a0*/  LDC R77, c[0x0][0x268] ;  /* 0x00009a00ff4d7b82 */ /* 0x000e620000000800 */
[----:B---3--:R-:W-:-:S03]  /*86b0*/  IADD3 R122, P2, R116, R12, RZ ;  /* 0x0000000c747a7210 */ /* 0x008fc60007f5e0ff */
[----:B------:R3:W-:Y:S01]  /*86c0*/  STL [R1+0x794], R123 ;  /* 0x0007947b01007387 */ /* 0x0007e20000100800 */
[----:B------:R-:W-:Y:S02]  /*86d0*/  LEA.HI.X.SX32 R117, R117, R0, 0x1, P1 ;  /* 0x0000000075757211 */ /* 0x000fe400008f0eff */
[C---:B--2---:R-:W-:Y:S01]  /*86e0*/  IADD3 R121, P3, R115.reuse, R12, RZ ;  /* 0x0000000c73797210 */ /* 0x044fe20007f7e0ff */
[----:B------:R2:W-:Y:S01]  /*86f0*/  STL [R1+0x79c], R122 ;  /* 0x00079c7a01007387 */ /* 0x0005e20000100800 */
[-C--:B------:R-:W-:Y:S01]  /*8700*/  LEA.HI.X.SX32 R116, R116, R0.reuse, 0x1, P2 ;  /* 0x0000000074747211 */ /* 0x080fe200010f0eff */
[----:B------:R-:W1:Y:S01]  /*8710*/  LDC R78, c[0x0][0x268] ;  /* 0x00009a00ff4e7b82 */ /* 0x000e620000000800 */
[----:B------:R-:W-:Y:S01]  /*8720*/  LEA.HI.X.SX32 R115, R115, R0, 0x1, P3 ;  /* 0x0000000073737211 */ /* 0x000fe200018f0eff */
[----:B------:R0:W-:Y:S01]  /*8730*/  STL [R1+0x7a4], R121 ;  /* 0x0007a47901007387 */ /* 0x0001e20000100800 */
[----:B---3--:R-:W-:-:S03]  /*8740*/  IMAD R123, R3, 0x5f, RZ ;  /* 0x0000005f037b7824 */ /* 0x008fc600078e02ff */
[----:B------:R3:W-:Y:S02]  /*8750*/  STL [R1+0x790], R117 ;  /* 0x0007907501007387 */ /* 0x0007e40000100800 */
[----:B------:R-:W1:Y:S01]  /*8760*/  LDC R82, c[0x0][0x268] ;  /* 0x00009a00ff527b82 */ /* 0x000e620000000800 */
[C---:B--2---:R-:W-:Y:S01]  /*8770*/  IMAD R122, R3.reuse, 0x60, RZ ;  /* 0x00000060037a7824 */ /* 0x044fe200078e02ff */
[----:B------:R2:W-:Y:S01]  /*8780*/  STL [R1+0x798], R116 ;  /* 0x0007987401007387 */ /* 0x0005e20000100800 */
[----:B0-----:R-:W-:-:S03]  /*8790*/  IMAD R121, R3, 0x7b, RZ ;  /* 0x0000007b03797824 */ /* 0x001fc600078e02ff */
[----:B------:R0:W-:Y:S01]  /*87a0*/  STL [R1+0x7a0], R115 ;  /* 0x0007a07301007387 */ /* 0x0001e20000100800 */
[-C--:B---3--:R-:W-:Y:S01]  /*87b0*/  IADD3 R117, P1, R111, R12.reuse, RZ ;  /* 0x0000000c6f757210 */ /* 0x088fe20007f3e0ff */
[----:B------:R-:W3:Y:S01]  /*87c0*/  LDC R83, c[0x0][0x268] ;  /* 0x00009a00ff537b82 */ /* 0x000ee20000000800 */
[----:B--2---:R-:W-:-:S03]  /*87d0*/  IADD3 R116, P2, R110, R12, RZ ;  /* 0x0000000c6e747210 */ /* 0x004fc60007f5e0ff */
[----:B------:R2:W-:Y:S01]  /*87e0*/  STL [R1+0x7ac], R117 ;  /* 0x0007ac7501007387 */ /* 0x0005e20000100800 */
[----:B------:R-:W-:Y:S02]  /*87f0*/  LEA.HI.X.SX32 R111, R111, R0, 0x1, P1 ;  /* 0x000000006f6f7211 */ /* 0x000fe400008f0eff */
[C---:B0-----:R-:W-:Y:S01]  /*8800*/  IADD3 R115, P3, R109.reuse, R12, RZ ;  /* 0x0000000c6d737210 */ /* 0x041fe20007f7e0ff */
[----:B------:R0:W-:Y:S01]  /*8810*/  STL [R1+0x7b4], R116 ;  /* 0x0007b47401007387 */ /* 0x0001e20000100800 */
[-C--:B------:R-:W-:Y:S01]  /*8820*/  LEA.HI.X.SX32 R110, R110, R0.reuse, 0x1, P2 ;  /* 0x000000006e6e7211 */ /* 0x080fe200010f0eff */
[----:B------:R-:W3:Y:S01]  /*8830*/  LDC R84, c[0x0][0x268] ;  /* 0x00009a00ff547b82 */ /* 0x000ee20000000800 */
[----:B------:R-:W-:Y:S01]  /*8840*/  LEA.HI.X.SX32 R109, R109, R0, 0x1, P3 ;  /* 0x000000006d6d7211 */ /* 0x000fe200018f0eff */
[----:B------:R4:W-:Y:S01]  /*8850*/  STL [R1+0x7bc], R115 ;  /* 0x0007bc7301007387 */ /* 0x0009e20000100800 */
[----:B--2---:R-:W-:-:S03]  /*8860*/  IMAD R117, R3, 0x77, RZ ;  /* 0x0000007703757824 */ /* 0x004fc600078e02ff */
[----:B------:R2:W-:Y:S02]  /*8870*/  STL [R1+0x7a8], R111 ;  /* 0x0007a86f01007387 */ /* 0x0005e40000100800 */
[----:B------:R-:W3:Y:S01]  /*8880*/  LDC R88, c[0x0][0x268] ;  /* 0x00009a00ff587b82 */ /* 0x000ee20000000800 */
[C---:B0-----:R-:W-:Y:S01]  /*8890*/  IMAD R116, R3.reuse, 0x76, RZ ;  /* 0x0000007603747824 */ /* 0x041fe200078e02ff */
[----:B------:R0:W-:Y:S01]  /*88a0*/  STL [R1+0x7b0], R110 ;  /* 0x0007b06e01007387 */ /* 0x0001e20000100800 */
[----:B----4-:R-:W-:-:S03]  /*88b0*/  IMAD R115, R3, 0x75, RZ ;  /* 0x0000007503737824 */ /* 0x010fc600078e02ff */
[----:B------:R4:W-:Y:S01]  /*88c0*/  STL [R1+0x7b8], R109 ;  /* 0x0007b86d01007387 */ /* 0x0009e20000100800 */
[-C--:B--2---:R-:W-:Y:S01]  /*88d0*/  IADD3 R111, P1, R105, R12.reuse, RZ ;  /* 0x0000000c696f7210 */ /* 0x084fe20007f3e0ff */
[----:B------:R-:W2:Y:S01]  /*88e0*/  LDC R89, c[0x0][0x268] ;  /* 0x00009a00ff597b82 */ /* 0x000ea20000000800 */
[----:B0-----:R-:W-:-:S03]  /*88f0*/  IADD3 R110, P2, R104, R12, RZ ;  /* 0x0000000c686e7210 */ /* 0x001fc60007f5e0ff */
[----:B------:R0:W-:Y:S01]  /*8900*/  STL [R1+0x7c4], R111 ;  /* 0x0007c46f01007387 */ /* 0x0001e20000100800 */
[----:B------:R-:W-:Y:S02]  /*8910*/  LEA.HI.X.SX32 R105, R105, R0, 0x1, P1 ;  /* 0x0000000069697211 */ /* 0x000fe400008f0eff */
[C---:B----4-:R-:W-:Y:S01]  /*8920*/  IADD3 R109, P3, R103.reuse, R12, RZ ;  /* 0x0000000c676d7210 */ /* 0x050fe20007f7e0ff */
[----:B------:R4:W-:Y:S01]  /*8930*/  STL [R1+0x7cc], R110 ;  /* 0x0007cc6e01007387 */ /* 0x0009e20000100800 */
[-C--:B------:R-:W-:Y:S01]  /*8940*/  LEA.HI.X.SX32 R104, R104, R0.reuse, 0x1, P2 ;  /* 0x0000000068687211 */ /* 0x080fe200010f0eff */
[----:B------:R-:W2:Y:S01]  /*8950*/  LDC R90, c[0x0][0x268] ;  /* 0x00009a00ff5a7b82 */ /* 0x000ea20000000800 */
[----:B------:R-:W-:Y:S01]  /*8960*/  LEA.HI.X.SX32 R103, R103, R0, 0x1, P3 ;  /* 0x0000000067677211 */ /* 0x000fe200018f0eff */
[----:B------:R5:W-:Y:S01]  /*8970*/  STL [R1+0x7d4], R109 ;  /* 0x0007d46d01007387 */ /* 0x000be20000100800 */
[----:B0-----:R-:W-:-:S03]  /*8980*/  IMAD R111, R3, 0x71, RZ ;  /* 0x00000071036f7824 */ /* 0x001fc600078e02ff */
[----:B------:R0:W-:Y:S02]  /*8990*/  STL [R1+0x7c0], R105 ;  /* 0x0007c06901007387 */ /* 0x0001e40000100800 */
[----:B------:R-:W2:Y:S01]  /*89a0*/  LDC R94, c[0x0][0x268] ;  /* 0x00009a00ff5e7b82 */ /* 0x000ea20000000800 */
[C---:B----4-:R-:W-:Y:S01]  /*89b0*/  IMAD R110, R3.reuse, 0x70, RZ ;  /* 0x00000070036e7824 */ /* 0x050fe200078e02ff */
[----:B------:R4:W-:Y:S01]  /*89c0*/  STL [R1+0x7c8], R104 ;  /* 0x0007c86801007387 */ /* 0x0009e20000100800 */
[----:B-----5:R-:W-:-:S03]  /*89d0*/  IMAD R109, R3, 0x6f, RZ ;  /* 0x0000006f036d7824 */ /* 0x020fc600078e02ff */
[----:B------:R5:W-:Y:S01]  /*89e0*/  STL [R1+0x7d0], R103 ;  /* 0x0007d06701007387 */ /* 0x000be20000100800 */
[-C--:B0-----:R-:W-:Y:S01]  /*89f0*/  IADD3 R105, P1, R99, R12.reuse, RZ ;  /* 0x0000000c63697210 */ /* 0x081fe20007f3e0ff */
[----:B------:R-:W0:Y:S01]  /*8a00*/  LDC R95, c[0x0][0x268] ;  /* 0x00009a00ff5f7b82 */ /* 0x000e220000000800 */
[----:B----4-:R-:W-:-:S03]  /*8a10*/  IADD3 R104, P2, R98, R12, RZ ;  /* 0x0000000c62687210 */ /* 0x010fc60007f5e0ff */
[----:B------:R-:W-:Y:S01]  /*8a20*/  STL [R1+0x7dc], R105 ;  /* 0x0007dc6901007387 */ /* 0x000fe20000100800 */
[----:B------:R-:W-:Y:S02]  /*8a30*/  LEA.HI.X.SX32 R99, R99, R0, 0x1, P1 ;  /* 0x0000000063637211 */ /* 0x000fe400008f0eff */
[C---:B-----5:R-:W-:Y:S01]  /*8a40*/  IADD3 R103, P3, R97.reuse, R12, RZ ;  /* 0x0000000c61677210 */ /* 0x060fe20007f7e0ff */
[----:B------:R4:W-:Y:S01]  /*8a50*/  STL [R1+0x7e4], R104 ;  /* 0x0007e46801007387 */ /* 0x0009e20000100800 */
[-C--:B------:R-:W-:Y:S01]  /*8a60*/  LEA.HI.X.SX32 R98, R98, R0.reuse, 0x1, P2 ;  /* 0x0000000062627211 */ /* 0x080fe200010f0eff */
[----:B------:R-:W5:Y:S01]  /*8a70*/  LDC R96, c[0x0][0x268] ;  /* 0x00009a00ff607b82 */ /* 0x000f620000000800 */
[----:B------:R-:W-:Y:S01]  /*8a80*/  LEA.HI.X.SX32 R97, R97, R0, 0x1, P3 ;  /* 0x0000000061617211 */ /* 0x000fe200018f0eff */
[----:B------:R-:W-:Y:S04]  /*8a90*/  STL [R1+0x7ec], R103 ;  /* 0x0007ec6701007387 */ /* 0x000fe80000100800 */
[----:B------:R1:W-:Y:S02]  /*8aa0*/  STL [R1+0x7d8], R99 ;  /* 0x0007d86301007387 */ /* 0x0003e40000100800 */
[----:B------:R-:W5:Y:S01]  /*8ab0*/  LDC R100, c[0x0][0x268] ;  /* 0x00009a00ff647b82 */ /* 0x000f620000000800 */
[----:B----4-:R-:W-:Y:S01]  /*8ac0*/  CS2R R104, SRZ ;  /* 0x0000000000687805 */ /* 0x010fe2000001ff00 */
[----:B------:R4:W-:Y:S04]  /*8ad0*/  STL [R1+0x7e0], R98 ;  /* 0x0007e06201007387 */ /* 0x0009e80000100800 */
[----:B------:R3:W-:Y:S01]  /*8ae0*/  STL [R1+0x7e8], R97 ;  /* 0x0007e86101007387 */ /* 0x0007e20000100800 */
[-C--:B-1----:R-:W-:Y:S01]  /*8af0*/  IADD3 R99, P1, R93, R12.reuse, RZ ;  /* 0x0000000c5d637210 */ /* 0x082fe20007f3e0ff */
[----:B------:R-:W1:Y:S01]  /*8b00*/  LDC R101, c[0x0][0x268] ;  /* 0x00009a00ff657b82 */ /* 0x000e620000000800 */
[----:B----4-:R-:W-:-:S03]  /*8b10*/  IADD3 R98, P2, R92, R12, RZ ;  /* 0x0000000c5c627210 */ /* 0x010fc60007f5e0ff */
[----:B------:R-:W-:Y:S01]  /*8b20*/  STL [R1+0x7f4], R99 ;  /* 0x0007f46301007387 */ /* 0x000fe20000100800 */
[----:B------:R-:W-:Y:S02]  /*8b30*/  LEA.HI.X.SX32 R93, R93, R0, 0x1, P1 ;  /* 0x000000005d5d7211 */ /* 0x000fe400008f0eff */
[C---:B---3--:R-:W-:Y:S01]  /*8b40*/  IADD3 R97, P3, R91.reuse, R12, RZ ;  /* 0x0000000c5b617210 */ /* 0x048fe20007f7e0ff */
[----:B------:R3:W-:Y:S01]  /*8b50*/  STL [R1+0x7fc], R98 ;  /* 0x0007fc6201007387 */ /* 0x0007e20000100800 */
[-C--:B------:R-:W-:Y:S01]  /*8b60*/  LEA.HI.X.SX32 R92, R92, R0.reuse, 0x1, P2 ;  /* 0x000000005c5c7211 */ /* 0x080fe200010f0eff */
[----:B------:R-:W4:Y:S01]  /*8b70*/  LDC R102, c[0x0][0x268] ;  /* 0x00009a00ff667b82 */ /* 0x000f220000000800 */
[----:B------:R-:W-:Y:S01]  /*8b80*/  LEA.HI.X.SX32 R91, R91, R0, 0x1, P3 ;  /* 0x000000005b5b7211 */ /* 0x000fe200018f0eff */
[----:B------:R-:W-:Y:S04]  /*8b90*/  STL [R1+0x804], R97 ;  /* 0x0008046101007387 */ /* 0x000fe80000100800 */
[----:B------:R2:W-:Y:S02]  /*8ba0*/  STL [R1+0x7f0], R93 ;  /* 0x0007f05d01007387 */ /* 0x0005e40000100800 */
[----:B------:R-:W4:Y:S01]  /*8bb0*/  LDC R106, c[0x0][0x268] ;  /* 0x00009a00ff6a7b82 */ /* 0x000f220000000800 */
[----:B---3--:R-:W-:Y:S01]  /*8bc0*/  CS2R R98, SRZ ;  /* 0x0000000000627805 */ /* 0x008fe2000001ff00 */
[----:B------:R3:W-:Y:S04]  /*8bd0*/  STL [R1+0x7f8], R92 ;  /* 0x0007f85c01007387 */ /* 0x0007e80000100800 */
[----:B------:R0:W-:Y:S01]  /*8be0*/  STL [R1+0x800], R91 ;  /* 0x0008005b01007387 */ /* 0x0001e20000100800 */
[-C--:B--2---:R-:W-:Y:S01]  /*8bf0*/  IADD3 R93, P1, R87, R12.reuse, RZ ;  /* 0x0000000c575d7210 */ /* 0x084fe20007f3e0ff */
[----:B------:R-:W2:Y:S01]  /*8c00*/  LDC R107, c[0x0][0x268] ;  /* 0x00009a00ff6b7b82 */ /* 0x000ea20000000800 */
[----:B---3--:R-:W-:-:S03]  /*8c10*/  IADD3 R92, P2, R86, R12, RZ ;  /* 0x0000000c565c7210 */ /* 0x008fc60007f5e0ff */
[----:B------:R-:W-:Y:S01]  /*8c20*/  STL [R1+0x80c], R93 ;  /* 0x00080c5d01007387 */ /* 0x000fe20000100800 */
[----:B------:R-:W-:Y:S02]  /*8c30*/  LEA.HI.X.SX32 R87, R87, R0, 0x1, P1 ;  /* 0x0000000057577211 */ /* 0x000fe400008f0eff */
[C---:B0-----:R-:W-:Y:S01]  /*8c40*/  IADD3 R91, P3, R85.reuse, R12, RZ ;  /* 0x0000000c555b7210 */ /* 0x041fe20007f7e0ff */
[----:B------:R0:W-:Y:S01]  /*8c50*/  STL [R1+0x814], R92 ;  /* 0x0008145c01007387 */ /* 0x0001e20000100800 */
[-C--:B------:R-:W-:Y:S01]  /*8c60*/  LEA.HI.X.SX32 R86, R86, R0.reuse, 0x1, P2 ;  /* 0x0000000056567211 */ /* 0x080fe200010f0eff */
[----:B------:R-:W3:Y:S01]  /*8c70*/  LDC R108, c[0x0][0x268] ;  /* 0x00009a00ff6c7b82 */ /* 0x000ee20000000800 */
[----:B------:R-:W-:Y:S01]  /*8c80*/  LEA.HI.X.SX32 R85, R85, R0, 0x1, P3 ;  /* 0x0000000055557211 */ /* 0x000fe200018f0eff */
[----:B------:R-:W-:Y:S04]  /*8c90*/  STL [R1+0x81c], R91 ;  /* 0x00081c5b01007387 */ /* 0x000fe80000100800 */
[----:B------:R5:W-:Y:S02]  /*8ca0*/  STL [R1+0x808], R87 ;  /* 0x0008085701007387 */ /* 0x000be40000100800 */
[----:B------:R-:W3:Y:S01]  /*8cb0*/  LDC R112, c[0x0][0x268] ;  /* 0x00009a00ff707b82 */ /* 0x000ee20000000800 */
[----:B0-----:R-:W-:Y:S01]  /*8cc0*/  CS2R R92, SRZ ;  /* 0x00000000005c7805 */ /* 0x001fe2000001ff00 */
[----:B------:R0:W-:Y:S04]  /*8cd0*/  STL [R1+0x810], R86 ;  /* 0x0008105601007387 */ /* 0x0001e80000100800 */
[----:B------:R1:W-:Y:S01]  /*8ce0*/  STL [R1+0x818], R85 ;  /* 0x0008185501007387 */ /* 0x0003e20000100800 */
[-C--:B-----5:R-:W-:Y:S01]  /*8cf0*/  IADD3 R87, P1, R81, R12.reuse, RZ ;  /* 0x0000000c51577210 */ /* 0x0a0fe20007f3e0ff */
[----:B------:R-:W5:Y:S01]  /*8d00*/  LDC R113, c[0x0][0x268] ;  /* 0x00009a00ff717b82 */ /* 0x000f620000000800 */
[----:B0-----:R-:W-:-:S03]  /*8d10*/  IADD3 R86, P2, R80, R12, RZ ;  /* 0x0000000c50567210 */ /* 0x001fc60007f5e0ff */
[----:B------:R-:W-:Y:S01]  /*8d20*/  STL [R1+0x824], R87 ;  /* 0x0008245701007387 */ /* 0x000fe20000100800 */
[----:B------:R-:W-:Y:S02]  /*8d30*/  LEA.HI.X.SX32 R81, R81, R0, 0x1, P1 ;  /* 0x0000000051517211 */ /* 0x000fe400008f0eff */
[C---:B-1----:R-:W-:Y:S01]  /*8d40*/  IADD3 R85, P3, R79.reuse, R12, RZ ;  /* 0x0000000c4f557210 */ /* 0x042fe20007f7e0ff */
[----:B------:R0:W-:Y:S01]  /*8d50*/  STL [R1+0x82c], R86 ;  /* 0x00082c5601007387 */ /* 0x0001e20000100800 */
[-C--:B------:R-:W-:Y:S01]  /*8d60*/  LEA.HI.X.SX32 R80, R80, R0.reuse, 0x1, P2 ;  /* 0x0000000050507211 */ /* 0x080fe200010f0eff */
[----:B------:R-:W1:Y:S01]  /*8d70*/  LDC R114, c[0x0][0x268] ;  /* 0x00009a00ff727b82 */ /* 0x000e620000000800 */
[----:B------:R-:W-:Y:S01]  /*8d80*/  LEA.HI.X.SX32 R79, R79, R0, 0x1, P3 ;  /* 0x000000004f4f7211 */ /* 0x000fe200018f0eff */
[----:B------:R-:W-:Y:S04]  /*8d90*/  STL [R1+0x834], R85 ;  /* 0x0008345501007387 */ /* 0x000fe80000100800 */
[----:B------:R4:W-:Y:S02]  /*8da0*/  STL [R1+0x820], R81 ;  /* 0x0008205101007387 */ /* 0x0009e40000100800 */
[----:B------:R-:W1:Y:S01]  /*8db0*/  LDC R118, c[0x0][0x268] ;  /* 0x00009a00ff767b82 */ /* 0x000e620000000800 */
[----:B0-----:R-:W-:Y:S01]  /*8dc0*/  CS2R R86, SRZ ;  /* 0x0000000000567805 */ /* 0x001fe2000001ff00 */
[----:B------:R0:W-:Y:S04]  /*8dd0*/  STL [R1+0x828], R80 ;  /* 0x0008285001007387 */ /* 0x0001e80000100800 */
[----:B------:R2:W-:Y:S01]  /*8de0*/  STL [R1+0x830], R79 ;  /* 0x0008304f01007387 */ /* 0x0005e20000100800 */
[-C--:B----4-:R-:W-:Y:S01]  /*8df0*/  IADD3 R81, P1, R75, R12.reuse, RZ ;  /* 0x0000000c4b517210 */ /* 0x090fe20007f3e0ff */
[----:B------:R-:W4:Y:S01]  /*8e00*/  LDC R119, c[0x0][0x268] ;  /* 0x00009a00ff777b82 */ /* 0x000f220000000800 */
[----:B0-----:R-:W-:-:S03]  /*8e10*/  IADD3 R80, P2, R74, R12, RZ ;  /* 0x0000000c4a507210 */ /* 0x001fc60007f5e0ff */
[----:B------:R-:W-:Y:S01]  /*8e20*/  STL [R1+0x83c], R81 ;  /* 0x00083c5101007387 */ /* 0x000fe20000100800 */
[----:B------:R-:W-:Y:S02]  /*8e30*/  LEA.HI.X.SX32 R75, R75, R0, 0x1, P1 ;  /* 0x000000004b4b7211 */ /* 0x000fe400008f0eff */
[C---:B--2---:R-:W-:Y:S01]  /*8e40*/  IADD3 R79, P3, R73.reuse, R12, RZ ;  /* 0x0000000c494f7210 */ /* 0x044fe20007f7e0ff */
[----:B------:R0:W-:Y:S01]  /*8e50*/  STL [R1+0x844], R80 ;  /* 0x0008445001007387 */ /* 0x0001e20000100800 */
[-C--:B------:R-:W-:Y:S01]  /*8e60*/  LEA.HI.X.SX32 R74, R74, R0.reuse, 0x1, P2 ;  /* 0x000000004a4a7211 */ /* 0x080fe200010f0eff */
[----:B------:R-:W2:Y:S01]  /*8e70*/  LDC R120, c[0x0][0x268] ;  /* 0x00009a00ff787b82 */ /* 0x000ea20000000800 */
[----:B------:R-:W-:Y:S01]  /*8e80*/  LEA.HI.X.SX32 R73, R73, R0, 0x1, P3 ;  /* 0x0000000049497211 */ /* 0x000fe200018f0eff */
[----:B------:R-:W-:Y:S04]  /*8e90*/  STL [R1+0x84c], R79 ;  /* 0x00084c4f01007387 */ /* 0x000fe80000100800 */
[----:B------:R3:W-:Y:S02]  /*8ea0*/  STL [R1+0x838], R75 ;  /* 0x0008384b01007387 */ /* 0x0007e40000100800 */
[----:B------:R-:W2:Y:S01]  /*8eb0*/  LDC R124, c[0x0][0x268] ;  /* 0x00009a00ff7c7b82 */ /* 0x000ea20000000800 */
[----:B0-----:R-:W-:Y:S01]  /*8ec0*/  CS2R R80, SRZ ;  /* 0x0000000000507805 */ /* 0x001fe2000001ff00 */
[----:B------:R0:W-:Y:S04]  /*8ed0*/  STL [R1+0x840], R74 ;  /* 0x0008404a01007387 */ /* 0x0001e80000100800 */
[----:B------:R5:W-:Y:S01]  /*8ee0*/  STL [R1+0x848], R73 ;  /* 0x0008484901007387 */ /* 0x000be20000100800 */
[-C--:B---3--:R-:W-:Y:S01]  /*8ef0*/  IADD3 R75, P1, R69, R12.reuse, RZ ;  /* 0x0000000c454b7210 */ /* 0x088fe20007f3e0ff */
[----:B------:R-:W3:Y:S01]  /*8f00*/  LDC R125, c[0x0][0x268] ;  /* 0x00009a00ff7d7b82 */ /* 0x000ee20000000800 */
[----:B0-----:R-:W-:-:S03]  /*8f10*/  IADD3 R74, P3, R26, R12, RZ ;  /* 0x0000000c1a4a7210 */ /* 0x001fc60007f7e0ff */
[----:B------:R-:W-:Y:S01]  /*8f20*/  STL [R1+0x854], R75 ;  /* 0x0008544b01007387 */ /* 0x000fe20000100800 */
[----:B-----5:R-:W-:-:S03]  /*8f30*/  IADD3 R73, P2, R68, R12, RZ ;  /* 0x0000000c44497210 */ /* 0x020fc60007f5e0ff */
[----:B------:R-:W0:Y:S02]  /*8f40*/  LDC R126, c[0x0][0x268] ;  /* 0x00009a00ff7e7b82 */ /* 0x000e240000000800 */
[----:B------:R5:W-:Y:S04]  /*8f50*/  STL [R1+0x85c], R73 ;  /* 0x00085c4901007387 */ /* 0x000be80000100800 */
[----:B------:R1:W-:Y:S02]  /*8f60*/  STL [R1+0x864], R74 ;  /* 0x0008644a01007387 */ /* 0x0003e40000100800 */
[----:B------:R-:W0:Y:S01]  /*8f70*/  LDC R130, c[0x0][0x268] ;  /* 0x00009a00ff827b82 */ /* 0x000e220000000800 */
[-C--:B-----5:R-:W-:Y:S02]  /*8f80*/  LEA.HI.X.SX32 R73, R69, R0.reuse, 0x1, P1 ;  /* 0x0000000045497211 */ /* 0x0a0fe400008f0eff */
[----:B------:R-:W-:-:S05]  /*8f90*/  LEA.HI.X.SX32 R69, R68, R0, 0x1, P2 ;  /* 0x0000000044457211 */ /* 0x000fca00010f0eff */
[----:B------:R-:W5:Y:S01]  /*8fa0*/  LDC R131, c[0x0][0x268] ;  /* 0x00009a00ff837b82 */ /* 0x000f620000000800 */
[----:B------:R-:W-:Y:S01]  /*8fb0*/  LEA.HI.X.SX32 R68, R26, R0, 0x1, P3 ;  /* 0x000000001a447211 */ /* 0x000fe200018f0eff */
[----:B------:R-:W-:Y:S01]  /*8fc0*/  STL [R1+0x850], R73 ;  /* 0x0008504901007387 */ /* 0x000fe20000100800 */
[-C--:B------:R-:W-:Y:S02]  /*8fd0*/  IADD3 R26, P1, R67, R12.reuse, RZ ;  /* 0x0000000c431a7210 */ /* 0x080fe40007f3e0ff */
[----:B-1----:R-:W-:Y:S01]  /*8fe0*/  CS2R R74, SRZ ;  /* 0x00000000004a7805 */ /* 0x002fe2000001ff00 */
[----:B------:R1:W-:Y:S02]  /*8ff0*/  STL [R1+0x858], R69 ;  /* 0x0008584501007387 */ /* 0x0003e40000100800 */
[----:B------:R-:W5:Y:S02]  /*9000*/  LDC R132, c[0x0][0x268] ;  /* 0x00009a00ff847b82 */ /* 0x000f640000000800 */
[----:B------:R4:W-:Y:S04]  /*9010*/  STL [R1+0x860], R68 ;  /* 0x0008604401007387 */ /* 0x0009e80000100800 */
[----:B------:R2:W-:Y:S01]  /*9020*/  STL [R1+0x86c], R26 ;  /* 0x00086c1a01007387 */ /* 0x0005e20000100800 */
[-C--:B-1----:R-:W-:Y:S01]  /*9030*/  IADD3 R69, P3, R20, R12.reuse, RZ ;  /* 0x0000000c14457210 */ /* 0x082fe20007f7e0ff */
[----:B------:R-:W1:Y:S01]  /*9040*/  LDC R136, c[0x0][0x268] ;  /* 0x00009a00ff887b82 */ /* 0x000e620000000800 */
[----:B----4-:R-:W-:-:S04]  /*9050*/  IADD3 R68, P2, R47, R12, RZ ;  /* 0x0000000c2f447210 */ /* 0x010fc80007f5e0ff */
[-C--:B------:R-:W-:Y:S01]  /*9060*/  LEA.HI.X.SX32 R47, R47, R0.reuse, 0x1, P2 ;  /* 0x000000002f2f7211 */ /* 0x080fe200010f0eff */
[----:B------:R4:W-:Y:S01]  /*9070*/  STL [R1+0x874], R68 ;  /* 0x0008744401007387 */ /* 0x0009e20000100800 */
[----:B--2---:R-:W-:Y:S01]  /*9080*/  IMAD R26, R70, 0x2, R48 ;  /* 0x00000002461a7824 */ /* 0x004fe200078e0230 */
[----:B------:R-:W2:Y:S02]  /*9090*/  LDC R137, c[0x0][0x268] ;  /* 0x00009a00ff897b82 */ /* 0x000ea40000000800 */
[----:B------:R-:W-:Y:S01]  /*90a0*/  STL [R1+0xd88], R69 ;  /* 0x000d884501007387 */ /* 0x000fe20000100800 */
[----:B----4-:R-:W-:-:S05]  /*90b0*/  LEA.HI.X.SX32 R68, R67, R0, 0x1, P1 ;  /* 0x0000000043447211 */ /* 0x010fca00008f0eff */
[----:B------:R-:W4:Y:S01]  /*90c0*/  LDC R138, c[0x0][0x268] ;  /* 0x00009a00ff8a7b82 */ /* 0x000f220000000800 */
[----:B------:R-:W-:Y:S01]  /*90d0*/  LEA.HI.X.SX32 R67, R20, R0, 0x1, P3 ;  /* 0x0000000014437211 */ /* 0x000fe200018f0eff */
[----:B------:R-:W-:Y:S01]  /*90e0*/  IMAD R20, R71, 0x2, R26 ;  /* 0x0000000247147824 */ /* 0x000fe200078e021a */
[----:B------:R-:W-:Y:S01]  /*90f0*/  CS2R R70, SRZ ;  /* 0x0000000000467805 */ /* 0x000fe2000001ff00 */
[----:B------:R3:W-:Y:S04]  /*9100*/  STL [R1+0x868], R68 ;  /* 0x0008684401007387 */ /* 0x0007e80000100800 */
[----:B------:R0:W-:Y:S01]  /*9110*/  STL [R1+0x870], R47 ;  /* 0x0008702f01007387 */ /* 0x0001e20000100800 */
[----:B------:R-:W4:Y:S03]  /*9120*/  LDC R142, c[0x0][0x268] ;  /* 0x00009a00ff8e7b82 */ /* 0x000f260000000800 */
[----:B------:R5:W-:Y:S01]  /*9130*/  STL [R1+0x878], R67 ;  /* 0x0008784301007387 */ /* 0x000be20000100800 */
[----:B---3--:R-:W-:-:S04]  /*9140*/  IADD3 R68, P2, R34, R12, RZ ;  /* 0x0000000c22447210 */ /* 0x008fc80007f5e0ff */
[----:B------:R-:W3:Y:S01]  /*9150*/  LDC R143, c[0x0][0x268] ;  /* 0x00009a00ff8f7b82 */ /* 0x000ee20000000800 */
[-C--:B0-----:R-:W-:Y:S02]  /*9160*/  IADD3 R47, P1, R66, R12.reuse, RZ ;  /* 0x0000000c422f7210 */ /* 0x081fe40007f3e0ff */
[----:B-----5:R-:W-:-:S03]  /*9170*/  IADD3 R67, P3, R25, R12, RZ ;  /* 0x0000000c19437210 */ /* 0x020fc60007f7e0ff */
[----:B------:R0:W-:Y:S02]  /*9180*/  STL [R1+0xd8c], R47 ;  /* 0x000d8c2f01007387 */ /* 0x0001e40000100800 */
[----:B------:R-:W5:Y:S02]  /*9190*/  LDC R144, c[0x0][0x268] ;  /* 0x00009a00ff907b82 */ /* 0x000f640000000800 */
[----:B------:R1:W-:Y:S04]  /*91a0*/  STL [R1+0xd90], R68 ;  /* 0x000d904401007387 */ /* 0x0003e80000100800 */
[----:B------:R2:W-:Y:S01]  /*91b0*/  STL [R1+0xd94], R67 ;  /* 0x000d944301007387 */ /* 0x0005e20000100800 */
[----:B0-----:R-:W-:Y:S01]  /*91c0*/  IMAD R47, R72, 0x2, R20 ;  /* 0x00000002482f7824 */ /* 0x001fe200078e0214 */
[----:B------:R-:W0:Y:S01]  /*91d0*/  LDC R148, c[0x0][0x268] ;  /* 0x00009a00ff947b82 */ /* 0x000e220000000800 */
[----:B------:R-:W-:-:S02]  /*91e0*/  CS2R R72, SRZ ;  /* 0x0000000000487805 */ /* 0x000fc4000001ff00 */
[-C--:B-1----:R-:W-:Y:S02]  /*91f0*/  LEA.HI.X.SX32 R68, R66, R0.reuse, 0x1, P1 ;  /* 0x0000000042447211 */ /* 0x082fe400008f0eff */
[-C--:B------:R-:W-:Y:S02]  /*9200*/  LEA.HI.X.SX32 R66, R25, R0.reuse, 0x1, P3 ;  /* 0x0000000019427211 */ /* 0x080fe400018f0eff */
[----:B--2---:R-:W-:Y:S01]  /*9210*/  LEA.HI.X.SX32 R67, R34, R0, 0x1, P2 ;  /* 0x0000000022437211 */ /* 0x004fe200010f0eff */
[----:B------:R1:W-:Y:S01]  /*9220*/  STL [R1+0x87c], R68 ;  /* 0x00087c4401007387 */ /* 0x0003e20000100800 */
[----:B------:R-:W-:Y:S01]  /*9230*/  IADD3 R25, P1, R65, R12, RZ ;  /* 0x0000000c41197210 */ /* 0x000fe20007f3e0ff */
[----:B------:R-:W-:Y:S01]  /*9240*/  IMAD R34, R76, 0x2, R47 ;  /* 0x000000024c227824 */ /* 0x000fe200078e022f */
[----:B------:R-:W2:Y:S01]  /*9250*/  LDC R149, c[0x0][0x268] ;  /* 0x00009a00ff957b82 */ /* 0x000ea20000000800 */
[----:B------:R4:W-:Y:S04]  /*9260*/  STL [R1+0xd74], R67 ;  /* 0x000d744301007387 */ /* 0x0009e80000100800 */
[----:B------:R4:W-:Y:S01]  /*9270*/  STL [R1+0xd78], R66 ;  /* 0x000d784201007387 */ /* 0x0009e20000100800 */
[----:B-1----:R-:W-:-:S02]  /*9280*/  CS2R R68, SRZ ;  /* 0x0000000000447805 */ /* 0x002fc4000001ff00 */
[----:B------:R-:W1:Y:S01]  /*9290*/  LDC R150, c[0x0][0x268] ;  /* 0x00009a00ff967b82 */ /* 0x000e620000000800 */
[----:B------:R3:W-:Y:S01]  /*92a0*/  STL [R1+0xd7c], R25 ;  /* 0x000d7c1901007387 */ /* 0x0007e20000100800 */
[-C--:B----4-:R-:W-:Y:S02]  /*92b0*/  IADD3 R67, P2, R46, R12.reuse, RZ ;  /* 0x0000000c2e437210 */ /* 0x090fe40007f5e0ff */
[----:B------:R-:W-:-:S03]  /*92c0*/  IADD3 R66, P3, R33, R12, RZ ;  /* 0x0000000c21427210 */ /* 0x000fc60007f7e0ff */
[----:B------:R4:W-:Y:S01]  /*92d0*/  STL [R1+0xd80], R67 ;  /* 0x000d804301007387 */ /* 0x0009e20000100800 */
[----:B------:R-:W1:Y:S01]  /*92e0*/  LDC R154, c[0x0][0x268] ;  /* 0x00009a00ff9a7b82 */ /* 0x000e620000000800 */
[----:B---3--:R-:W-:Y:S02]  /*92f0*/  IMAD R25, R77, 0x2, R34 ;  /* 0x000000024d197824 */ /* 0x008fe400078e0222 */
[----:B------:R3:W-:Y:S01]  /*9300*/  STL [R1+0xd84], R66 ;  /* 0x000d844201007387 */ /* 0x0007e20000100800 */
[----:B------:R-:W-:-:S04]  /*9310*/  CS2R R76, SRZ ;  /* 0x00000000004c7805 */ /* 0x000fc8000001ff00 */
[----:B------:R-:W1:Y:S01]  /*9320*/  LDC R155, c[0x0][0x268] ;  /* 0x00009a00ff9b7b82 */ /* 0x000e620000000800 */
[-C--:B----4-:R-:W-:Y:S02]  /*9330*/  LEA.HI.X.SX32 R67, R65, R0.reuse, 0x1, P1 ;  /* 0x0000000041437211 */ /* 0x090fe400008f0eff */
[-C--:B------:R-:W-:Y:S02]  /*9340*/  LEA.HI.X.SX32 R65, R33, R0.reuse, 0x1, P3 ;  /* 0x0000000021417211 */ /* 0x080fe400018f0eff */
[----:B---3--:R-:W-:Y:S01]  /*9350*/  LEA.HI.X.SX32 R66, R46, R0, 0x1, P2 ;  /* 0x000000002e427211 */ /* 0x008fe200010f0eff */
[----:B------:R-:W-:Y:S01]  /*9360*/  STL [R1+0x880], R67 ;  /* 0x0008804301007387 */ /* 0x000fe20000100800 */
[----:B------:R-:W-:Y:S01]  /*9370*/  IADD3 R33, P1, R64, R12, RZ ;  /* 0x0000000c40217210 */ /* 0x000fe20007f3e0ff */
[----:B------:R-:W-:Y:S01]  /*9380*/  IMAD R46, R78, 0x2, R25 ;  /* 0x000000024e2e7824 */ /* 0x000fe200078e0219 */
[----:B------:R-:W3:Y:S01]  /*9390*/  LDC R156, c[0x0][0x268] ;  /* 0x00009a00ff9c7b82 */ /* 0x000ee20000000800 */
[----:B------:R4:W-:Y:S01]  /*93a0*/  STL [R1+0xd60], R66 ;  /* 0x000d604201007387 */ /* 0x0009e20000100800 */
[----:B------:R-:W-:-:S03]  /*93b0*/  CS2R R78, SRZ ;  /* 0x00000000004e7805 */ /* 0x000fc6000001ff00 */
[----:B------:R5:W-:Y:S03]  /*93c0*/  STL [R1+0xd64], R65 ;  /* 0x000d644101007387 */ /* 0x000be60000100800 */
[----:B------:R-:W3:Y:S01]  /*93d0*/  LDC R160, c[0x0][0x268] ;  /* 0x00009a00ffa07b82 */ /* 0x000ee20000000800 */
[----:B------:R0:W-:Y:S01]  /*93e0*/  STL [R1+0xd68], R33 ;  /* 0x000d682101007387 */ /* 0x0001e20000100800 */
[-C--:B----4-:R-:W-:Y:S02]  /*93f0*/  IADD3 R66, P3, R16, R12.reuse, RZ ;  /* 0x0000000c10427210 */ /* 0x090fe40007f7e0ff */
[----:B-----5:R-:W-:-:S04]  /*9400*/  IADD3 R65, P2, R45, R12, RZ ;  /* 0x0000000c2d417210 */ /* 0x020fc80007f5e0ff */
[----:B------:R-:W4:Y:S01]  /*9410*/  LDC R161, c[0x0][0x268] ;  /* 0x00009a00ffa17b82 */ /* 0x000f220000000800 */
[----:B------:R-:W-:Y:S01]  /*9420*/  LEA.HI.X.SX32 R45, R45, R0, 0x1, P2 ;  /* 0x000000002d2d7211 */ /* 0x000fe200010f0eff */
[----:B------:R5:W-:Y:S01]  /*9430*/  STL [R1+0xd6c], R65 ;  /* 0x000d6c4101007387 */ /* 0x000be20000100800 */
[----:B0-----:R-:W-:-:S03]  /*9440*/  IMAD R33, R82, 0x2, R46 ;  /* 0x0000000252217824 */ /* 0x001fc600078e022e */
[----:B------:R0:W-:Y:S02]  /*9450*/  STL [R1+0xd70], R66 ;  /* 0x000d704201007387 */ /* 0x0001e40000100800 */
[----:B------:R-:W4:Y:S01]  /*9460*/  LDC R162, c[0x0][0x268] ;  /* 0x00009a00ffa27b82 */ /* 0x000f220000000800 */
[-C--:B-----5:R-:W-:Y:S02]  /*9470*/  LEA.HI.X.SX32 R65, R64, R0.reuse, 0x1, P1 ;  /* 0x0000000040417211 */ /* 0x0a0fe400008f0eff */
[----:B------:R-:W-:Y:S01]  /*9480*/  LEA.HI.X.SX32 R64, R16, R0, 0x1, P3 ;  /* 0x0000000010407211 */ /* 0x000fe200018f0eff */
[----:B------:R-:W-:-:S04]  /*9490*/  IMAD R16, R83, 0x2, R33 ;  /* 0x0000000253107824 */ /* 0x000fc800078e0221 */
[----:B------:R-:W5:Y:S01]  /*94a0*/  LDC R166, c[0x0][0x268] ;  /* 0x00009a00ffa67b82 */ /* 0x000f620000000800 */
[----:B------:R2:W-:Y:S01]  /*94b0*/  STL [R1+0x884], R65 ;  /* 0x0008844101007387 */ /* 0x0005e20000100800 */
[----:B0-----:R-:W-:Y:S02]  /*94c0*/  CS2R R66, SRZ ;  /* 0x0000000000427805 */ /* 0x001fe4000001ff00 */
[----:B------:R-:W-:Y:S01]  /*94d0*/  CS2R R82, SRZ ;  /* 0x0000000000527805 */ /* 0x000fe2000001ff00 */
[----:B------:R0:W-:Y:S03]  /*94e0*/  STL [R1+0xd4c], R45 ;  /* 0x000d4c2d01007387 */ /* 0x0001e60000100800 */
[----:B------:R-:W5:Y:S01]  /*94f0*/  LDC R167, c[0x0][0x268] ;  /* 0x00009a00ffa77b82 */ /* 0x000f620000000800 */
[----:B------:R1:W-:Y:S01]  /*9500*/  STL [R1+0xd50], R64 ;  /* 0x000d504001007387 */ /* 0x0003e20000100800 */
[----:B--2---:R-:W-:-:S02]  /*9510*/  IADD3 R65, P2, R19, R12, RZ ;  /* 0x0000000c13417210 */ /* 0x004fc40007f5e0ff */
[----:B0-----:R-:W-:-:S04]  /*9520*/  IADD3 R45, P1, R63, R12, RZ ;  /* 0x0000000c3f2d7210 */ /* 0x001fc80007f3e0ff */
[----:B------:R-:W0:Y:S01]  /*9530*/  LDC R168, c[0x0][0x268] ;  /* 0x00009a00ffa87b82 */ /* 0x000e220000000800 */
[----:B-1----:R-:W-:Y:S01]  /*9540*/  IADD3 R64, P3, R11, R12, RZ ;  /* 0x0000000c0b407210 */ /* 0x002fe20007f7e0ff */
[----:B------:R1:W-:Y:S04]  /*9550*/  STL [R1+0xd54], R45 ;  /* 0x000d542d01007387 */ /* 0x0003e80000100800 */
[----:B------:R2:W-:Y:S02]  /*9560*/  STL [R1+0xd58], R65 ;  /* 0x000d584101007387 */ /* 0x0005e40000100800 */
[----:B------:R-:W0:Y:S02]  /*9570*/  LDC R172, c[0x0][0x268] ;  /* 0x00009a00ffac7b82 */ /* 0x000e240000000800 */
[----:B------:R3:W-:Y:S01]  /*9580*/  STL [R1+0xd5c], R64 ;  /* 0x000d5c4001007387 */ /* 0x0007e20000100800 */
[----:B-1----:R-:W-:Y:S01]  /*9590*/  IMAD R45, R84, 0x2, R16 ;  /* 0x00000002542d7824 */ /* 0x002fe200078e0210 */
[----:B------:R-:W-:-:S04]  /*95a0*/  CS2R R84, SRZ ;  /* 0x0000000000547805 */ /* 0x000fc8000001ff00 */
[----:B------:R-:W1:Y:S01]  /*95b0*/  LDC R173, c[0x0][0x268] ;  /* 0x00009a00ffad7b82 */ /* 0x000e620000000800 */
[-C--:B--2---:R-:W-:Y:S02]  /*95c0*/  LEA.HI.X.SX32 R65, R63, R0.reuse, 0x1, P1 ;  /* 0x000000003f417211 */ /* 0x084fe400008f0eff */
[-C--:B------:R-:W-:Y:S02]  /*95d0*/  LEA.HI.X.SX32 R63, R11, R0.reuse, 0x1, P3 ;  /* 0x000000000b3f7211 */ /* 0x080fe400018f0eff */
[----:B---3--:R-:W-:Y:S01]  /*95e0*/  LEA.HI.X.SX32 R64, R19, R0, 0x1, P2 ;  /* 0x0000000013407211 */ /* 0x008fe200010f0eff */
[----:B------:R-:W-:Y:S01]  /*95f0*/  STL [R1+0x888], R65 ;  /* 0x0008884101007387 */ /* 0x000fe20000100800 */
[-C--:B------:R-:W-:Y:S01]  /*9600*/  IADD3 R11, P1, R62, R12.reuse, RZ ;  /* 0x0000000c3e0b7210 */ /* 0x080fe20007f3e0ff */
[----:B------:R-:W-:Y:S01]  /*9610*/  IMAD R19, R88, 0x2, R45 ;  /* 0x0000000258137824 */ /* 0x000fe200078e022d */
[----:B------:R-:W2:Y:S01]  /*9620*/  LDC R174, c[0x0][0x268] ;  /* 0x00009a00ffae7b82 */ /* 0x000ea20000000800 */
[----:B------:R3:W-:Y:S04]  /*9630*/  STL [R1+0xd38], R64 ;  /* 0x000d384001007387 */ /* 0x0007e80000100800 */
[----:B------:R4:W-:Y:S03]  /*9640*/  STL [R1+0xd3c], R63 ;  /* 0x000d3c3f01007387 */ /* 0x0009e60000100800 */
[----:B------:R-:W2:Y:S01]  /*9650*/  LDC R178, c[0x0][0x268] ;  /* 0x00009a00ffb27b82 */ /* 0x000ea20000000800 */
[----:B------:R5:W-:Y:S01]  /*9660*/  STL [R1+0xd40], R11 ;  /* 0x000d400b01007387 */ /* 0x000be20000100800 */
[----:B---3--:R-:W-:-:S02]  /*9670*/  IADD3 R64, P2, R44, R12, RZ ;  /* 0x0000000c2c407210 */ /* 0x008fc40007f5e0ff */
[----:B----4-:R-:W-:-:S03]  /*9680*/  IADD3 R63, P3, R32, R12, RZ ;  /* 0x0000000c203f7210 */ /* 0x010fc60007f7e0ff */
[----:B------:R3:W-:Y:S01]  /*9690*/  STL [R1+0xd44], R64 ;  /* 0x000d444001007387 */ /* 0x0007e20000100800 */
[----:B------:R-:W4:Y:S01]  /*96a0*/  LDC R179, c[0x0][0x268] ;  /* 0x00009a00ffb37b82 */ /* 0x000f220000000800 */
[----:B-----5:R-:W-:Y:S02]  /*96b0*/  IMAD R11, R89, 0x2, R19 ;  /* 0x00000002590b7824 */ /* 0x020fe400078e0213 */
[----:B------:R5:W-:Y:S01]  /*96c0*/  STL [R1+0xd48], R63 ;  /* 0x000d483f01007387 */ /* 0x000be20000100800 */
[----:B------:R-:W-:-:S04]  /*96d0*/  CS2R R88, SRZ ;  /* 0x0000000000587805 */ /* 0x000fc8000001ff00 */
[----:B------:R-:W4:Y:S01]  /*96e0*/  LDC R180, c[0x0][0x268] ;  /* 0x00009a00ffb47b82 */ /* 0x000f220000000800 */
[-C--:B---3--:R-:W-:Y:S02]  /*96f0*/  LEA.HI.X.SX32 R64, R62, R0.reuse, 0x1, P1 ;  /* 0x000000003e407211 */ /* 0x088fe400008f0eff */
[-C--:B------:R-:W-:Y:S02]  /*9700*/  LEA.HI.X.SX32 R62, R32, R0.reuse, 0x1, P3 ;  /* 0x00000000203e7211 */ /* 0x080fe400018f0eff */
[----:B-----5:R-:W-:Y:S01]  /*9710*/  LEA.HI.X.SX32 R63, R44, R0, 0x1, P2 ;  /* 0x000000002c3f7211 */ /* 0x020fe200010f0eff */
[----:B------:R3:W-:Y:S01]  /*9720*/  STL [R1+0x88c], R64 ;  /* 0x00088c4001007387 */ /* 0x0007e20000100800 */
[----:B------:R-:W-:Y:S01]  /*9730*/  IADD3 R32, P1, R61, R12, RZ ;  /* 0x0000000c3d207210 */ /* 0x000fe20007f3e0ff */
[----:B------:R-:W-:Y:S01]  /*9740*/  IMAD R44, R90, 0x2, R11 ;  /* 0x000000025a2c7824 */ /* 0x000fe200078e020b */
[----:B------:R-:W5:Y:S01]  /*9750*/  LDC R184, c[0x0][0x268] ;  /* 0x00009a00ffb87b82 */ /* 0x000f620000000800 */
[----:B------:R0:W-:Y:S01]  /*9760*/  STL [R1+0xd24], R63 ;  /* 0x000d243f01007387 */ /* 0x0001e20000100800 */
[----:B------:R-:W-:-:S03]  /*9770*/  CS2R R90, SRZ ;  /* 0x00000000005a7805 */ /* 0x000fc6000001ff00 */
[----:B------:R1:W-:Y:S01]  /*9780*/  STL [R1+0xd28], R62 ;  /* 0x000d283e01007387 */ /* 0x0003e20000100800 */
[----:B---3--:R-:W-:Y:S02]  /*9790*/  CS2R R64, SRZ ;  /* 0x0000000000407805 */ /* 0x008fe4000001ff00 */
[----:B------:R-:W3:Y:S01]  /*97a0*/  LDC R185, c[0x0][0x268] ;  /* 0x00009a00ffb97b82 */ /* 0x000ee20000000800 */
[----:B------:R2:W-:Y:S01]  /*97b0*/  STL [R1+0xd2c], R32 ;  /* 0x000d2c2001007387 */ /* 0x0005e20000100800 */
[-C--:B0-----:R-:W-:Y:S02]  /*97c0*/  IADD3 R63, P3, R24, R12.reuse, RZ ;  /* 0x0000000c183f7210 */ /* 0x081fe40007f7e0ff */
[----:B-1----:R-:W-:-:S04]  /*97d0*/  IADD3 R62, P2, R43, R12, RZ ;  /* 0x0000000c2b3e7210 */ /* 0x002fc80007f5e0ff */
[----:B------:R-:W0:Y:S01]  /*97e0*/  LDC R186, c[0x0][0x268] ;  /* 0x00009a00ffba7b82 */ /* 0x000e220000000800 */
[----:B------:R-:W-:Y:S01]  /*97f0*/  LEA.HI.X.SX32 R43, R43, R0, 0x1, P2 ;  /* 0x000000002b2b7211 */ /* 0x000fe200010f0eff */
[----:B------:R1:W-:Y:S01]  /*9800*/  STL [R1+0xd30], R62 ;  /* 0x000d303e01007387 */ /* 0x0003e20000100800 */
[----:B--2---:R-:W-:-:S03]  /*9810*/  IMAD R32, R94, 0x2, R44 ;  /* 0x000000025e207824 */ /* 0x004fc600078e022c */
[----:B------:R-:W-:Y:S02]  /*9820*/  STL [R1+0xd34], R63 ;  /* 0x000d343f01007387 */ /* 0x000fe40000100800 */
[----:B------:R-:W2:Y:S01]  /*9830*/  LDC R190, c[0x0][0x268] ;  /* 0x00009a00ffbe7b82 */ /* 0x000ea20000000800 */
[-C--:B-1----:R-:W-:Y:S02]  /*9840*/  LEA.HI.X.SX32 R62, R61, R0.reuse, 0x1, P1 ;  /* 0x000000003d3e7211 */ /* 0x082fe400008f0eff */
[----:B------:R-:W-:Y:S01]  /*9850*/  LEA.HI.X.SX32 R61, R24, R0, 0x1, P3 ;  /* 0x00000000183d7211 */ /* 0x000fe200018f0eff */
[----:B------:R-:W-:-:S04]  /*9860*/  IMAD R24, R95, 0x2, R32 ;  /* 0x000000025f187824 */ /* 0x000fc800078e0220 */
[----:B------:R-:W1:Y:S01]  /*9870*/  LDC R191, c[0x0][0x268] ;  /* 0x00009a00ffbf7b82 */ /* 0x000e620000000800 */
[----:B------:R4:W-:Y:S01]  /*9880*/  STL [R1+0x890], R62 ;  /* 0x0008903e01007387 */ /* 0x0009e20000100800 */
[----:B------:R-:W-:-:S03]  /*9890*/  CS2R R94, SRZ ;  /* 0x00000000005e7805 */ /* 0x000fc6000001ff00 */
[----:B------:R5:W-:Y:S03]  /*98a0*/  STL [R1+0xd10], R43 ;  /* 0x000d102b01007387 */ /* 0x000be60000100800 */
[----:B------:R-:W1:Y:S01]  /*98b0*/  LDC R192, c[0x0][0x268] ;  /* 0x00009a00ffc07b82 */ /* 0x000e620000000800 */
[----:B------:R3:W-:Y:S01]  /*98c0*/  STL [R1+0xd14], R61 ;  /* 0x000d143d01007387 */ /* 0x0007e20000100800 */
[-C--:B----4-:R-:W-:Y:S02]  /*98d0*/  IADD3 R62, P2, R31, R12.reuse, RZ ;  /* 0x0000000c1f3e7210 */ /* 0x090fe40007f5e0ff */
[----:B-----5:R-:W-:-:S04]  /*98e0*/  IADD3 R43, P1, R60, R12, RZ ;  /* 0x0000000c3c2b7210 */ /* 0x020fc80007f3e0ff */
[----:B------:R-:W4:Y:S01]  /*98f0*/  LDC R196, c[0x0][0x268] ;  /* 0x00009a00ffc47b82 */ /* 0x000f220000000800 */
[----:B---3--:R-:W-:Y:S01]  /*9900*/  IADD3 R61, P3, R15, R12, RZ ;  /* 0x0000000c0f3d7210 */ /* 0x008fe20007f7e0ff */
[----:B------:R3:W-:Y:S04]  /*9910*/  STL [R1+0xd18], R43 ;  /* 0x000d182b01007387 */ /* 0x0007e80000100800 */
[----:B------:R5:W-:Y:S02]  /*9920*/  STL [R1+0xd1c], R62 ;  /* 0x000d1c3e01007387 */ /* 0x000be40000100800 */
[----:B------:R-:W4:Y:S02]  /*9930*/  LDC R197, c[0x0][0x268] ;  /* 0x00009a00ffc57b82 */ /* 0x000f240000000800 */
[----:B------:R0:W-:Y:S01]  /*9940*/  STL [R1+0xd20], R61 ;  /* 0x000d203d01007387 */ /* 0x0001e20000100800 */
[----:B---3--:R-:W-:Y:S01]  /*9950*/  IMAD R43, R96, 0x2, R24 ;  /* 0x00000002602b7824 */ /* 0x008fe200078e0218 */
[----:B------:R-:W-:-:S04]  /*9960*/  CS2R R96, SRZ ;  /* 0x0000000000607805 */ /* 0x000fc8000001ff00 */
[----:B------:R-:W3:Y:S01]  /*9970*/  LDC R198, c[0x0][0x268] ;  /* 0x00009a00ffc67b82 */ /* 0x000ee20000000800 */
[-C--:B-----5:R-:W-:Y:S02]  /*9980*/  LEA.HI.X.SX32 R62, R60, R0.reuse, 0x1, P1 ;  /* 0x000000003c3e7211 */ /* 0x0a0fe400008f0eff */
[-C--:B------:R-:W-:Y:S02]  /*9990*/  LEA.HI.X.SX32 R60, R15, R0.reuse, 0x1, P3 ;  /* 0x000000000f3c7211 */ /* 0x080fe400018f0eff */
[----:B0-----:R-:W-:Y:S01]  /*99a0*/  LEA.HI.X.SX32 R61, R31, R0, 0x1, P2 ;  /* 0x000000001f3d7211 */ /* 0x001fe200010f0eff */
[----:B------:R0:W-:Y:S01]  /*99b0*/  STL [R1+0x894], R62 ;  /* 0x0008943e01007387 */ /* 0x0001e20000100800 */
[----:B------:R-:W-:Y:S01]  /*99c0*/  IADD3 R15, P1, R59, R12, RZ ;  /* 0x0000000c3b0f7210 */ /* 0x000fe20007f3e0ff */
[----:B------:R-:W-:Y:S01]  /*99d0*/  IMAD R31, R100, 0x2, R43 ;  /* 0x00000002641f7824 */ /* 0x000fe200078e022b */
[----:B------:R-:W5:Y:S01]  /*99e0*/  LDC R202, c[0x0][0x268] ;  /* 0x00009a00ffca7b82 */ /* 0x000f620000000800 */
[----:B------:R2:W-:Y:S04]  /*99f0*/  STL [R1+0xcfc], R61 ;  /* 0x000cfc3d01007387 */ /* 0x0005e80000100800 */
[----:B------:R1:W-:Y:S01]  /*9a00*/  STL [R1+0xd00], R60 ;  /* 0x000d003c01007387 */ /* 0x0003e20000100800 */
[----:B0-----:R-:W-:-:S02]  /*9a10*/  CS2R R62, SRZ ;  /* 0x00000000003e7805 */ /* 0x001fc4000001ff00 */
[----:B------:R-:W0:Y:S01]  /*9a20*/  LDC R203, c[0x0][0x268] ;  /* 0x00009a00ffcb7b82 */ /* 0x000e220000000800 */
[----:B------:R1:W-:Y:S01]  /*9a30*/  STL [R1+0xd04], R15 ;  /* 0x000d040f01007387 */ /* 0x0003e20000100800 */
[-C--:B--2---:R-:W-:Y:S02]  /*9a40*/  IADD3 R61, P2, R42, R12.reuse, RZ ;  /* 0x0000000c2a3d7210 */ /* 0x084fe40007f5e0ff */
[----:B-1----:R-:W-:-:S03]  /*9a50*/  IADD3 R60, P3, R23, R12, RZ ;  /* 0x0000000c173c7210 */ /* 0x002fc60007f7e0ff */
[----:B------:R1:W-:Y:S01]  /*9a60*/  STL [R1+0xd08], R61 ;  /* 0x000d083d01007387 */ /* 0x0003e20000100800 */
[----:B------:R-:W2:Y:S01]  /*9a70*/  LDC R204, c[0x0][0x268] ;  /* 0x00009a00ffcc7b82 */ /* 0x000ea20000000800 */
[----:B------:R-:W-:Y:S02]  /*9a80*/  IMAD R15, R101, 0x2, R31 ;  /* 0x00000002650f7824 */ /* 0x000fe400078e021f */
[----:B------:R4:W-:Y:S01]  /*9a90*/  STL [R1+0xd0c], R60 ;  /* 0x000d0c3c01007387 */ /* 0x0009e20000100800 */
[----:B------:R-:W-:-:S04]  /*9aa0*/  CS2R R100, SRZ ;  /* 0x0000000000647805 */ /* 0x000fc8000001ff00 */
[----:B------:R-:W2:Y:S01]  /*9ab0*/  LDC R208, c[0x0][0x268] ;  /* 0x00009a00ffd07b82 */ /* 0x000ea20000000800 */
[-C--:B-1----:R-:W-:Y:S02]  /*9ac0*/  LEA.HI.X.SX32 R61, R59, R0.reuse, 0x1, P1 ;  /* 0x000000003b3d7211 */ /* 0x082fe400008f0eff */
[-C--:B------:R-:W-:Y:S02]  /*9ad0*/  LEA.HI.X.SX32 R59, R23, R0.reuse, 0x1, P3 ;  /* 0x00000000173b7211 */ /* 0x080fe400018f0eff */
[----:B----4-:R-:W-:Y:S01]  /*9ae0*/  LEA.HI.X.SX32 R60, R42, R0, 0x1, P2 ;  /* 0x000000002a3c7211 */ /* 0x010fe200010f0eff */
[----:B------:R-:W-:Y:S01]  /*9af0*/  STL [R1+0x898], R61 ;  /* 0x0008983d01007387 */ /* 0x000fe20000100800 */
[----:B------:R-:W-:Y:S01]  /*9b00*/  IADD3 R23, P1, R58, R12, RZ ;  /* 0x0000000c3a177210 */ /* 0x000fe20007f3e0ff */
[----:B------:R-:W-:Y:S01]  /*9b10*/  IMAD R42, R102, 0x2, R15 ;  /* 0x00000002662a7824 */ /* 0x000fe200078e020f */
[----:B------:R-:W1:Y:S01]  /*9b20*/  LDC R209, c[0x0][0x268] ;  /* 0x00009a00ffd17b82 */ /* 0x000e620000000800 */
[----:B------:R4:W-:Y:S01]  /*9b30*/  STL [R1+0xce8], R60 ;  /* 0x000ce83c01007387 */ /* 0x0009e20000100800 */
[----:B------:R-:W-:-:S03]  /*9b40*/  CS2R R102, SRZ ;  /* 0x0000000000667805 */ /* 0x000fc6000001ff00 */
[----:B------:R3:W-:Y:S03]  /*9b50*/  STL [R1+0xcec], R59 ;  /* 0x000cec3b01007387 */ /* 0x0007e60000100800 */
[----:B------:R-:W1:Y:S01]  /*9b60*/  LDC R210, c[0x0][0x268] ;  /* 0x00009a00ffd27b82 */ /* 0x000e620000000800 */
[----:B------:R5:W-:Y:S01]  /*9b70*/  STL [R1+0xcf0], R23 ;  /* 0x000cf01701007387 */ /* 0x000be20000100800 */
[-C--:B----4-:R-:W-:Y:S02]  /*9b80*/  IADD3 R60, P3, R2, R12.reuse, RZ ;  /* 0x0000000c023c7210 */ /* 0x090fe40007f7e0ff */
[----:B---3--:R-:W-:-:S04]  /*9b90*/  IADD3 R59, P2, R41, R12, RZ ;  /* 0x0000000c293b7210 */ /* 0x008fc80007f5e0ff */
[----:B------:R-:W3:Y:S01]  /*9ba0*/  LDC R214, c[0x0][0x268] ;  /* 0x00009a00ffd67b82 */ /* 0x000ee20000000800 */
[----:B------:R-:W-:Y:S01]  /*9bb0*/  LEA.HI.X.SX32 R41, R41, R0, 0x1, P2 ;  /* 0x0000000029297211 */ /* 0x000fe200010f0eff */
[----:B------:R4:W-:Y:S01]  /*9bc0*/  STL [R1+0xcf4], R59 ;  /* 0x000cf43b01007387 */ /* 0x0009e20000100800 */
[----:B-----5:R-:W-:-:S03]  /*9bd0*/  IMAD R23, R106, 0x2, R42 ;  /* 0x000000026a177824 */ /* 0x020fc600078e022a */
[----:B------:R5:W-:Y:S02]  /*9be0*/  STL [R1+0xcf8], R60 ;  /* 0x000cf83c01007387 */ /* 0x000be40000100800 */
[----:B------:R-:W3:Y:S01]  /*9bf0*/  LDC R215, c[0x0][0x268] ;  /* 0x00009a00ffd77b82 */ /* 0x000ee20000000800 */
[-C--:B----4-:R-:W-:Y:S02]  /*9c00*/  LEA.HI.X.SX32 R59, R58, R0.reuse, 0x1, P1 ;  /* 0x000000003a3b7211 */ /* 0x090fe400008f0eff */
[----:B------:R-:W-:Y:S01]  /*9c10*/  LEA.HI.X.SX32 R58, R2, R0, 0x1, P3 ;  /* 0x00000000023a7211 */ /* 0x000fe200018f0eff */
[----:B------:R-:W-:-:S04]  /*9c20*/  IMAD R2, R107, 0x2, R23 ;  /* 0x000000026b027824 */ /* 0x000fc800078e0217 */
[----:B------:R-:W4:Y:S01]  /*9c30*/  LDC R217, c[0x0][0x268] ;  /* 0x00009a00ffd97b82 */ /* 0x000f220000000800 */
[----:B------:R0:W-:Y:S01]  /*9c40*/  STL [R1+0x89c], R59 ;  /* 0x00089c3b01007387 */ /* 0x0001e20000100800 */
[----:B-----5:R-:W-:Y:S02]  /*9c50*/  CS2R R60, SRZ ;  /* 0x00000000003c7805 */ /* 0x020fe4000001ff00 */
[----:B------:R-:W-:Y:S01]  /*9c60*/  CS2R R106, SRZ ;  /* 0x00000000006a7805 */ /* 0x000fe2000001ff00 */
[----:B------:R5:W-:Y:S03]  /*9c70*/  STL [R1+0xcd4], R41 ;  /* 0x000cd42901007387 */ /* 0x000be60000100800 */
[----:B------:R-:W4:Y:S01]  /*9c80*/  LDC R221, c[0x0][0x268] ;  /* 0x00009a00ffdd7b82 */ /* 0x000f220000000800 */
[----:B------:R2:W-:Y:S01]  /*9c90*/  STL [R1+0xcd8], R58 ;  /* 0x000cd83a01007387 */ /* 0x0005e20000100800 */
[----:B0-----:R-:W-:-:S02]  /*9ca0*/  IADD3 R59, P2, R30, R12, RZ ;  /* 0x0000000c1e3b7210 */ /* 0x001fc40007f5e0ff */
[----:B-----5:R-:W-:-:S04]  /*9cb0*/  IADD3 R41, P1, R57, R12, RZ ;  /* 0x0000000c39297210 */ /* 0x020fc80007f3e0ff */
[----:B------:R-:W0:Y:S01]  /*9cc0*/  LDC R222, c[0x0][0x268] ;  /* 0x00009a00ffde7b82 */ /* 0x000e220000000800 */
[----:B--2---:R-:W-:Y:S01]  /*9cd0*/  IADD3 R58, P3, R18, R12, RZ ;  /* 0x0000000c123a7210 */ /* 0x004fe20007f7e0ff */
[----:B------:R2:W-:Y:S04]  /*9ce0*/  STL [R1+0xcdc], R41 ;  /* 0x000cdc2901007387 */ /* 0x0005e80000100800 */
[----:B------:R5:W-:Y:S02]  /*9cf0*/  STL [R1+0xce0], R59 ;  /* 0x000ce03b01007387 */ /* 0x000be40000100800 */
[----:B------:R-:W0:Y:S02]  /*9d00*/  LDC R223, c[0x0][0x268] ;  /* 0x00009a00ffdf7b82 */ /* 0x000e240000000800 */
[----:B------:R1:W-:Y:S01]  /*9d10*/  STL [R1+0xce4], R58 ;  /* 0x000ce43a01007387 */ /* 0x0003e20000100800 */
[----:B--2---:R-:W-:-:S02]  /*9d20*/  IMAD R41, R108, 0x2, R2 ;  /* 0x000000026c297824 */ /* 0x004fc400078e0202 */
[----:B------:R-:W-:-:S03]  /*9d30*/  IMAD R108, R3, 0x6e, RZ ;  /* 0x0000006e036c7824 */ /* 0x000fc600078e02ff */
[----:B------:R-:W2:Y:S01]  /*9d40*/  LDC R227, c[0x0][0x268] ;  /* 0x00009a00ffe37b82 */ /* 0x000ea20000000800 */
[-C--:B-----5:R-:W-:Y:S02]  /*9d50*/  LEA.HI.X.SX32 R59, R57, R0.reuse, 0x1, P1 ;  /* 0x00000000393b7211 */ /* 0x0a0fe400008f0eff */
[-C--:B------:R-:W-:Y:S02]  /*9d60*/  LEA.HI.X.SX32 R57, R18, R0.reuse, 0x1, P3 ;  /* 0x0000000012397211 */ /* 0x080fe400018f0eff */
[----:B-1----:R-:W-:Y:S01]  /*9d70*/  LEA.HI.X.SX32 R58, R30, R0, 0x1, P2 ;  /* 0x000000001e3a7211 */ /* 0x002fe200010f0eff */
[----:B------:R-:W-:Y:S01]  /*9d80*/  STL [R1+0x8a0], R59 ;  /* 0x0008a03b01007387 */ /* 0x000fe20000100800 */
[----:B------:R-:W-:Y:S01]  /*9d90*/  IADD3 R18, P1, R56, R12, RZ ;  /* 0x0000000c38127210 */ /* 0x000fe20007f3e0ff */
[----:B------:R-:W-:Y:S01]  /*9da0*/  IMAD R30, R112, 0x2, R41 ;  /* 0x00000002701e7824 */ /* 0x000fe200078e0229 */
[----:B------:R-:W1:Y:S01]  /*9db0*/  LDC R228, c[0x0][0x268] ;  /* 0x00009a00ffe47b82 */ /* 0x000e620000000800 */
[----:B------:R5:W-:Y:S01]  /*9dc0*/  STL [R1+0xcc0], R58 ;  /* 0x000cc03a01007387 */ /* 0x000be20000100800 */
[----:B------:R-:W-:-:S03]  /*9dd0*/  IMAD R112, R3, 0x72, RZ ;  /* 0x0000007203707824 */ /* 0x000fc600078e02ff */
[----:B------:R3:W-:Y:S03]  /*9de0*/  STL [R1+0xcc4], R57 ;  /* 0x000cc43901007387 */ /* 0x0007e60000100800 */
[----:B------:R-:W1:Y:S01]  /*9df0*/  LDC R229, c[0x0][0x268] ;  /* 0x00009a00ffe57b82 */ /* 0x000e620000000800 */
[----:B------:R4:W-:Y:S01]  /*9e00*/  STL [R1+0xcc8], R18 ;  /* 0x000cc81201007387 */ /* 0x0009e20000100800 */
[-C--:B-----5:R-:W-:Y:S02]  /*9e10*/  IADD3 R58, P2, R40, R12.reuse, RZ ;  /* 0x0000000c283a7210 */ /* 0x0a0fe40007f5e0ff */
[----:B---3--:R-:W-:-:S03]  /*9e20*/  IADD3 R57, P3, R29, R12, RZ ;  /* 0x0000000c1d397210 */ /* 0x008fc60007f7e0ff */
[----:B------:R3:W-:Y:S01]  /*9e30*/  STL [R1+0xccc], R58 ;  /* 0x000ccc3a01007387 */ /* 0x0007e20000100800 */
[----:B------:R-:W5:Y:S01]  /*9e40*/  LDC R233, c[0x0][0x268] ;  /* 0x00009a00ffe97b82 */ /* 0x000f620000000800 */
[----:B----4-:R-:W-:Y:S02]  /*9e50*/  IMAD R18, R113, 0x2, R30 ;  /* 0x0000000271127824 */ /* 0x010fe400078e021e */
[----:B------:R4:W-:Y:S01]  /*9e60*/  STL [R1+0xcd0], R57 ;  /* 0x000cd03901007387 */ /* 0x0009e20000100800 */
[----:B------:R-:W-:-:S04]  /*9e70*/  IMAD R113, R3, 0x73, RZ ;  /* 0x0000007303717824 */ /* 0x000fc800078e02ff */
[----:B------:R-:W5:Y:S01]  /*9e80*/  LDC R234, c[0x0][0x268] ;  /* 0x00009a00ffea7b82 */ /* 0x000f620000000800 */
[-C--:B---3--:R-:W-:Y:S02]  /*9e90*/  LEA.HI.X.SX32 R58, R56, R0.reuse, 0x1, P1 ;  /* 0x00000000383a7211 */ /* 0x088fe400008f0eff */
[-C--:B------:R-:W-:Y:S02]  /*9ea0*/  LEA.HI.X.SX32 R56, R29, R0.reuse, 0x1, P3 ;  /* 0x000000001d387211 */ /* 0x080fe400018f0eff */
[----:B----4-:R-:W-:Y:S01]  /*9eb0*/  LEA.HI.X.SX32 R57, R40, R0, 0x1, P2 ;  /* 0x0000000028397211 */ /* 0x010fe200010f0eff */
[----:B------:R3:W-:Y:S01]  /*9ec0*/  STL [R1+0x8a4], R58 ;  /* 0x0008a43a01007387 */ /* 0x0007e20000100800 */
[----:B------:R-:W-:Y:S01]  /*9ed0*/  IADD3 R29, P1, R55, R12, RZ ;  /* 0x0000000c371d7210 */ /* 0x000fe20007f3e0ff */
[----:B------:R-:W-:Y:S01]  /*9ee0*/  IMAD R40, R114, 0x2, R18 ;  /* 0x0000000272287824 */ /* 0x000fe200078e0212 */
[----:B------:R-:W4:Y:S01]  /*9ef0*/  LDC R235, c[0x0][0x268] ;  /* 0x00009a00ffeb7b82 */ /* 0x000f220000000800 */
[----:B------:R0:W-:Y:S01]  /*9f00*/  STL [R1+0xcac], R57 ;  /* 0x000cac3901007387 */ /* 0x0001e20000100800 */
[----:B------:R-:W-:-:S03]  /*9f10*/  IMAD R114, R3, 0x74, RZ ;  /* 0x0000007403727824 */ /* 0x000fc600078e02ff */
[----:B------:R2:W-:Y:S01]  /*9f20*/  STL [R1+0xcb0], R56 ;  /* 0x000cb03801007387 */ /* 0x0005e20000100800 */
[----:B---3--:R-:W-:Y:S02]  /*9f30*/  CS2R R58, SRZ ;  /* 0x00000000003a7805 */ /* 0x008fe4000001ff00 */
[----:B------:R-:W3:Y:S01]  /*9f40*/  LDC R239, c[0x0][0x268] ;  /* 0x00009a00ffef7b82 */ /* 0x000ee20000000800 */
[----:B------:R1:W-:Y:S01]  /*9f50*/  STL [R1+0xcb4], R29 ;  /* 0x000cb41d01007387 */ /* 0x0003e20000100800 */
[-C--:B0-----:R-:W-:Y:S02]  /*9f60*/  IADD3 R57, P3, R10, R12.reuse, RZ ;  /* 0x0000000c0a397210 */ /* 0x081fe40007f7e0ff */
[----:B--2---:R-:W-:-:S04]  /*9f70*/  IADD3 R56, P2, R39, R12, RZ ;  /* 0x0000000c27387210 */ /* 0x004fc80007f5e0ff */
[----:B------:R-:W0:Y:S01]  /*9f80*/  LDC R243, c[0x0][0x268] ;  /* 0x00009a00fff37b82 */ /* 0x000e220000000800 */
[-C--:B------:R-:W-:Y:S01]  /*9f90*/  LEA.HI.X.SX32 R39, R39, R0.reuse, 0x1, P2 ;  /* 0x0000000027277211 */ /* 0x080fe200010f0eff */
[----:B------:R2:W-:Y:S01]  /*9fa0*/  STL [R1+0xcb8], R56 ;  /* 0x000cb83801007387 */ /* 0x0005e20000100800 */
[----:B-1----:R-:W-:Y:S02]  /*9fb0*/  IMAD R29, R118, 0x2, R40 ;  /* 0x00000002761d7824 */ /* 0x002fe400078e0228 */
[----:B------:R-:W-:Y:S01]  /*9fc0*/  IMAD R118, R3, 0x78, RZ ;  /* 0x0000007803767824 */ /* 0x000fe200078e02ff */
[----:B------:R-:W-:Y:S02]  /*9fd0*/  STL [R1+0xcbc], R57 ;  /* 0x000cbc3901007387 */ /* 0x000fe40000100800 */
[----:B------:R-:W1:Y:S01]  /*9fe0*/  LDC R244, c[0x0][0x268] ;  /* 0x00009a00fff47b82 */ /* 0x000e620000000800 */
[-C--:B--2---:R-:W-:Y:S02]  /*9ff0*/  LEA.HI.X.SX32 R56, R55, R0.reuse, 0x1, P1 ;  /* 0x0000000037387211 */ /* 0x084fe400008f0eff */
[----:B------:R-:W-:Y:S01]  /*a000*/  LEA.HI.X.SX32 R55, R10, R0, 0x1, P3 ;  /* 0x000000000a377211 */ /* 0x000fe200018f0eff */
[----:B------:R-:W-:-:S04]  /*a010*/  IMAD R10, R119, 0x2, R29 ;  /* 0x00000002770a7824 */ /* 0x000fc800078e021d */
[----:B------:R-:W2:Y:S01]  /*a020*/  LDC R245, c[0x0][0x268] ;  /* 0x00009a00fff57b82 */ /* 0x000ea20000000800 */
[----:B------:R5:W-:Y:S01]  /*a030*/  STL [R1+0x8a8], R56 ;  /* 0x0008a83801007387 */ /* 0x000be20000100800 */
[----:B------:R-:W-:-:S03]  /*a040*/  IMAD R119, R3, 0x79, RZ ;  /* 0x0000007903777824 */ /* 0x000fc600078e02ff */
[----:B------:R4:W-:Y:S03]  /*a050*/  STL [R1+0xc98], R39 ;  /* 0x000c982701007387 */ /* 0x0009e60000100800 */
[----:B------:R-:W2:Y:S01]  /*a060*/  LDC R246, c[0x0][0x268] ;  /* 0x00009a00fff67b82 */ /* 0x000ea20000000800 */
[----:B------:R3:W-:Y:S01]  /*a070*/  STL [R1+0xc9c], R55 ;  /* 0x000c9c3701007387 */ /* 0x0007e20000100800 */
[-C--:B-----5:R-:W-:Y:S02]  /*a080*/  IADD3 R56, P2, R22, R12.reuse, RZ ;  /* 0x0000000c16387210 */ /* 0x0a0fe40007f5e0ff */
[----:B----4-:R-:W-:-:S04]  /*a090*/  IADD3 R39, P1, R54, R12, RZ ;  /* 0x0000000c36277210 */ /* 0x010fc80007f3e0ff */
[----:B------:R-:W4:Y:S01]  /*a0a0*/  LDC R247, c[0x0][0x268] ;  /* 0x00009a00fff77b82 */ /* 0x000f220000000800 */
[----:B---3--:R-:W-:Y:S01]  /*a0b0*/  IADD3 R55, P3, R17, R12, RZ ;  /* 0x0000000c11377210 */ /* 0x008fe20007f7e0ff */
[----:B------:R3:W-:Y:S04]  /*a0c0*/  STL [R1+0xca0], R39 ;  /* 0x000ca02701007387 */ /* 0x0007e80000100800 */
[----:B------:R5:W-:Y:S02]  /*a0d0*/  STL [R1+0xca4], R56 ;  /* 0x000ca43801007387 */ /* 0x000be40000100800 */
[----:B------:R-:W4:Y:S02]  /*a0e0*/  LDC R248, c[0x0][0x268] ;  /* 0x00009a00fff87b82 */ /* 0x000f240000000800 */
[----:B------:R0:W-:Y:S01]  /*a0f0*/  STL [R1+0xca8], R55 ;  /* 0x000ca83701007387 */ /* 0x0001e20000100800 */
[----:B---3--:R-:W-:-:S02]  /*a100*/  IMAD R39, R120, 0x2, R10 ;  /* 0x0000000278277824 */ /* 0x008fc400078e020a */
[----:B------:R-:W-:-:S03]  /*a110*/  IMAD R120, R3, 0x7a, RZ ;  /* 0x0000007a03787824 */ /* 0x000fc600078e02ff */
        /* <DEDUP_REMOVED lines=8> */
[----:B------:R1:W-:Y:S01]  /*a1a0*/  STL [R1+0xc84], R55 ;  /* 0x000c843701007387 */ /* 0x0003e20000100800 */
[----:B------:R-:W-:-:S03]  /*a1b0*/  IMAD R124, R3, 0x5e, RZ ;  /* 0x0000005e037c7824 */ /* 0x000fc600078e02ff */
[----:B------:R2:W-:Y:S01]  /*a1c0*/  STL [R1+0xc88], R54 ;  /* 0x000c883601007387 */ /* 0x0005e20000100800 */
[----:B0-----:R-:W-:Y:S02]  /*a1d0*/  CS2R R56, SRZ ;  /* 0x0000000000387805 */ /* 0x001fe4000001ff00 */
[----:B------:R-:W0:Y:S01]  /*a1e0*/  LDC R251, c[0x0][0x268] ;  /* 0x00009a00fffb7b82 */ /* 0x000e220000000800 */
[----:B------:R2:W-:Y:S01]  /*a1f0*/  STL [R1+0xc8c], R17 ;  /* 0x000c8c1101007387 */ /* 0x0005e20000100800 */
[-C--:B-1----:R-:W-:Y:S02]  /*a200*/  IADD3 R55, P2, R38, R12.reuse, RZ ;  /* 0x0000000c26377210 */ /* 0x082fe40007f5e0ff */
[----:B--2---:R-:W-:-:S03]  /*a210*/  IADD3 R54, P3, R28, R12, RZ ;  /* 0x0000000c1c367210 */ /* 0x004fc60007f7e0ff */
[----:B------:R1:W-:Y:S01]  /*a220*/  STL [R1+0xc90], R55 ;  /* 0x000c903701007387 */ /* 0x0003e20000100800 */
[----:B------:R-:W2:Y:S01]  /*a230*/  LDC R252, c[0x0][0x268] ;  /* 0x00009a00fffc7b82 */ /* 0x000ea20000000800 */
[----:B------:R-:W-:Y:S02]  /*a240*/  IMAD R17, R125, 0x2, R22 ;  /* 0x000000027d117824 */ /* 0x000fe400078e0216 */
[----:B------:R4:W-:Y:S01]  /*a250*/  STL [R1+0xc94], R54 ;  /* 0x000c943601007387 */ /* 0x0009e20000100800 */
[----:B------:R-:W-:-:S04]  /*a260*/  IMAD R125, R3, 0x5d, RZ ;  /* 0x0000005d037d7824 */ /* 0x000fc800078e02ff */
[----:B------:R-:W2:Y:S01]  /*a270*/  LDC R242, c[0x0][0x268] ;  /* 0x00009a00fff27b82 */ /* 0x000ea20000000800 */
[-C--:B-1----:R-:W-:Y:S02]  /*a280*/  LEA.HI.X.SX32 R55, R53, R0.reuse, 0x1, P1 ;  /* 0x0000000035377211 */ /* 0x082fe400008f0eff */
[-C--:B------:R-:W-:Y:S02]  /*a290*/  LEA.HI.X.SX32 R53, R28, R0.reuse, 0x1, P3 ;  /* 0x000000001c357211 */ /* 0x080fe400018f0eff */
[----:B----4-:R-:W-:Y:S01]  /*a2a0*/  LEA.HI.X.SX32 R54, R38, R0, 0x1, P2 ;  /* 0x0000000026367211 */ /* 0x010fe200010f0eff */
[----:B------:R-:W-:Y:S01]  /*a2b0*/  STL [R1+0x8b0], R55 ;  /* 0x0008b03701007387 */ /* 0x000fe20000100800 */
[----:B------:R-:W-:Y:S01]  /*a2c0*/  IADD3 R28, P1, R52, R12, RZ ;  /* 0x0000000c341c7210 */ /* 0x000fe20007f3e0ff */
[----:B------:R-:W-:Y:S02]  /*a2d0*/  IMAD R38, R126, 0x2, R17 ;  /* 0x000000027e267824 */ /* 0x000fe400078e0211 */
[----:B------:R1:W-:Y:S01]  /*a2e0*/  STL [R1+0xc70], R54 ;  /* 0x000c703601007387 */ /* 0x0003e20000100800 */
[----:B------:R-:W-:-:S03]  /*a2f0*/  IMAD R126, R3, 0x5c, RZ ;  /* 0x0000005c037e7824 */ /* 0x000fc600078e02ff */
[----:B------:R4:W-:Y:S04]  /*a300*/  STL [R1+0xc74], R53 ;  /* 0x000c743501007387 */ /* 0x0009e80000100800 */
[----:B------:R3:W-:Y:S01]  /*a310*/  STL [R1+0xc78], R28 ;  /* 0x000c781c01007387 */ /* 0x0007e20000100800 */
[-C--:B-1----:R-:W-:Y:S02]  /*a320*/  IADD3 R54, P3, R21, R12.reuse, RZ ;  /* 0x0000000c15367210 */ /* 0x082fe40007f7e0ff */
[----:B----4-:R-:W-:-:S04]  /*a330*/  IADD3 R53, P2, R37, R12, RZ ;  /* 0x0000000c25357210 */ /* 0x010fc80007f5e0ff */
[-C--:B------:R-:W-:Y:S01]  /*a340*/  LEA.HI.X.SX32 R37, R37, R0.reuse, 0x1, P2 ;  /* 0x0000000025257211 */ /* 0x080fe200010f0eff */
[----:B------:R1:W-:Y:S01]  /*a350*/  STL [R1+0xc7c], R53 ;  /* 0x000c7c3501007387 */ /* 0x0003e20000100800 */
[----:B---3--:R-:W-:Y:S02]  /*a360*/  IMAD R28, R130, 0x2, R38 ;  /* 0x00000002821c7824 */ /* 0x008fe400078e0226 */
[----:B------:R-:W-:Y:S01]  /*a370*/  IMAD R130, R3, 0x58, RZ ;  /* 0x0000005803827824 */ /* 0x000fe200078e02ff */
[----:B------:R3:W-:Y:S01]  /*a380*/  STL [R1+0xc80], R54 ;  /* 0x000c803601007387 */ /* 0x0007e20000100800 */
[-C--:B-1----:R-:W-:Y:S02]  /*a390*/  LEA.HI.X.SX32 R53, R52, R0.reuse, 0x1, P1 ;  /* 0x0000000034357211 */ /* 0x082fe400008f0eff */
[----:B------:R-:W-:Y:S01]  /*a3a0*/  LEA.HI.X.SX32 R52, R21, R0, 0x1, P3 ;  /* 0x0000000015347211 */ /* 0x000fe200018f0eff */
[----:B------:R-:W-:Y:S01]  /*a3b0*/  IMAD R21, R131, 0x2, R28 ;  /* 0x0000000283157824 */ /* 0x000fe200078e021c */
[----:B---3--:R-:W-:Y:S01]  /*a3c0*/  CS2R R54, SRZ ;  /* 0x0000000000367805 */ /* 0x008fe2000001ff00 */
[----:B------:R1:W-:Y:S01]  /*a3d0*/  STL [R1+0x8b4], R53 ;  /* 0x0008b43501007387 */ /* 0x0003e20000100800 */
[----:B------:R-:W-:-:S03]  /*a3e0*/  IMAD R131, R3, 0x57, RZ ;  /* 0x0000005703837824 */ /* 0x000fc600078e02ff */
[----:B------:R3:W-:Y:S04]  /*a3f0*/  STL [R1+0xc5c], R37 ;  /* 0x000c5c2501007387 */ /* 0x0007e80000100800 */
[----:B------:R4:W-:Y:S01]  /*a400*/  STL [R1+0xc60], R52 ;  /* 0x000c603401007387 */ /* 0x0009e20000100800 */
[-C--:B-1----:R-:W-:Y:S02]  /*a410*/  IADD3 R53, P2, R27, R12.reuse, RZ ;  /* 0x0000000c1b357210 */ /* 0x082fe40007f5e0ff */
[-C--:B---3--:R-:W-:Y:S02]  /*a420*/  IADD3 R37, P1, R51, R12.reuse, RZ ;  /* 0x0000000c33257210 */ /* 0x088fe40007f3e0ff */
[----:B----4-:R-:W-:-:S03]  /*a430*/  IADD3 R52, P3, R4, R12, RZ ;  /* 0x0000000c04347210 */ /* 0x010fc60007f7e0ff */
[----:B------:R1:W-:Y:S04]  /*a440*/  STL [R1+0xc64], R37 ;  /* 0x000c642501007387 */ /* 0x0003e80000100800 */
[----:B------:R3:W-:Y:S04]  /*a450*/  STL [R1+0xc68], R53 ;  /* 0x000c683501007387 */ /* 0x0007e80000100800 */
[----:B------:R4:W-:Y:S01]  /*a460*/  STL [R1+0xc6c], R52 ;  /* 0x000c6c3401007387 */ /* 0x0009e20000100800 */
[----:B-1----:R-:W-:Y:S02]  /*a470*/  IMAD R37, R132, 0x2, R21 ;  /* 0x0000000284257824 */ /* 0x002fe400078e0215 */
[----:B------:R-:W-:Y:S01]  /*a480*/  IMAD R132, R3, 0x56, RZ ;  /* 0x0000005603847824 */ /* 0x000fe200078e02ff */
[----:B---3--:R-:W-:-:S02]  /*a490*/  LEA.HI.X.SX32 R53, R51, R0, 0x1, P1 ;  /* 0x0000000033357211 */ /* 0x008fc400008f0eff */
        /* <DEDUP_REMOVED lines=10> */
[----:B---3--:R-:W-:-:S03]  /*a540*/  IADD3 R51, P3, R14, R12, RZ ;  /* 0x0000000c0e337210 */ /* 0x008fc60007f7e0ff */
[----:B------:R1:W-:Y:S01]  /*a550*/  STL [R1+0xc54], R52 ;  /* 0x000c543401007387 */ /* 0x0003e20000100800 */
[----:B----4-:R-:W-:-:S03]  /*a560*/  IMAD R4, R137, 0x2, R27 ;  /* 0x0000000289047824 */ /* 0x010fc600078e021b */
[----:B------:R3:W-:Y:S01]  /*a570*/  STL [R1+0xc58], R51 ;  /* 0x000c583301007387 */ /* 0x0007e20000100800 */
[----:B------:R-:W-:Y:S01]  /*a580*/  IMAD R137, R3, 0x51, RZ ;  /* 0x0000005103897824 */ /* 0x000fe200078e02ff */
[-C--:B-1----:R-:W-:Y:S02]  /*a590*/  LEA.HI.X.SX32 R52, R50, R0.reuse, 0x1, P1 ;  /* 0x0000000032347211 */ /* 0x082fe400008f0eff */
[-C--:B------:R-:W-:Y:S02]  /*a5a0*/  LEA.HI.X.SX32 R50, R14, R0.reuse, 0x1, P3 ;  /* 0x000000000e327211 */ /* 0x080fe400018f0eff */
[----:B---3--:R-:W-:Y:S01]  /*a5b0*/  LEA.HI.X.SX32 R51, R36, R0, 0x1, P2 ;  /* 0x0000000024337211 */ /* 0x008fe200010f0eff */
[----:B------:R1:W-:Y:S01]  /*a5c0*/  STL [R1+0x8bc], R52 ;  /* 0x0008bc3401007387 */ /* 0x0003e20000100800 */
[----:B------:R-:W-:Y:S01]  /*a5d0*/  IADD3 R14, P1, R49, R12, RZ ;  /* 0x0000000c310e7210 */ /* 0x000fe20007f3e0ff */
[----:B------:R-:W-:Y:S02]  /*a5e0*/  IMAD R36, R138, 0x2, R4 ;  /* 0x000000028a247824 */ /* 0x000fe400078e0204 */
[----:B------:R3:W-:Y:S01]  /*a5f0*/  STL [R1+0xc34], R51 ;  /* 0x000c343301007387 */ /* 0x0007e20000100800 */
[----:B------:R-:W-:-:S03]  /*a600*/  IMAD R138, R3, 0x50, RZ ;  /* 0x00000050038a7824 */ /* 0x000fc600078e02ff */
[----:B------:R4:W-:Y:S01]  /*a610*/  STL [R1+0xc38], R50 ;  /* 0x000c383201007387 */ /* 0x0009e20000100800 */
[----:B-1----:R-:W-:-:S03]  /*a620*/  CS2R R52, SRZ ;  /* 0x0000000000347805 */ /* 0x002fc6000001ff00 */
[----:B------:R1:W-:Y:S01]  /*a630*/  STL [R1+0xc3c], R14 ;  /* 0x000c3c0e01007387 */ /* 0x0003e20000100800 */
[-C--:B---3--:R-:W-:Y:S02]  /*a640*/  IADD3 R51, P3, R13, R12.reuse, RZ ;  /* 0x0000000c0d337210 */ /* 0x088fe40007f7e0ff */
[----:B----4-:R-:W-:-:S04]  /*a650*/  IADD3 R50, P2, R35, R12, RZ ;  /* 0x0000000c23327210 */ /* 0x010fc80007f5e0ff */
[-C--:B------:R-:W-:Y:S01]  /*a660*/  LEA.HI.X.SX32 R35, R35, R0.reuse, 0x1, P2 ;  /* 0x0000000023237211 */ /* 0x080fe200010f0eff */
[----:B------:R3:W-:Y:S01]  /*a670*/  STL [R1+0xc40], R50 ;  /* 0x000c403201007387 */ /* 0x0007e20000100800 */
[----:B-1----:R-:W-:Y:S02]  /*a680*/  IMAD R14, R142, 0x2, R36 ;  /* 0x000000028e0e7824 */ /* 0x002fe400078e0224 */
[----:B------:R-:W-:Y:S01]  /*a690*/  IMAD R142, R3, 0x4c, RZ ;  /* 0x0000004c038e7824 */ /* 0x000fe200078e02ff */
[----:B------:R-:W-:Y:S01]  /*a6a0*/  STL [R1+0xc44], R51 ;  /* 0x000c443301007387 */ /* 0x000fe20000100800 */
[-C--:B---3--:R-:W-:Y:S02]  /*a6b0*/  LEA.HI.X.SX32 R50, R49, R0.reuse, 0x1, P1 ;  /* 0x0000000031327211 */ /* 0x088fe400008f0eff */
[----:B------:R-:W-:Y:S01]  /*a6c0*/  LEA.HI.X.SX32 R49, R13, R0, 0x1, P3 ;  /* 0x000000000d317211 */ /* 0x000fe200018f0eff */
[----:B------:R-:W-:Y:S02]  /*a6d0*/  IMAD R13, R143, 0x2, R14 ;  /* 0x000000028f0d7824 */ /* 0x000fe400078e020e */
        /* <DEDUP_REMOVED lines=24> */
[----:B----4-:R-:W-:-:S03]  /*a860*/  IADD3 R48, P3, R25, R12, RZ ;  /* 0x0000000c19307210 */ /* 0x010fc60007f7e0ff */
[----:B------:R3:W-:Y:S01]  /*a870*/  STL [R1+0xc18], R49 ;  /* 0x000c183101007387 */ /* 0x0007e20000100800 */
[----:B-1----:R-:W-:-:S03]  /*a880*/  IMAD R20, R149, 0x2, R26 ;  /* 0x0000000295147824 */ /* 0x002fc600078e021a */
[----:B------:R1:W-:Y:S01]  /*a890*/  STL [R1+0xc1c], R48 ;  /* 0x000c1c3001007387 */ /* 0x0003e20000100800 */
[----:B------:R-:W-:Y:S01]  /*a8a0*/  IMAD R149, R3, 0x7d, RZ ;  /* 0x0000007d03957824 */ /* 0x000fe200078e02ff */
[-C--:B---3--:R-:W-:Y:S02]  /*a8b0*/  LEA.HI.X.SX32 R49, R47, R0.reuse, 0x1, P1 ;  /* 0x000000002f317211 */ /* 0x088fe400008f0eff */
[-C--:B------:R-:W-:Y:S02]  /*a8c0*/  LEA.HI.X.SX32 R47, R25, R0.reuse, 0x1, P3 ;  /* 0x00000000192f7211 */ /* 0x080fe400018f0eff */
[----:B-1----:R-:W-:Y:S01]  /*a8d0*/  LEA.HI.X.SX32 R48, R34, R0, 0x1, P2 ;  /* 0x0000000022307211 */ /* 0x002fe200010f0eff */
        /* <DEDUP_REMOVED lines=8> */
[----:B---3--:R-:W-:-:S04]  /*a960*/  IADD3 R47, P2, R33, R12, RZ ;  /* 0x0000000c212f7210 */ /* 0x008fc80007f5e0ff */
[----:B------:R-:W-:Y:S01]  /*a970*/  LEA.HI.X.SX32 R33, R33, R0, 0x1, P2 ;  /* 0x0000000021217211 */ /* 0x000fe200010f0eff */
[----:B------:R1:W-:Y:S01]  /*a980*/  STL [R1+0xc04], R47 ;  /* 0x000c042f01007387 */ /* 0x0003e20000100800 */
[----:B----4-:R-:W-:-:S03]  /*a990*/  IMAD R25, R154, 0x2, R34 ;  /* 0x000000029a197824 */ /* 0x010fc600078e0222 */
[----:B------:R3:W-:Y:S01]  /*a9a0*/  STL [R1+0xc08], R48 ;  /* 0x000c083001007387 */ /* 0x0007e20000100800 */
[-C--:B-1----:R-:W-:Y:S02]  /*a9b0*/  LEA.HI.X.SX32 R47, R46, R0.reuse, 0x1, P1 ;  /* 0x000000002e2f7211 */ /* 0x082fe400008f0eff */
[----:B------:R-:W-:Y:S01]  /*a9c0*/  LEA.HI.X.SX32 R46, R16, R0, 0x1, P3 ;  /* 0x00000000102e7211 */ /* 0x000fe200018f0eff */
[----:B------:R-:W-:Y:S01]  /*a9d0*/  IMAD R16, R155, 0x2, R25 ;  /* 0x000000029b107824 */ /* 0x000fe200078e0219 */
[----:B---3--:R-:W-:Y:S01]  /*a9e0*/  CS2R R48, SRZ ;  /* 0x0000000000307805 */ /* 0x008fe2000001ff00 */
[----:B------:R1:W-:Y:S04]  /*a9f0*/  STL [R1+0x8cc], R47 ;  /* 0x0008cc2f01007387 */ /* 0x0003e80000100800 */
[----:B------:R3:W-:Y:S04]  /*aa00*/  STL [R1+0xbe4], R33 ;  /* 0x000be42101007387 */ /* 0x0007e80000100800 */
[----:B------:R4:W-:Y:S01]  /*aa10*/  STL [R1+0xbe8], R46 ;  /* 0x000be82e01007387 */ /* 0x0009e20000100800 */
[----:B-1----:R-:W-:-:S02]  /*aa20*/  IADD3 R47, P2, R19, R12, RZ ;  /* 0x0000000c132f7210 */ /* 0x002fc40007f5e0ff */
[-C--:B---3--:R-:W-:Y:S02]  /*aa30*/  IADD3 R33, P1, R45, R12.reuse, RZ ;  /* 0x0000000c2d217210 */ /* 0x088fe40007f3e0ff */
[----:B----4-:R-:W-:-:S03]  /*aa40*/  IADD3 R46, P3, R11, R12, RZ ;  /* 0x0000000c0b2e7210 */ /* 0x010fc60007f7e0ff */
[----:B------:R1:W-:Y:S04]  /*aa50*/  STL [R1+0xbec], R33 ;  /* 0x000bec2101007387 */ /* 0x0003e80000100800 */
[----:B------:R3:W-:Y:S04]  /*aa60*/  STL [R1+0xbf0], R47 ;  /* 0x000bf02f01007387 */ /* 0x0007e80000100800 */
[----:B------:R4:W-:Y:S01]  /*aa70*/  STL [R1+0xbf4], R46 ;  /* 0x000bf42e01007387 */ /* 0x0009e20000100800 */
[----:B-1----:R-:W-:Y:S01]  /*aa80*/  IMAD R33, R156, 0x2, R16 ;  /* 0x000000029c217824 */ /* 0x002fe200078e0210 */
[----:B---3--:R-:W-:-:S02]  /*aa90*/  LEA.HI.X.SX32 R47, R45, R0, 0x1, P1 ;  /* 0x000000002d2f7211 */ /* 0x008fc400008f0eff */
[-C--:B------:R-:W-:Y:S02]  /*aaa0*/  LEA.HI.X.SX32 R45, R11, R0.reuse, 0x1, P3 ;  /* 0x000000000b2d7211 */ /* 0x080fe400018f0eff */
[----:B----4-:R-:W-:Y:S01]  /*aab0*/  LEA.HI.X.SX32 R46, R19, R0, 0x1, P2 ;  /* 0x00000000132e7211 */ /* 0x010fe200010f0eff */
[----:B------:R-:W-:Y:S01]  /*aac0*/  STL [R1+0x8d0], R47 ;  /* 0x0008d02f01007387 */ /* 0x000fe20000100800 */
[-C--:B------:R-:W-:Y:S01]  /*aad0*/  IADD3 R11, P1, R44, R12.reuse, RZ ;  /* 0x0000000c2c0b7210 */ /* 0x080fe20007f3e0ff */
[----:B------:R-:W-:Y:S02]  /*aae0*/  IMAD R19, R160, 0x2, R33 ;  /* 0x00000002a0137824 */ /* 0x000fe400078e0221 */
[----:B------:R1:W-:Y:S04]  /*aaf0*/  STL [R1+0xbd0], R46 ;  /* 0x000bd02e01007387 */ /* 0x0003e80000100800 */
[----:B------:R3:W-:Y:S04]  /*ab00*/  STL [R1+0xbd4], R45 ;  /* 0x000bd42d01007387 */ /* 0x0007e80000100800 */
[----:B------:R4:W-:Y:S01]  /*ab10*/  STL [R1+0xbd8], R11 ;  /* 0x000bd80b01007387 */ /* 0x0009e20000100800 */
[----:B-1----:R-:W-:-:S02]  /*ab20*/  IADD3 R46, P2, R32, R12, RZ ;  /* 0x0000000c202e7210 */ /* 0x002fc40007f5e0ff */
[----:B---3--:R-:W-:-:S03]  /*ab30*/  IADD3 R45, P3, R24, R12, RZ ;  /* 0x0000000c182d7210 */ /* 0x008fc60007f7e0ff */
[----:B------:R1:W-:Y:S01]  /*ab40*/  STL [R1+0xbdc], R46 ;  /* 0x000bdc2e01007387 */ /* 0x0003e20000100800 */
[----:B----4-:R-:W-:-:S03]  /*ab50*/  IMAD R11, R161, 0x2, R19 ;  /* 0x00000002a10b7824 */ /* 0x010fc600078e0213 */
[----:B------:R3:W-:Y:S01]  /*ab60*/  STL [R1+0xbe0], R45 ;  /* 0x000be02d01007387 */ /* 0x0007e20000100800 */
[-C--:B-1----:R-:W-:Y:S02]  /*ab70*/  LEA.HI.X.SX32 R46, R44, R0.reuse, 0x1, P1 ;  /* 0x000000002c2e7211 */ /* 0x082fe400008f0eff */
[-C--:B------:R-:W-:Y:S02]  /*ab80*/  LEA.HI.X.SX32 R44, R24, R0.reuse, 0x1, P3 ;  /* 0x00000000182c7211 */ /* 0x080fe400018f0eff */
[----:B---3--:R-:W-:Y:S01]  /*ab90*/  LEA.HI.X.SX32 R45, R32, R0, 0x1, P2 ;  /* 0x00000000202d7211 */ /* 0x008fe200010f0eff */
[----:B------:R1:W-:Y:S01]  /*aba0*/  STL [R1+0x8d4], R46 ;  /* 0x0008d42e01007387 */ /* 0x0003e20000100800 */
[----:B------:R-:W-:Y:S01]  /*abb0*/  IADD3 R24, P1, R43, R12, RZ ;  /* 0x0000000c2b187210 */ /* 0x000fe20007f3e0ff */
[----:B------:R-:W-:Y:S02]  /*abc0*/  IMAD R32, R162, 0x2, R11 ;  /* 0x00000002a2207824 */ /* 0x000fe400078e020b */
[----:B------:R3:W-:Y:S04]  /*abd0*/  STL [R1+0xbbc], R45 ;  /* 0x000bbc2d01007387 */ /* 0x0007e80000100800 */
[----:B------:R4:W-:Y:S01]  /*abe0*/  STL [R1+0xbc0], R44 ;  /* 0x000bc02c01007387 */ /* 0x0009e20000100800 */
[----:B-1----:R-:W-:-:S03]  /*abf0*/  CS2R R46, SRZ ;  /* 0x00000000002e7805 */ /* 0x002fc6000001ff00 */
[----:B------:R1:W-:Y:S01]  /*ac00*/  STL [R1+0xbc4], R24 ;  /* 0x000bc41801007387 */ /* 0x0003e20000100800 */
[-C--:B---3--:R-:W-:Y:S02]  /*ac10*/  IADD3 R45, P3, R15, R12.reuse, RZ ;  /* 0x0000000c0f2d7210 */ /* 0x088fe40007f7e0ff */
[----:B----4-:R-:W-:-:S04]  /*ac20*/  IADD3 R44, P2, R31, R12, RZ ;  /* 0x0000000c1f2c7210 */ /* 0x010fc80007f5e0ff */
[----:B------:R-:W-:Y:S01]  /*ac30*/  LEA.HI.X.SX32 R31, R31, R0, 0x1, P2 ;  /* 0x000000001f1f7211 */ /* 0x000fe200010f0eff */
[----:B------:R3:W-:Y:S01]  /*ac40*/  STL [R1+0xbc8], R44 ;  /* 0x000bc82c01007387 */ /* 0x0007e20000100800 */
[----:B-1----:R-:W-:-:S03]  /*ac50*/  IMAD R24, R166, 0x2, R32 ;  /* 0x00000002a6187824 */ /* 0x002fc600078e0220 */
[----:B------:R-:W-:Y:S01]  /*ac60*/  STL [R1+0xbcc], R45 ;  /* 0x000bcc2d01007387 */ /* 0x000fe20000100800 */
[-C--:B---3--:R-:W-:Y:S02]  /*ac70*/  LEA.HI.X.SX32 R44, R43, R0.reuse, 0x1, P1 ;  /* 0x000000002b2c7211 */ /* 0x088fe400008f0eff */
[----:B------:R-:W-:Y:S01]  /*ac80*/  LEA.HI.X.SX32 R43, R15, R0, 0x1, P3 ;  /* 0x000000000f2b7211 */ /* 0x000fe200018f0eff */
[----:B------:R-:W-:Y:S02]  /*ac90*/  IMAD R15, R167, 0x2, R24 ;  /* 0x00000002a70f7824 */ /* 0x000fe400078e0218 */
        /* <DEDUP_REMOVED lines=25> */
[-C--:B---3--:R-:W-:Y:S02]  /*ae30*/  LEA.HI.X.SX32 R43, R41, R0.reuse, 0x1, P1 ;  /* 0x00000000292b7211 */ /* 0x088fe400008f0eff */
[-C--:B------:R-:W-:Y:S02]  /*ae40*/  LEA.HI.X.SX32 R41, R18, R0.reuse, 0x1, P3 ;  /* 0x0000000012297211 */ /* 0x080fe400018f0eff */
[----:B-1----:R-:W-:Y:S01]  /*ae50*/  LEA.HI.X.SX32 R42, R30, R0, 0x1, P2 ;  /* 0x000000001e2a7211 */ /* 0x002fe200010f0eff */
[----:B------:R-:W-:Y:S01]  /*ae60*/  STL [R1+0x8e0], R43 ;  /* 0x0008e02b01007387 */ /* 0x000fe20000100800 */
[-C--:B------:R-:W-:Y:S01]  /*ae70*/  IADD3 R18, P1, R40, R12.reuse, RZ ;  /* 0x0000000c28127210 */ /* 0x080fe20007f3e0ff */
[----:B------:R-:W-:Y:S02]  /*ae80*/  IMAD R30, R174, 0x2, R2 ;  /* 0x00000002ae1e7824 */ /* 0x000fe400078e0202 */
[----:B------:R1:W-:Y:S04]  /*ae90*/  STL [R1+0xb80], R42 ;  /* 0x000b802a01007387 */ /* 0x0003e80000100800 */
[----:B------:R3:W-:Y:S04]  /*aea0*/  STL [R1+0xb84], R41 ;  /* 0x000b842901007387 */ /* 0x0007e80000100800 */
[----:B------:R4:W-:Y:S01]  /*aeb0*/  STL [R1+0xb88], R18 ;  /* 0x000b881201007387 */ /* 0x0009e20000100800 */
[----:B-1----:R-:W-:-:S02]  /*aec0*/  IADD3 R42, P3, R10, R12, RZ ;  /* 0x0000000c0a2a7210 */ /* 0x002fc40007f7e0ff */
        /* <DEDUP_REMOVED lines=279> */
[----:B-----5:R-:W-:Y:S01]  /*c040*/  IMAD R17, R250, 0x2, R4 ;  /* 0x00000002fa117824 */ /* 0x020fe200078e0204 */
[----:B-1----:R-:W-:-:S02]  /*c050*/  LEA.HI.X.SX32 R23, R21, R0, 0x1, P1 ;  /* 0x0000000015177211 */ /* 0x002fc400008f0eff */
[-C--:B------:R-:W-:Y:S02]  /*c060*/  LEA.HI.X.SX32 R21, R13, R0.reuse, 0x1, P3 ;  /* 0x000000000d157211 */ /* 0x080fe400018f0eff */
[----:B---3--:R-:W-:Y:S01]  /*c070*/  LEA.HI.X.SX32 R22, R14, R0, 0x1, P2 ;  /* 0x000000000e167211 */ /* 0x008fe200010f0eff */
[----:B------:R1:W-:Y:S01]  /*c080*/  STL [R1+0x930], R23 ;  /* 0x0009301701007387 */ /* 0x0003e20000100800 */
[----:B------:R-:W-:Y:S01]  /*c090*/  IADD3 R13, P1, R20, R12, RZ ;  /* 0x0000000c140d7210 */ /* 0x000fe20007f3e0ff */
[----:B0-----:R-:W-:Y:S02]  /*c0a0*/  IMAD R14, R251, 0x2, R17 ;  /* 0x00000002fb0e7824 */ /* 0x001fe400078e0211 */
[----:B------:R0:W-:Y:S04]  /*c0b0*/  STL [R1+0x9f0], R22 ;  /* 0x0009f01601007387 */ /* 0x0001e80000100800 */
[----:B------:R3:W-:Y:S01]  /*c0c0*/  STL [R1+0x9f4], R21 ;  /* 0x0009f41501007387 */ /* 0x0007e20000100800 */
[----:B-1----:R-:W-:-:S03]  /*c0d0*/  IMAD R23, R3, 0x6d, RZ ;  /* 0x0000006d03177824 */ /* 0x002fc600078e02ff */
[----:B------:R2:W-:Y:S01]  /*c0e0*/  STL [R1+0x9f8], R13 ;  /* 0x0009f80d01007387 */ /* 0x0005e20000100800 */
[-C--:B0-----:R-:W-:Y:S02]  /*c0f0*/  IADD3 R22, P2, R16, R12.reuse, RZ ;  /* 0x0000000c10167210 */ /* 0x081fe40007f5e0ff */
[----:B---3--:R-:W-:-:S03]  /*c100*/  IADD3 R21, P3, R11, R12, RZ ;  /* 0x0000000c0b157210 */ /* 0x008fc60007f7e0ff */
[----:B------:R0:W-:Y:S01]  /*c110*/  STL [R1+0x9fc], R22 ;  /* 0x0009fc1601007387 */ /* 0x0001e20000100800 */
[----:B--2---:R-:W-:-:S03]  /*c120*/  IMAD R13, R252, 0x2, R14 ;  /* 0x00000002fc0d7824 */ /* 0x004fc600078e020e */
[----:B------:R1:W-:Y:S01]  /*c130*/  STL [R1+0xa00], R21 ;  /* 0x000a001501007387 */ /* 0x0003e20000100800 */
[-C--:B------:R-:W-:Y:S01]  /*c140*/  LEA.HI.X.SX32 R11, R11, R0.reuse, 0x1, P3 ;  /* 0x000000000b0b7211 */ /* 0x080fe200018f0eff */
[----:B0-----:R-:W-:Y:S01]  /*c150*/  IMAD R22, R3, 0x6c, RZ ;  /* 0x0000006c03167824 */ /* 0x001fe200078e02ff */
[-C--:B-1----:R-:W-:Y:S02]  /*c160*/  LEA.HI.X.SX32 R21, R20, R0.reuse, 0x1, P1 ;  /* 0x0000000014157211 */ /* 0x082fe400008f0eff */
[----:B------:R-:W-:Y:S01]  /*c170*/  LEA.HI.X.SX32 R20, R16, R0, 0x1, P2 ;  /* 0x0000000010147211 */ /* 0x000fe200010f0eff */
[----:B------:R-:W-:Y:S02]  /*c180*/  IMAD R16, R242, 0x2, R13 ;  /* 0x00000002f2107824 */ /* 0x000fe400078e020d */
[----:B------:R-:W0:Y:S01]  /*c190*/  LDC R242, c[0x0][0x268] ;  /* 0x00009a00fff27b82 */ /* 0x000e220000000800 */
[----:B------:R1:W-:Y:S04]  /*c1a0*/  STL [R1+0x934], R21 ;  /* 0x0009341501007387 */ /* 0x0003e80000100800 */
[----:B------:R2:W-:Y:S04]  /*c1b0*/  STL [R1+0x9dc], R20 ;  /* 0x0009dc1401007387 */ /* 0x0005e80000100800 */
[----:B------:R3:W-:Y:S01]  /*c1c0*/  STL [R1+0x9e0], R11 ;  /* 0x0009e00b01007387 */ /* 0x0007e20000100800 */
[----:B-1----:R-:W-:-:S02]  /*c1d0*/  IADD3 R21, P2, R15, R12, RZ ;  /* 0x0000000c0f157210 */ /* 0x002fc40007f5e0ff */
[-C--:B--2---:R-:W-:Y:S02]  /*c1e0*/  IADD3 R20, P3, R2, R12.reuse, RZ ;  /* 0x0000000c02147210 */ /* 0x084fe40007f7e0ff */
[----:B---3--:R-:W-:-:S05]  /*c1f0*/  IADD3 R11, P1, R19, R12, RZ ;  /* 0x0000000c130b7210 */ /* 0x008fca0007f3e0ff */
[----:B------:R0:W-:Y:S04]  /*c200*/  STL [R1+0x9e4], R11 ;  /* 0x0009e40b01007387 */ /* 0x0001e80000100800 */
[----:B------:R1:W-:Y:S04]  /*c210*/  STL [R1+0x9e8], R21 ;  /* 0x0009e81501007387 */ /* 0x0003e80000100800 */
[----:B------:R2:W-:Y:S01]  /*c220*/  STL [R1+0x9ec], R20 ;  /* 0x0009ec1401007387 */ /* 0x0005e20000100800 */
[----:B0-----:R-:W-:Y:S02]  /*c230*/  IMAD R11, R242, 0x2, R16 ;  /* 0x00000002f20b7824 */ /* 0x001fe400078e0210 */
[----:B------:R-:W0:Y:S01]  /*c240*/  LDC R242, c[0x0][0x268] ;  /* 0x00009a00fff27b82 */ /* 0x000e220000000800 */
[----:B-1----:R-:W-:Y:S01]  /*c250*/  IMAD R21, R3, 0x6b, RZ ;  /* 0x0000006b03157824 */ /* 0x002fe200078e02ff */
[----:B--2---:R-:W-:-:S02]  /*c260*/  LEA.HI.X.SX32 R20, R19, R0, 0x1, P1 ;  /* 0x0000000013147211 */ /* 0x004fc400008f0eff */
[-C--:B------:R-:W-:Y:S02]  /*c270*/  LEA.HI.X.SX32 R19, R15, R0.reuse, 0x1, P2 ;  /* 0x000000000f137211 */ /* 0x080fe400010f0eff */
[----:B------:R-:W-:Y:S01]  /*c280*/  LEA.HI.X.SX32 R15, R2, R0, 0x1, P3 ;  /* 0x00000000020f7211 */ /* 0x000fe200018f0eff */
[----:B------:R1:W-:Y:S04]  /*c290*/  STL [R1+0x938], R20 ;  /* 0x0009381401007387 */ /* 0x0003e80000100800 */
[----:B------:R2:W-:Y:S04]  /*c2a0*/  STL [R1+0x9c8], R19 ;  /* 0x0009c81301007387 */ /* 0x0005e80000100800 */
[----:B------:R3:W-:Y:S01]  /*c2b0*/  STL [R1+0x9cc], R15 ;  /* 0x0009cc0f01007387 */ /* 0x0007e20000100800 */
[-C--:B-1----:R-:W-:Y:S01]  /*c2c0*/  IADD3 R20, P2, R10, R12.reuse, RZ ;  /* 0x0000000c0a147210 */ /* 0x082fe20007f5e0ff */
[----:B0-----:R-:W-:Y:S01]  /*c2d0*/  IMAD R2, R242, 0x2, R11 ;  /* 0x00000002f2027824 */ /* 0x001fe200078e020b */
[-C--:B--2---:R-:W-:Y:S01]  /*c2e0*/  IADD3 R19, P3, R4, R12.reuse, RZ ;  /* 0x0000000c04137210 */ /* 0x084fe20007f7e0ff */
[----:B------:R-:W0:Y:S01]  /*c2f0*/  LDC R242, c[0x0][0x268] ;  /* 0x00009a00fff27b82 */ /* 0x000e220000000800 */
[----:B---3--:R-:W-:-:S02]  /*c300*/  IADD3 R15, P1, R18, R12, RZ ;  /* 0x0000000c120f7210 */ /* 0x008fc40007f3e0ff */
[----:B------:R-:W-:-:S03]  /*c310*/  LEA.HI.X.SX32 R4, R4, R0, 0x1, P3 ;  /* 0x0000000004047211 */ /* 0x000fc600018f0eff */
[----:B------:R-:W-:Y:S04]  /*c320*/  STL [R1+0x9d0], R15 ;  /* 0x0009d00f01007387 */ /* 0x000fe80000100800 */
[----:B------:R1:W-:Y:S04]  /*c330*/  STL [R1+0x9d4], R20 ;  /* 0x0009d41401007387 */ /* 0x0003e80000100800 */
[----:B------:R2:W-:Y:S01]  /*c340*/  STL [R1+0x9d8], R19 ;  /* 0x0009d81301007387 */ /* 0x0005e20000100800 */
[----:B-1----:R-:W-:Y:S02]  /*c350*/  IMAD R20, R3, 0x6a, RZ ;  /* 0x0000006a03147824 */ /* 0x002fe400078e02ff */
[----:B0-----:R-:W-:-:S02]  /*c360*/  IMAD R15, R242, 0x2, R2 ;  /* 0x00000002f20f7824 */ /* 0x001fc400078e0202 */
[----:B------:R-:W0:Y:S01]  /*c370*/  LDC R242, c[0x0][0x268] ;  /* 0x00009a00fff27b82 */ /* 0x000e220000000800 */
[-C--:B--2---:R-:W-:Y:S02]  /*c380*/  LEA.HI.X.SX32 R19, R18, R0.reuse, 0x1, P1 ;  /* 0x0000000012137211 */ /* 0x084fe400008f0eff */
[----:B------:R-:W-:-:S03]  /*c390*/  LEA.HI.X.SX32 R18, R10, R0, 0x1, P2 ;  /* 0x000000000a127211 */ /* 0x000fc600010f0eff */
[----:B------:R1:W-:Y:S04]  /*c3a0*/  STL [R1+0x93c], R19 ;  /* 0x00093c1301007387 */ /* 0x0003e80000100800 */
[----:B------:R2:W-:Y:S04]  /*c3b0*/  STL [R1+0x9b4], R18 ;  /* 0x0009b41201007387 */ /* 0x0005e80000100800 */
[----:B------:R3:W-:Y:S01]  /*c3c0*/  STL [R1+0x9b8], R4 ;  /* 0x0009b80401007387 */ /* 0x0007e20000100800 */
[-C--:B-1----:R-:W-:Y:S02]  /*c3d0*/  IADD3 R19, P2, R14, R12.reuse, RZ ;  /* 0x0000000c0e137210 */ /* 0x082fe40007f5e0ff */
[-C--:B--2---:R-:W-:Y:S01]  /*c3e0*/  IADD3 R18, P3, R13, R12.reuse, RZ ;  /* 0x0000000c0d127210 */ /* 0x084fe20007f7e0ff */
[----:B0-----:R-:W-:Y:S01]  /*c3f0*/  IMAD R10, R242, 0x2, R15 ;  /* 0x00000002f20a7824 */ /* 0x001fe200078e020f */
[----:B---3--:R-:W-:Y:S01]  /*c400*/  IADD3 R4, P1, R17, R12, RZ ;  /* 0x0000000c11047210 */ /* 0x008fe20007f3e0ff */
[----:B------:R-:W0:Y:S01]  /*c410*/  LDC R242, c[0x0][0x268] ;  /* 0x00009a00fff27b82 */ /* 0x000e220000000800 */
[----:B------:R-:W-:-:S03]  /*c420*/  LEA.HI.X.SX32 R13, R13, R0, 0x1, P3 ;  /* 0x000000000d0d7211 */ /* 0x000fc600018f0eff */
[----:B------:R-:W-:Y:S04]  /*c430*/  STL [R1+0x9bc], R4 ;  /* 0x0009bc0401007387 */ /* 0x000fe80000100800 */
[----:B------:R1:W-:Y:S04]  /*c440*/  STL [R1+0x9c0], R19 ;  /* 0x0009c01301007387 */ /* 0x0003e80000100800 */
[----:B------:R2:W-:Y:S01]  /*c450*/  STL [R1+0x9c4], R18 ;  /* 0x0009c41201007387 */ /* 0x0005e20000100800 */
[----:B-1----:R-:W-:Y:S01]  /*c460*/  IMAD R19, R3, 0x69, RZ ;  /* 0x0000006903137824 */ /* 0x002fe200078e02ff */
[-C--:B--2---:R-:W-:Y:S01]  /*c470*/  LEA.HI.X.SX32 R18, R17, R0.reuse, 0x1, P1 ;  /* 0x0000000011127211 */ /* 0x084fe200008f0eff */
[----:B0-----:R-:W-:Y:S01]  /*c480*/  IMAD R4, R242, 0x2, R10 ;  /* 0x00000002f2047824 */ /* 0x001fe200078e020a */
[----:B------:R-:W-:Y:S01]  /*c490*/  LEA.HI.X.SX32 R17, R14, R0, 0x1, P2 ;  /* 0x000000000e117211 */ /* 0x000fe200010f0eff */
[----:B------:R-:W0:Y:S02]  /*c4a0*/  LDC R242, c[0x0][0x268] ;  /* 0x00009a00fff27b82 */ /* 0x000e240000000800 */
[----:B------:R1:W-:Y:S04]  /*c4b0*/  STL [R1+0x940], R18 ;  /* 0x0009401201007387 */ /* 0x0003e80000100800 */
[----:B------:R2:W-:Y:S04]  /*c4c0*/  STL [R1+0x9a0], R17 ;  /* 0x0009a01101007387 */ /* 0x0005e80000100800 */
[----:B------:R3:W-:Y:S01]  /*c4d0*/  STL [R1+0x9a4], R13 ;  /* 0x0009a40d01007387 */ /* 0x0007e20000100800 */
[----:B-1----:R-:W-:-:S02]  /*c4e0*/  IADD3 R18, P2, R11, R12, RZ ;  /* 0x0000000c0b127210 */ /* 0x002fc40007f5e0ff */
[-C--:B--2---:R-:W-:Y:S02]  /*c4f0*/  IADD3 R17, P3, R2, R12.reuse, RZ ;  /* 0x0000000c02117210 */ /* 0x084fe40007f7e0ff */
[----:B---3--:R-:W-:Y:S01]  /*c500*/  IADD3 R13, P1, R16, R12, RZ ;  /* 0x0000000c100d7210 */ /* 0x008fe20007f3e0ff */
[----:B0-----:R-:W-:-:S04]  /*c510*/  IMAD R14, R242, 0x2, R4 ;  /* 0x00000002f20e7824 */ /* 0x001fc800078e0204 */
[----:B------:R-:W-:Y:S01]  /*c520*/  STL [R1+0x9a8], R13 ;  /* 0x0009a80d01007387 */ /* 0x000fe20000100800 */
[----:B------:R-:W0:Y:S03]  /*c530*/  LDC R242, c[0x0][0x268] ;  /* 0x00009a00fff27b82 */ /* 0x000e260000000800 */
[----:B------:R1:W-:Y:S04]  /*c540*/  STL [R1+0x9ac], R18 ;  /* 0x0009ac1201007387 */ /* 0x0003e80000100800 */
[----:B------:R2:W-:Y:S01]  /*c550*/  STL [R1+0x9b0], R17 ;  /* 0x0009b01101007387 */ /* 0x0005e20000100800 */
[----:B-1----:R-:W-:Y:S01]  /*c560*/  IMAD R18, R3, 0x68, RZ ;  /* 0x0000006803127824 */ /* 0x002fe200078e02ff */
[----:B--2---:R-:W-:-:S02]  /*c570*/  LEA.HI.X.SX32 R17, R16, R0, 0x1, P1 ;  /* 0x0000000010117211 */ /* 0x004fc400008f0eff */
[-C--:B------:R-:W-:Y:S02]  /*c580*/  LEA.HI.X.SX32 R16, R11, R0.reuse, 0x1, P2 ;  /* 0x000000000b107211 */ /* 0x080fe400010f0eff */
[----:B------:R-:W-:Y:S01]  /*c590*/  LEA.HI.X.SX32 R11, R2, R0, 0x1, P3 ;  /* 0x00000000020b7211 */ /* 0x000fe200018f0eff */
[----:B------:R1:W-:Y:S01]  /*c5a0*/  STL [R1+0x944], R17 ;  /* 0x0009441101007387 */ /* 0x0003e20000100800 */
[----:B0-----:R-:W-:Y:S02]  /*c5b0*/  IMAD R13, R242, 0x2, R14 ;  /* 0x00000002f20d7824 */ /* 0x001fe400078e020e */
[----:B------:R-:W0:Y:S01]  /*c5c0*/  LDC R242, c[0x0][0x268] ;  /* 0x00009a00fff27b82 */ /* 0x000e220000000800 */
[----:B------:R2:W-:Y:S04]  /*c5d0*/  STL [R1+0x98c], R16 ;  /* 0x00098c1001007387 */ /* 0x0005e80000100800 */
[----:B------:R3:W-:Y:S01]  /*c5e0*/  STL [R1+0x990], R11 ;  /* 0x0009900b01007387 */ /* 0x0007e20000100800 */
[----:B-1----:R-:W-:-:S02]  /*c5f0*/  IADD3 R17, P2, R10, R12, RZ ;  /* 0x0000000c0a117210 */ /* 0x002fc40007f5e0ff */
[CC--:B--2---:R-:W-:Y:S02]  /*c600*/  IADD3 R16, P3, R4.reuse, R12.reuse, RZ ;  /* 0x0000000c04107210 */ /* 0x0c4fe40007f7e0ff */
[----:B---3--:R-:W-:Y:S02]  /*c610*/  IADD3 R11, P1, R15, R12, RZ ;  /* 0x0000000c0f0b7210 */ /* 0x008fe40007f3e0ff */
[----:B------:R-:W-:-:S03]  /*c620*/  LEA.HI.X.SX32 R4, R4, R0, 0x1, P3 ;  /* 0x0000000004047211 */ /* 0x000fc600018f0eff */
[----:B------:R-:W-:Y:S01]  /*c630*/  STL [R1+0x994], R11 ;  /* 0x0009940b01007387 */ /* 0x000fe20000100800 */
[----:B0-----:R-:W-:-:S03]  /*c640*/  IMAD R2, R242, 0x2, R13 ;  /* 0x00000002f2027824 */ /* 0x001fc600078e020d */
[----:B------:R0:W-:Y:S01]  /*c650*/  STL [R1+0x998], R17 ;  /* 0x0009981101007387 */ /* 0x0001e20000100800 */
[----:B------:R-:W1:Y:S03]  /*c660*/  LDC R242, c[0x0][0x268] ;  /* 0x00009a00fff27b82 */ /* 0x000e660000000800 */
[----:B------:R2:W-:Y:S01]  /*c670*/  STL [R1+0x99c], R16 ;  /* 0x00099c1001007387 */ /* 0x0005e20000100800 */
[----:B0-----:R-:W-:Y:S01]  /*c680*/  IMAD R17, R3, 0x67, RZ ;  /* 0x0000006703117824 */ /* 0x001fe200078e02ff */
[-C--:B--2---:R-:W-:Y:S02]  /*c690*/  LEA.HI.X.SX32 R16, R15, R0.reuse, 0x1, P1 ;  /* 0x000000000f107211 */ /* 0x084fe400008f0eff */
[----:B------:R-:W-:-:S03]  /*c6a0*/  LEA.HI.X.SX32 R15, R10, R0, 0x1, P2 ;  /* 0x000000000a0f7211 */ /* 0x000fc600010f0eff */
[----:B------:R0:W-:Y:S04]  /*c6b0*/  STL [R1+0x948], R16 ;  /* 0x0009481001007387 */ /* 0x0001e80000100800 */
[----:B------:R2:W-:Y:S01]  /*c6c0*/  STL [R1+0x978], R15 ;  /* 0x0009780f01007387 */ /* 0x0005e20000100800 */
[----:B-1----:R-:W-:Y:S02]  /*c6d0*/  IMAD R11, R242, 0x2, R2 ;  /* 0x00000002f20b7824 */ /* 0x002fe400078e0202 */
[----:B------:R-:W1:Y:S01]  /*c6e0*/  LDC R242, c[0x0][0x268] ;  /* 0x00009a00fff27b82 */ /* 0x000e620000000800 */
[----:B------:R3:W-:Y:S01]  /*c6f0*/  STL [R1+0x97c], R4 ;  /* 0x00097c0401007387 */ /* 0x0007e20000100800 */
[-C--:B0-----:R-:W-:Y:S02]  /*c700*/  IADD3 R16, P2, R13, R12.reuse, RZ ;  /* 0x0000000c0d107210 */ /* 0x081fe40007f5e0ff */
[----:B--2---:R-:W-:-:S02]  /*c710*/  IADD3 R15, P3, R2, R12, RZ ;  /* 0x0000000c020f7210 */ /* 0x004fc40007f7e0ff */
[----:B---3--:R-:W-:-:S05]  /*c720*/  IADD3 R4, P1, R14, R12, RZ ;  /* 0x0000000c0e047210 */ /* 0x008fca0007f3e0ff */
[----:B------:R-:W-:Y:S04]  /*c730*/  STL [R1+0x980], R4 ;  /* 0x0009800401007387 */ /* 0x000fe80000100800 */
[----:B------:R0:W-:Y:S01]  /*c740*/  STL [R1+0x984], R16 ;  /* 0x0009841001007387 */ /* 0x0001e20000100800 */
[----:B-1----:R-:W-:-:S03]  /*c750*/  IMAD R10, R242, 0x2, R11 ;  /* 0x00000002f20a7824 */ /* 0x002fc600078e020b */
[----:B------:R1:W-:Y:S01]  /*c760*/  STL [R1+0x988], R15 ;  /* 0x0009880f01007387 */ /* 0x0003e20000100800 */
[----:B------:R-:W2:Y:S01]  /*c770*/  LDC R242, c[0x0][0x268] ;  /* 0x00009a00fff27b82 */ /* 0x000ea20000000800 */
[----:B0-----:R-:W-:Y:S01]  /*c780*/  IMAD R16, R3, 0x66, RZ ;  /* 0x0000006603107824 */ /* 0x001fe200078e02ff */
[-C--:B-1----:R-:W-:Y:S02]  /*c790*/  LEA.HI.X.SX32 R15, R14, R0.reuse, 0x1, P1 ;  /* 0x000000000e0f7211 */ /* 0x082fe400008f0eff */
[-C--:B------:R-:W-:Y:S02]  /*c7a0*/  LEA.HI.X.SX32 R14, R13, R0.reuse, 0x1, P2 ;  /* 0x000000000d0e7211 */ /* 0x080fe400010f0eff */
[----:B------:R-:W-:Y:S01]  /*c7b0*/  LEA.HI.X.SX32 R13, R2, R0, 0x1, P3 ;  /* 0x00000000020d7211 */ /* 0x000fe200018f0eff */
[----:B------:R0:W-:Y:S04]  /*c7c0*/  STL [R1+0x94c], R15 ;  /* 0x00094c0f01007387 */ /* 0x0001e80000100800 */
[----:B------:R1:W-:Y:S04]  /*c7d0*/  STL [R1+0x950], R14 ;  /* 0x0009500e01007387 */ /* 0x0003e80000100800 */
[----:B------:R3:W-:Y:S01]  /*c7e0*/  STL [R1+0x968], R13 ;  /* 0x0009680d01007387 */ /* 0x0007e20000100800 */
[----:B--2---:R-:W-:Y:S01]  /*c7f0*/  IMAD R4, R242, 0x2, R10 ;  /* 0x00000002f2047824 */ /* 0x004fe200078e020a */
[-C--:B0-----:R-:W-:Y:S01]  /*c800*/  IADD3 R15, P1, R11, R12.reuse, RZ ;  /* 0x0000000c0b0f7210 */ /* 0x081fe20007f3e0ff */
[----:B------:R-:W0:Y:S01]  /*c810*/  LDC R242, c[0x0][0x268] ;  /* 0x00009a00fff27b82 */ /* 0x000e220000000800 */
[----:B-1----:R-:W-:-:S02]  /*c820*/  IADD3 R14, P2, R10, R12, RZ ;  /* 0x0000000c0a0e7210 */ /* 0x002fc40007f5e0ff */
[----:B------:R-:W-:Y:S01]  /*c830*/  LEA.HI.X.SX32 R11, R11, R0, 0x1, P1 ;  /* 0x000000000b0b7211 */ /* 0x000fe200008f0eff */
[----:B------:R1:W-:Y:S01]  /*c840*/  STL [R1+0x96c], R15 ;  /* 0x00096c0f01007387 */ /* 0x0003e20000100800 */
[----:B---3--:R-:W-:Y:S02]  /*c850*/  IADD3 R13, P3, R4, R12, RZ ;  /* 0x0000000c040d7210 */ /* 0x008fe40007f7e0ff */
[----:B------:R-:W-:Y:S01]  /*c860*/  LEA.HI.X.SX32 R10, R10, R0, 0x1, P2 ;  /* 0x000000000a0a7211 */ /* 0x000fe200010f0eff */
[----:B------:R2:W-:Y:S01]  /*c870*/  STL [R1+0x970], R14 ;  /* 0x0009700e01007387 */ /* 0x0005e20000100800 */
[----:B------:R-:W-:Y:S02]  /*c880*/  IADD3 RZ, P2, R147, R5, RZ ;  /* 0x0000000593ff7210 */ /* 0x000fe40007f5e0ff */
[----:B------:R-:W-:Y:S01]  /*c890*/  SHF.R.S32.HI R147, RZ, 0x1f, R147 ;  /* 0x0000001fff937819 */ /* 0x000fe20000011493 */
[----:B------:R3:W-:Y:S01]  /*c8a0*/  STL [R1+0x974], R13 ;  /* 0x0009740d01007387 */ /* 0x0007e20000100800 */
[----:B-1----:R-:W-:-:S03]  /*c8b0*/  IMAD R15, R3, 0x65, RZ ;  /* 0x00000065030f7824 */ /* 0x002fc600078e02ff */
[----:B------:R-:W-:Y:S01]  /*c8c0*/  IMAD.X R152, R147, 0x1, R8, P2 ;  /* 0x0000000193987824 */ /* 0x000fe200010e0608 */
[----:B------:R-:W-:Y:S01]  /*c8d0*/  IADD3 RZ, P2, R145, R6, RZ ;  /* 0x0000000691ff7210 */ /* 0x000fe20007f5e0ff */
[----:B------:R-:W-:Y:S02]  /*c8e0*/  IMAD.X R147, R147, 0x1, R9, P6 ;  /* 0x0000000193937824 */ /* 0x000fe400030e0609 */
[C---:B--2---:R-:W-:Y:S02]  /*c8f0*/  IMAD R14, R3.reuse, 0x64, RZ ;  /* 0x00000064030e7824 */ /* 0x044fe400078e02ff */
[----:B---3--:R-:W-:Y:S02]  /*c900*/  IMAD R13, R3, 0x63, RZ ;  /* 0x00000063030d7824 */ /* 0x008fe400078e02ff */
[----:B0-----:R-:W-:Y:S01]  /*c910*/  IMAD R2, R242, 0x2, R4 ;  /* 0x00000002f2027824 */ /* 0x001fe200078e0204 */
[----:B------:R-:W-:Y:S01]  /*c920*/  LEA.HI.X.SX32 R4, R4, R0, 0x1, P3 ;  /* 0x0000000004047211 */ /* 0x000fe200018f0eff */
[----:B------:R-:W0:Y:S01]  /*c930*/  S2R R242, SR_TID.X ;  /* 0x0000000000f27919 */ /* 0x000e220000002100 */
[----:B------:R-:W-:-:S02]  /*c940*/  IADD3 RZ, P3, R145, R5, RZ ;  /* 0x0000000591ff7210 */ /* 0x000fc40007f7e0ff */
[C---:B------:R-:W-:Y:S02]  /*c950*/  IADD3 R12, P4, R2.reuse, R12, RZ ;  /* 0x0000000c020c7210 */ /* 0x040fe40007f9e0ff */
[----:B------:R-:W-:Y:S02]  /*c960*/  SHF.R.S32.HI R145, RZ, 0x1f, R145 ;  /* 0x0000001fff917819 */ /* 0x000fe40000011491 */
[----:B------:R-:W-:Y:S01]  /*c970*/  LEA.HI.X.SX32 R0, R2, R0, 0x1, P4 ;  /* 0x0000000002007211 */ /* 0x000fe200020f0eff */
[----:B------:R-:W-:Y:S01]  /*c980*/  STL [R1+0x964], R12 ;  /* 0x0009640c01007387 */ /* 0x000fe20000100800 */
[----:B------:R-:W-:Y:S01]  /*c990*/  IMAD.MOV.U32 R2, RZ, RZ, -0x800000 ;  /* 0xff800000ff027424 */ /* 0x000fe200078e00ff */
[----:B------:R-:W-:Y:S02]  /*c9a0*/  IADD3 RZ, P4, R146, R6, RZ ;  /* 0x0000000692ff7210 */ /* 0x000fe40007f9e0ff */
[----:B------:R-:W-:Y:S01]  /*c9b0*/  STL [R1+0x954], R11 ;  /* 0x0009540b01007387 */ /* 0x000fe20000100800 */
[----:B------:R-:W-:-:S03]  /*c9c0*/  SHF.R.S32.HI R146, RZ, 0x1f, R146 ;  /* 0x0000001fff927819 */ /* 0x000fc60000011492 */
[----:B------:R1:W-:Y:S04]  /*c9d0*/  STL [R1+0x958], R10 ;  /* 0x0009580a01007387 */ /* 0x0003e80000100800 */
[----:B------:R2:W-:Y:S04]  /*c9e0*/  STL [R1+0x95c], R4 ;  /* 0x00095c0401007387 */ /* 0x0005e80000100800 */
[----:B------:R3:W-:Y:S01]  /*c9f0*/  STL [R1+0x960], R0 ;  /* 0x0009600001007387 */ /* 0x0007e20000100800 */
[----:B-1----:R-:W-:Y:S01]  /*ca00*/  SEL R10, RZ, 0x90, !P0 ;  /* 0x00000090ff0a7807 */ /* 0x002fe20004000000 */
[----:B--2---:R-:W-:-:S03]  /*ca10*/  IMAD.MOV.U32 R4, RZ, RZ, 0x3f800000 ;  /* 0x3f800000ff047424 */ /* 0x004fc600078e00ff */
[----:B0-----:R-:W-:Y:S02]  /*ca20*/  LOP3.LUT R10, R10, 0x7f, R242, 0x78, !PT ;  /* 0x0000007f0a0a7812 */ /* 0x001fe400078e78f2 */
[----:B------:R-:W-:Y:S01]  /*ca30*/  LOP3.LUT P1, RZ, R242, 0x1, RZ, 0xc0, !PT ;  /* 0x00000001f2ff7812 */ /* 0x000fe2000782c0ff */
[----:B------:R0:W-:Y:S01]  /*ca40*/  STL [R1+0x3ac], R4 ;  /* 0x0003ac0401007387 */ /* 0x0001e20000100800 */
[C---:B------:R-:W-:Y:S01]  /*ca50*/  LOP3.LUT R12, R10.reuse, 0x20, RZ, 0x3c, !PT ;  /* 0x000000200a0c7812 */ /* 0x040fe200078e3cff */
[----:B---3--:R-:W-:Y:S01]  /*ca60*/  IMAD.MOV.U32 R0, RZ, RZ, RZ ;  /* 0x000000ffff007224 */ /* 0x008fe200078e00ff */
[C---:B------:R-:W-:Y:S01]  /*ca70*/  LOP3.LUT R11, R10.reuse, 0x40, RZ, 0x3c, !PT ;  /* 0x000000400a0b7812 */ /* 0x040fe200078e3cff */
[----:B------:R1:W-:Y:S01]  /*ca80*/  STL [R1+0x3a0], R2 ;  /* 0x0003a00201007387 */ /* 0x0003e20000100800 */
[----:B------:R-:W-:Y:S01]  /*ca90*/  LOP3.LUT R10, R10, 0x60, RZ, 0x3c, !PT ;  /* 0x000000600a0a7812 */ /* 0x000fe200078e3cff */
[----:B0-----:R-:W-:Y:S02]  /*caa0*/  IMAD.MOV.U32 R4, RZ, RZ, -0x800000 ;  /* 0xff800000ff047424 */ /* 0x001fe400078e00ff */
[----:B-1----:R-:W-:-:S03]  /*cab0*/  IMAD.MOV.U32 R2, RZ, RZ, 0x3f800000 ;  /* 0x3f800000ff027424 */ /* 0x002fc600078e00ff */
[----:B------:R0:W-:Y:S04]  /*cac0*/  STL [R1+0x39c], R4 ;  /* 0x00039c0401007387 */ /* 0x0001e80000100800 */
[----:B------:R-:W-:Y:S04]  /*cad0*/  STL [R1], RZ ;  /* 0x000000ff01007387 */ /* 0x000fe80000100800 */
[----:B------:R1:W-:Y:S01]  /*cae0*/  STL [R1+0x3b0], R2 ;  /* 0x0003b00201007387 */ /* 0x0003e20000100800 */
[----:B0-----:R-:W-:-:S03]  /*caf0*/  IMAD R4, R3, 0x62, RZ ;  /* 0x0000006203047824 */ /* 0x001fc600078e02ff */
[----:B------:R-:W-:Y:S04]  /*cb00*/  STL [R1+0x4], RZ ;  /* 0x000004ff01007387 */ /* 0x000fe80000100800 */
[----:B------:R-:W-:Y:S01]  /*cb10*/  STL [R1+0x8], RZ ;  /* 0x000008ff01007387 */ /* 0x000fe20000100800 */
[----:B-1----:R-:W-:-:S03]  /*cb20*/  IMAD R2, R3, 0x61, RZ ;  /* 0x0000006103027824 */ /* 0x002fc600078e02ff */
        /* <DEDUP_REMOVED lines=125> */
[----:B------:R-:W-:Y:S04]  /*d300*/  STL [R1+0x590], R152 ;  /* 0x0005909801007387 */ /* 0x000fe80000100800 */
[----:B------:R0:W-:Y:S02]  /*d310*/  STL [R1+0x594], R147 ;  /* 0x0005949301007387 */ /* 0x0001e40000100800 */
[----:B0-----:R-:W-:Y:S01]  /*d320*/  IMAD.X R147, R146, 0x1, R8, P5 ;  /* 0x0000000192937824 */ /* 0x001fe200028e0608 */
[----:B------:R-:W-:Y:S01]  /*d330*/  IADD3 RZ, P5, R144, R5, RZ ;  /* 0x0000000590ff7210 */ /* 0x000fe20007fbe0ff */
[----:B------:R-:W-:Y:S01]  /*d340*/  IMAD.X R146, R146, 0x1, R9, P4 ;  /* 0x0000000192927824 */ /* 0x000fe200020e0609 */
[----:B------:R-:W-:-:S02]  /*d350*/  IADD3 RZ, P4, R144, R6, RZ ;  /* 0x0000000690ff7210 */ /* 0x000fc40007f9e0ff */
[----:B------:R-:W-:Y:S01]  /*d360*/  STL [R1+0x588], R147 ;  /* 0x0005889301007387 */ /* 0x000fe20000100800 */
[----:B------:R-:W-:-:S03]  /*d370*/  SHF.R.S32.HI R144, RZ, 0x1f, R144 ;  /* 0x0000001fff907819 */ /* 0x000fc60000011490 */
[----:B------:R0:W-:Y:S02]  /*d380*/  STL [R1+0x58c], R146 ;  /* 0x00058c9201007387 */ /* 0x0001e40000100800 */
[----:B0-----:R-:W-:Y:S01]  /*d390*/  IMAD.X R146, R145, 0x1, R8, P3 ;  /* 0x0000000191927824 */ /* 0x001fe200018e0608 */
[----:B------:R-:W-:Y:S01]  /*d3a0*/  IADD3 RZ, P3, R143, R5, RZ ;  /* 0x000000058fff7210 */ /* 0x000fe20007f7e0ff */
[----:B------:R-:W-:Y:S01]  /*d3b0*/  IMAD.X R145, R145, 0x1, R9, P2 ;  /* 0x0000000191917824 */ /* 0x000fe200010e0609 */
[----:B------:R-:W-:Y:S02]  /*d3c0*/  IADD3 RZ, P2, R143, R6, RZ ;  /* 0x000000068fff7210 */ /* 0x000fe40007f5e0ff */
[----:B------:R0:W-:Y:S01]  /*d3d0*/  STL [R1+0x580], R146 ;  /* 0x0005809201007387 */ /* 0x0001e20000100800 */
[----:B------:R-:W-:-:S03]  /*d3e0*/  SHF.R.S32.HI R143, RZ, 0x1f, R143 ;  /* 0x0000001fff8f7819 */ /* 0x000fc6000001148f */
[----:B------:R1:W-:Y:S01]  /*d3f0*/  STL [R1+0x584], R145 ;  /* 0x0005849101007387 */ /* 0x0003e20000100800 */
[----:B0-----:R-:W-:Y:S01]  /*d400*/  CS2R R146, SRZ ;  /* 0x0000000000927805 */ /* 0x001fe2000001ff00 */
[----:B-1----:R-:W-:Y:S01]  /*d410*/  IMAD.X R145, R144, 0x1, R8, P5 ;  /* 0x0000000190917824 */ /* 0x002fe200028e0608 */
[----:B------:R-:W-:Y:S01]  /*d420*/  IADD3 RZ, P5, R142, R5, RZ ;  /* 0x000000058eff7210 */ /* 0x000fe20007fbe0ff */
[----:B------:R-:W-:Y:S01]  /*d430*/  IMAD.X R144, R144, 0x1, R9, P4 ;  /* 0x0000000190907824 */ /* 0x000fe200020e0609 */
[----:B------:R-:W-:Y:S02]  /*d440*/  IADD3 RZ, P4, R142, R6, RZ ;  /* 0x000000068eff7210 */ /* 0x000fe40007f9e0ff */
        /* <DEDUP_REMOVED lines=153> */
[C---:B0-----:R-:W-:Y:S01]  /*dde0*/  IMAD.X R124, R123.reuse, 0x1, R8, P3 ;  /* 0x000000017b7c7824 */ /* 0x041fe200018e0608 */
[C---:B------:R-:W-:Y:S01]  /*ddf0*/  IADD3 RZ, P3, R2.reuse, R5, RZ ;  /* 0x0000000502ff7210 */ /* 0x040fe20007f7e0ff */
        /* <DEDUP_REMOVED lines=20> */
[----:B0-----:R-:W-:Y:S01]  /*df40*/  IMAD.X R122, R4, 0x1, R8, P5 ;  /* 0x00000001047a7824 */ /* 0x001fe200028e0608 */
[----:B------:R-:W-:Y:S01]  /*df50*/  IADD3 RZ, P5, R14, R5, RZ ;  /* 0x000000050eff7210 */ /* 0x000fe20007fbe0ff */
[----:B-1----:R-:W-:-:S03]  /*df60*/  IMAD.X R2, R4, 0x1, R9, P4 ;  /* 0x0000000104027824 */ /* 0x002fc600020e0609 */
[----:B------:R0:W-:Y:S01]  /*df70*/  STL [R1+0x4b8], R122 ;  /* 0x0004b87a01007387 */ /* 0x0001e20000100800 */
[----:B------:R-:W-:Y:S01]  /*df80*/  IADD3 RZ, P4, R14, R6, RZ ;  /* 0x000000060eff7210 */ /* 0x000fe20007f9e0ff */
[----:B------:R-:W-:Y:S01]  /*df90*/  IMAD.X R4, R13, 0x1, R8, P3 ;  /* 0x000000010d047824 */ /* 0x000fe200018e0608 */
[----:B------:R-:W-:Y:S01]  /*dfa0*/  SHF.R.S32.HI R14, RZ, 0x1f, R14 ;  /* 0x0000001fff0e7819 */ /* 0x000fe2000001140e */
[----:B------:R1:W-:Y:S01]  /*dfb0*/  STL [R1+0x4bc], R2 ;  /* 0x0004bc0201007387 */ /* 0x0003e20000100800 */
[----:B------:R-:W-:-:S03]  /*dfc0*/  IADD3 RZ, P3, R15, R5, RZ ;  /* 0x000000050fff7210 */ /* 0x000fc60007f7e0ff */
[----:B------:R2:W-:Y:S01]  /*dfd0*/  STL [R1+0x4b0], R4 ;  /* 0x0004b00401007387 */ /* 0x0005e20000100800 */
[----:B0-----:R-:W-:Y:S01]  /*dfe0*/  CS2R R122, SRZ ;  /* 0x00000000007a7805 */ /* 0x001fe2000001ff00 */
[----:B-1----:R-:W-:Y:S01]  /*dff0*/  IMAD.X R2, R13, 0x1, R9, P2 ;  /* 0x000000010d027824 */ /* 0x002fe200010e0609 */
[-C--:B------:R-:W-:Y:S02]  /*e000*/  IADD3 RZ, P2, R15, R6.reuse, RZ ;  /* 0x000000060fff7210 */ /* 0x080fe40007f5e0ff */
[----:B------:R-:W-:Y:S01]  /*e010*/  SHF.R.S32.HI R15, RZ, 0x1f, R15 ;  /* 0x0000001fff0f7819 */ /* 0x000fe2000001140f */
[----:B--2---:R-:W-:Y:S01]  /*e020*/  IMAD.X R4, R14, 0x1, R8, P5 ;  /* 0x000000010e047824 */ /* 0x004fe200028e0608 */
[----:B------:R0:W-:Y:S01]  /*e030*/  STL [R1+0x4b4], R2 ;  /* 0x0004b40201007387 */ /* 0x0001e20000100800 */
[----:B------:R-:W-:Y:S02]  /*e040*/  IADD3 RZ, P5, R16, R5, RZ ;  /* 0x0000000510ff7210 */ /* 0x000fe40007fbe0ff */
[C---:B------:R-:W-:Y:S01]  /*e050*/  LOP3.LUT R13, R7.reuse, 0x20, RZ, 0x3c, !PT ;  /* 0x00000020070d7812 */ /* 0x040fe200078e3cff */
[----:B------:R1:W-:Y:S01]  /*e060*/  STL [R1+0x4a8], R4 ;  /* 0x0004a80401007387 */ /* 0x0003e20000100800 */
[----:B------:R-:W-:Y:S01]  /*e070*/  LOP3.LUT R13, R7, 0x50, RZ, 0x3c, !PT ;  /* 0x00000050070d7812 */ /* 0x000fe200078e3cff */
[----:B0-----:R-:W-:Y:S01]  /*e080*/  IMAD.X R2, R14, 0x1, R9, P4 ;  /* 0x000000010e027824 */ /* 0x001fe200020e0609 */
[----:B------:R-:W-:-:S02]  /*e090*/  IADD3 RZ, P4, R16, R6, RZ ;  /* 0x0000000610ff7210 */ /* 0x000fc40007f9e0ff */
[----:B------:R-:W-:Y:S01]  /*e0a0*/  SHF.R.S32.HI R16, RZ, 0x1f, R16 ;  /* 0x0000001fff107819 */ /* 0x000fe20000011410 */
[----:B-1----:R-:W-:Y:S01]  /*e0b0*/  IMAD.X R4, R15, 0x1, R8, P3 ;  /* 0x000000010f047824 */ /* 0x002fe200018e0608 */
[----:B------:R0:W-:Y:S01]  /*e0c0*/  STL [R1+0x4ac], R2 ;  /* 0x0004ac0201007387 */ /* 0x0001e20000100800 */
[----:B------:R-:W-:-:S03]  /*e0d0*/  IADD3 RZ, P3, R17, R5, RZ ;  /* 0x0000000511ff7210 */ /* 0x000fc60007f7e0ff */
[----:B------:R1:W-:Y:S01]  /*e0e0*/  STL [R1+0x4a0], R4 ;  /* 0x0004a00401007387 */ /* 0x0003e20000100800 */
[----:B0-----:R-:W-:Y:S01]  /*e0f0*/  IMAD.X R2, R15, 0x1, R9, P2 ;  /* 0x000000010f027824 */ /* 0x001fe200010e0609 */
[----:B------:R-:W-:Y:S02]  /*e100*/  IADD3 RZ, P2, R17, R6, RZ ;  /* 0x0000000611ff7210 */ /* 0x000fe40007f5e0ff */
        /* <DEDUP_REMOVED lines=70> */
[----:B------:R-:W-:Y:S02]  /*e570*/  CS2R R108, SRZ ;  /* 0x00000000006c7805 */ /* 0x000fe4000001ff00 */
        /* <DEDUP_REMOVED lines=86> */
[----:B------:R-:W-:Y:S01]  /*eae0*/  STL [R1+0x3d8], R4 ;  /* 0x0003d80401007387 */ /* 0x000fe20000100800 */
[----:B0-----:R-:W-:Y:S01]  /*eaf0*/  IMAD.X R2, R121, 0x1, R9, P2 ;  /* 0x0000000179027824 */ /* 0x001fe200010e0609 */
[----:B------:R-:W-:Y:S02]  /*eb00*/  IADD3 RZ, P2, R149, R6, RZ ;  /* 0x0000000695ff7210 */ /* 0x000fe40007f5e0ff */
[----:B------:R-:W-:Y:S02]  /*eb10*/  CS2R R120, SRZ ;  /* 0x0000000000787805 */ /* 0x000fe4000001ff00 */
[----:B------:R-:W-:Y:S01]  /*eb20*/  SHF.R.S32.HI R149, RZ, 0x1f, R149 ;  /* 0x0000001fff957819 */ /* 0x000fe20000011495 */
[----:B------:R0:W-:Y:S02]  /*eb30*/  STL [R1+0x3dc], R2 ;  /* 0x0003dc0201007387 */ /* 0x0001e40000100800 */
[----:B0-----:R-:W-:Y:S01]  /*eb40*/  IMAD.X R2, R148, 0x1, R8, P5 ;  /* 0x0000000194027824 */ /* 0x001fe200028e0608 */
[----:B------:R-:W-:-:S04]  /*eb50*/  IADD3 RZ, P5, R150, R5, RZ ;  /* 0x0000000596ff7210 */ /* 0x000fc80007fbe0ff */
[----:B------:R0:W-:Y:S02]  /*eb60*/  STL [R1+0x3e0], R2 ;  /* 0x0003e00201007387 */ /* 0x0001e40000100800 */
[----:B0-----:R-:W-:Y:S01]  /*eb70*/  IMAD.X R2, R148, 0x1, R9, P4 ;  /* 0x0000000194027824 */ /* 0x001fe200020e0609 */
[----:B------:R-:W-:Y:S02]  /*eb80*/  IADD3 RZ, P4, R150, R6, RZ ;  /* 0x0000000696ff7210 */ /* 0x000fe40007f9e0ff */
[----:B------:R-:W-:Y:S02]  /*eb90*/  SHF.R.S32.HI R150, RZ, 0x1f, R150 ;  /* 0x0000001fff967819 */ /* 0x000fe40000011496 */
[----:B------:R0:W-:Y:S03]  /*eba0*/  STL [R1+0x3e4], R2 ;  /* 0x0003e40201007387 */ /* 0x0001e60000100800 */
[----:B------:R-:W-:-:S02]  /*ebb0*/  IMAD.X R4, R150, 0x1, R8, P5 ;  /* 0x0000000196047824 */ /* 0x000fc400028e0608 */
[----:B0-----:R-:W-:Y:S01]  /*ebc0*/  IMAD.X R2, R149, 0x1, R8, P3 ;  /* 0x0000000195027824 */ /* 0x001fe200018e0608 */
[----:B------:R-:W-:-:S04]  /*ebd0*/  IADD3 RZ, P3, R151, R5, RZ ;  /* 0x0000000597ff7210 */ /* 0x000fc80007f7e0ff */
[----:B------:R0:W-:Y:S02]  /*ebe0*/  STL [R1+0x3e8], R2 ;  /* 0x0003e80201007387 */ /* 0x0001e40000100800 */
[----:B0-----:R-:W-:Y:S01]  /*ebf0*/  IMAD.X R2, R149, 0x1, R9, P2 ;  /* 0x0000000195027824 */ /* 0x001fe200010e0609 */
[----:B------:R-:W-:Y:S02]  /*ec00*/  IADD3 RZ, P2, R151, R6, RZ ;  /* 0x0000000697ff7210 */ /* 0x000fe40007f5e0ff */
[----:B------:R-:W-:Y:S02]  /*ec10*/  CS2R R148, SRZ ;  /* 0x0000000000947805 */ /* 0x000fe4000001ff00 */
[----:B------:R-:W-:Y:S01]  /*ec20*/  SHF.R.S32.HI R151, RZ, 0x1f, R151 ;  /* 0x0000001fff977819 */ /* 0x000fe20000011497 */
[----:B------:R0:W-:Y:S04]  /*ec30*/  STL [R1+0x3ec], R2 ;  /* 0x0003ec0201007387 */ /* 0x0001e80000100800 */
[----:B------:R1:W-:Y:S01]  /*ec40*/  STL [R1+0x3f0], R4 ;  /* 0x0003f00401007387 */ /* 0x0003e20000100800 */
[----:B0-----:R-:W-:-:S02]  /*ec50*/  IMAD.X R2, R150, 0x1, R9, P4 ;  /* 0x0000000196027824 */ /* 0x001fc400020e0609 */
[----:B-1----:R-:W-:-:S03]  /*ec60*/  IMAD.X R4, R151, 0x1, R8, P3 ;  /* 0x0000000197047824 */ /* 0x002fc600018e0608 */
[----:B------:R0:W-:Y:S04]  /*ec70*/  STL [R1+0x3f4], R2 ;  /* 0x0003f40201007387 */ /* 0x0001e80000100800 */
[----:B------:R1:W-:Y:S01]  /*ec80*/  STL [R1+0x3f8], R4 ;  /* 0x0003f80401007387 */ /* 0x0003e20000100800 */
[----:B0-----:R-:W-:Y:S01]  /*ec90*/  IMAD.X R2, R151, 0x1, R9, P2 ;  /* 0x0000000197027824 */ /* 0x001fe200010e0609 */
[----:B------:R-:W-:Y:S02]  /*eca0*/  CS2R R150, SRZ ;  /* 0x0000000000967805 */ /* 0x000fe4000001ff00 */
[C---:B-1----:R-:W-:Y:S02]  /*ecb0*/  LOP3.LUT R4, R7.reuse, 0x30, RZ, 0x3c, !PT ;  /* 0x0000003007047812 */ /* 0x042fe400078e3cff */
[----:B------:R0:W-:Y:S01]  /*ecc0*/  STL [R1+0x3fc], R2 ;  /* 0x0003fc0201007387 */ /* 0x0001e20000100800 */
[----:B------:R-:W-:-:S02]  /*ecd0*/  LOP3.LUT R4, R7, 0x60, RZ, 0x3c, !PT ;  /* 0x0000006007047812 */ /* 0x000fc400078e3cff */
[C---:B0-----:R-:W-:Y:S02]  /*ece0*/  LOP3.LUT R2, R7.reuse, 0x10, RZ, 0x3c, !PT ;  /* 0x0000001007027812 */ /* 0x041fe400078e3cff */
[C---:B------:R-:W-:Y:S02]  /*ecf0*/  LOP3.LUT R2, R7.reuse, 0x40, RZ, 0x3c, !PT ;  /* 0x0000004007027812 */ /* 0x040fe400078e3cff */
[----:B------:R-:W-:-:S07]  /*ed00*/  LOP3.LUT R2, R7, 0x70, RZ, 0x3c, !PT ;  /* 0x0000007007027812 */ /* 0x000fce00078e3cff */
.L_x_1:
[----:B-----5:R0:W-:Y:S01]  /*ed10*/  STL [R1+0x12b8], R12 ;  /* 0x0012b80c01007387 */ /* 0x0201e20000100800 */
[----:B------:R-:W-:Y:S02]  /*ed20*/  SHF.R.S32.HI R2, RZ, 0x1f, R0 ;  /* 0x0000001fff027819 */ /* 0x000fe40000011400 */
[C---:B------:R-:W-:Y:S01]  /*ed30*/  IADD3 R16, P3, R0.reuse, R6, RZ ;  /* 0x0000000600107210 */ /* 0x040fe20007f7e0ff */
[----:B------:R-:W-:Y:S01]  /*ed40*/  STL [R1+0x1260], R11 ;  /* 0x0012600b01007387 */ /* 0x000fe20000100800 */
[----:B------:R-:W-:Y:S02]  /*ed50*/  IADD3 R18, P2, R0, R5, RZ ;  /* 0x0000000500127210 */ /* 0x000fe40007f5e0ff */
[----:B------:R-:W-:Y:S01]  /*ed60*/  IADD3 R14, P5, R5, R3, RZ ;  /* 0x00000003050e7210 */ /* 0x000fe20007fbe0ff */
[----:B------:R1:W-:Y:S01]  /*ed70*/  STL [R1+0x125c], R10 ;  /* 0x00125c0a01007387 */ /* 0x0003e20000100800 */
[C---:B------:R-:W-:Y:S01]  /*ed80*/  IMAD.X R17, R2.reuse, 0x1, R9, P3 ;  /* 0x0000000102117824 */ /* 0x040fe200018e0609 */
[----:B------:R-:W-:Y:S01]  /*ed90*/  SHF.R.S32.HI R13, RZ, 0x1f, R3 ;  /* 0x0000001fff0d7819 */ /* 0x000fe20000011403 */
[----:B------:R-:W-:Y:S01]  /*eda0*/  IMAD.X R19, R2, 0x1, R8, P2 ;  /* 0x0000000102137824 */ /* 0x000fe200010e0608 */
[----:B------:R2:W-:Y:S01]  /*edb0*/  STL [R1+0x1258], R216 ;  /* 0x001258d801007387 */ /* 0x0005e20000100800 */
[----:B------:R-:W-:-:S02]  /*edc0*/  IADD3 R14, P4, R0, R14, RZ ;  /* 0x0000000e000e7210 */ /* 0x000fc40007f9e0ff */
[----:B------:R-:W-:Y:S01]  /*edd0*/  IMAD.X R4, R13, 0x1, R8, P5 ;  /* 0x000000010d047824 */ /* 0x000fe200028e0608 */
[----:B------:R-:W-:Y:S01]  /*ede0*/  STL.64 [R1+0x1250], R150 ;  /* 0x0012509601007387 */ /* 0x000fe20000100a00 */
[C---:B------:R-:W-:Y:S01]  /*edf0*/  IMAD R23, R3.reuse, 0x3, RZ ;  /* 0x0000000303177824 */ /* 0x040fe200078e02ff */
[----:B0-----:R-:W-:Y:S01]  /*ee00*/  MOV R12, UR58 ;  /* 0x0000003a000c7c02 */ /* 0x001fe20008000f00 */
[----:B------:R-:W-:Y:S01]  /*ee10*/  IMAD.X R15, R2, 0x1, R4, P4 ;  /* 0x00000001020f7824 */ /* 0x000fe200020e0604 */
[----:B------:R-:W-:Y:S04]  /*ee20*/  STL.64 [R1+0x1248], R148 ;  /* 0x0012489401007387 */ /* 0x000fe80000100a00 */
[----:B-1----:R0:W3:Y:S01]  /*ee30*/  LDG.E.U8 R10, desc[UR6][R16.64] ;  /* 0x00000006100a7981 */ /* 0x0020e2000c1e1100 */
[----:B------:R-:W-:Y:S01]  /*ee40*/  IADD3 R20, P2, R6, R3, RZ ;  /* 0x0000000306147210 */ /* 0x000fe20007f5e0ff */
[C---:B------:R-:W-:Y:S01]  /*ee50*/  IMAD R153, R3.reuse, 0x5, RZ ;  /* 0x0000000503997824 */ /* 0x040fe200078e02ff */
[----:B--2---:R-:W-:Y:S01]  /*ee60*/  MOV R216, UR59 ;  /* 0x0000003b00d87c02 */ /* 0x004fe20008000f00 */
[----:B------:R-:W-:Y:S04]  /*ee70*/  STL.64 [R1+0x1240], R146 ;  /* 0x0012409201007387 */ /* 0x000fe80000100a00 */
        /* <DEDUP_REMOVED lines=44> */
[----:B------:R-:W-:Y:S01]  /*f140*/  STL.64 [R1+0x10d8], R56 ;  /* 0x0010d83801007387 */ /* 0x000fe20000100a00 */
[----:B0-----:R-:W-:-:S03]  /*f150*/  IMAD.SHL.U32 R16, R3, 0x2, RZ ;  /* 0x0000000203107824 */ /* 0x001fc600078e00ff */
[----:B------:R-:W-:Y:S04]  /*f160*/  STL.64 [R1+0x10d0], R54 ;  /* 0x0010d03601007387 */ /* 0x000fe80000100a00 */
[----:B------:R-:W-:Y:S04]  /*f170*/  STL.64 [R1+0x10c8], R52 ;  /* 0x0010c83401007387 */ /* 0x000fe80000100a00 */
[----:B------:R-:W-:Y:S04]  /*f180*/  STL.64 [R1+0x10c0], R50 ;  /* 0x0010c03201007387 */ /* 0x000fe80000100a00 */
[----:B------:R-:W-:Y:S04]  /*f190*/  STL.64 [R1+0x10b8], R48 ;  /* 0x0010b83001007387 */ /* 0x000fe80000100a00 */
[----:B------:R-:W-:Y:S01]  /*f1a0*/  STL.64 [R1+0x10b0], R46 ;  /* 0x0010b02e01007387 */ /* 0x000fe20000100a00 */
[----:B------:R-:W-:-:S03]  /*f1b0*/  SHF.R.S32.HI R4, RZ, 0x1f, R16 ;  /* 0x0000001fff047819 */ /* 0x000fc60000011410 */
[----:B------:R-:W-:Y:S04]  /*f1c0*/  STL.64 [R1+0x10a8], R44 ;  /* 0x0010a82c01007387 */ /* 0x000fe80000100a00 */
[----:B------:R-:W-:Y:S04]  /*f1d0*/  STL.64 [R1+0x10a0], R42 ;  /* 0x0010a02a01007387 */ /* 0x000fe80000100a00 */
[----:B------:R-:W-:Y:S04]  /*f1e0*/  STL.64 [R1+0x1098], R40 ;  /* 0x0010982801007387 */ /* 0x000fe80000100a00 */
[----:B------:R0:W2:Y:S04]  /*f1f0*/  LDG.E.U8 R11, desc[UR6][R18.64] ;  /* 0x00000006120b7981 */ /* 0x0000a8000c1e1100 */
[----:B------:R-:W-:Y:S04]  /*f200*/  STL.64 [R1+0x1090], R38 ;  /* 0x0010902601007387 */ /* 0x000fe80000100a00 */
[----:B------:R-:W-:Y:S01]  /*f210*/  STL.64 [R1+0x1088], R36 ;  /* 0x0010882401007387 */ /* 0x000fe20000100a00 */
[----:B0-----:R-:W-:-:S02]  /*f220*/  IADD3 R18, P4, R16, R5, RZ ;  /* 0x0000000510127210 */ /* 0x001fc40007f9e0ff */
[----:B------:R-:W-:Y:S01]  /*f230*/  IADD3 R16, P5, R16, R6, RZ ;  /* 0x0000000610107210 */ /* 0x000fe20007fbe0ff */
[----:B------:R-:W-:Y:S02]  /*f240*/  STL.64 [R1+0x1080], R34 ;  /* 0x0010802201007387 */ /* 0x000fe40000100a00 */
[----:B------:R-:W-:Y:S02]  /*f250*/  IMAD.X R17, R4, 0x1, R8, P4 ;  /* 0x0000000104117824 */ /* 0x000fe400020e0608 */
[----:B------:R-:W-:Y:S01]  /*f260*/  STL.64 [R1+0x1078], R32 ;  /* 0x0010782001007387 */ /* 0x000fe20000100a00 */
[----:B------:R-:W-:-:S03]  /*f270*/  IADD3 R18, P4, R0, R18, RZ ;  /* 0x0000001200127210 */ /* 0x000fc60007f9e0ff */
[----:B------:R0:W-:Y:S01]  /*f280*/  STL.64 [R1+0x1070], R30 ;  /* 0x0010701e01007387 */ /* 0x0001e20000100a00 */
[----:B------:R-:W-:Y:S01]  /*f290*/  IADD3 R20, P3, R0, R20, RZ ;  /* 0x0000001400147210 */ /* 0x000fe20007f7e0ff */
[----:B------:R-:W-:Y:S01]  /*f2a0*/  IMAD.X R13, R13, 0x1, R9, P2 ;  /* 0x000000010d0d7824 */ /* 0x000fe200010e0609 */
[----:B------:R-:W-:Y:S01]  /*f2b0*/  SHF.R.S32.HI R22, RZ, 0x1f, R23 ;  /* 0x0000001fff167819 */ /* 0x000fe20000011417 */
[C---:B------:R-:W-:Y:S01]  /*f2c0*/  IMAD.X R19, R2.reuse, 0x1, R17, P4 ;  /* 0x0000000102137824 */ /* 0x040fe200020e0611 */
[----:B------:R-:W-:Y:S04]  /*f2d0*/  STL.64 [R1+0x1068], R28 ;  /* 0x0010681c01007387 */ /* 0x000fe80000100a00 */
[----:B0-----:R0:W4:Y:S01]  /*f2e0*/  LDG.E.U8 R30, desc[UR6][R14.64] ;  /* 0x000000060e1e7981 */ /* 0x001122000c1e1100 */
[----:B------:R-:W-:-:S03]  /*f2f0*/  IMAD.X R21, R2, 0x1, R13, P3 ;  /* 0x0000000102157824 */ /* 0x000fc600018e060d */
[----:B------:R-:W3:Y:S04]  /*f300*/  LDG.E.U8 R47, desc[UR6][R18.64] ;  /* 0x00000006122f7981 */ /* 0x000ee8000c1e1100 */
[----:B------:R1:W2:Y:S01]  /*f310*/  LDG.E.U8 R31, desc[UR6][R20.64] ;  /* 0x00000006141f7981 */ /* 0x0002a2000c1e1100 */
[----:B0-----:R-:W-:Y:S01]  /*f320*/  IMAD.X R15, R4, 0x1, R9, P5 ;  /* 0x00000001040f7824 */ /* 0x001fe200028e0609 */
[----:B------:R-:W-:Y:S01]  /*f330*/  IADD3 R16, P5, R0, R16, RZ ;  /* 0x0000001000107210 */ /* 0x000fe20007fbe0ff */
[----:B------:R-:W-:Y:S01]  /*f340*/  IMAD R152, R3, 0x7, RZ ;  /* 0x0000000703987824 */ /* 0x000fe200078e02ff */
[C---:B------:R-:W-:Y:S01]  /*f350*/  IADD3 R14, P2, R23.reuse, R5, RZ ;  /* 0x00000005170e7210 */ /* 0x040fe20007f5e0ff */
[----:B------:R-:W-:Y:S02]  /*f360*/  STL.64 [R1+0x1060], R26 ;  /* 0x0010601a01007387 */ /* 0x000fe40000100a00 */
[----:B------:R-:W-:Y:S01]  /*f370*/  IMAD.X R17, R2, 0x1, R15, P5 ;  /* 0x0000000102117824 */ /* 0x000fe200028e060f */
[----:B------:R-:W-:Y:S01]  /*f380*/  IADD3 R14, P3, R0, R14, RZ ;  /* 0x0000000e000e7210 */ /* 0x000fe20007f7e0ff */
[----:B------:R-:W-:Y:S01]  /*f390*/  IMAD.X R4, R22, 0x1, R8, P2 ;  /* 0x0000000116047824 */ /* 0x000fe200010e0608 */
[----:B------:R-:W-:Y:S03]  /*f3a0*/  STL.64 [R1+0x1058], R24 ;  /* 0x0010581801007387 */ /* 0x000fe60000100a00 */
[----:B------:R-:W-:Y:S01]  /*f3b0*/  IMAD.X R15, R2, 0x1, R4, P3 ;  /* 0x00000001020f7824 */ /* 0x000fe200018e0604 */
[----:B------:R0:W3:Y:S01]  /*f3c0*/  LDG.E.U8 R48, desc[UR6][R16.64] ;  /* 0x0000000610307981 */ /* 0x0000e2000c1e1100 */
[----:B-1----:R-:W-:-:S03]  /*f3d0*/  IADD3 R20, P3, R23, R6, RZ ;  /* 0x0000000617147210 */ /* 0x002fc60007f7e0ff */
[----:B------:R1:W3:Y:S04]  /*f3e0*/  LDG.E.U8 R65, desc[UR6][R14.64] ;  /* 0x000000060e417981 */ /* 0x0002e8000c1e1100 */
[----:B------:R-:W-:Y:S01]  /*f3f0*/  STL [R1+0x1354], R216 ;  /* 0x001354d801007387 */ /* 0x000fe20000100800 */
[----:B0-----:R-:W-:Y:S02]  /*f400*/  IMAD.SHL.U32 R16, R3, 0x4, RZ ;  /* 0x0000000403107824 */ /* 0x001fe400078e00ff */
[----:B------:R-:W-:Y:S01]  /*f410*/  IMAD.X R13, R22, 0x1, R9, P3 ;  /* 0x00000001160d7824 */ /* 0x000fe200018e0609 */
[----:B------:R-:W-:Y:S01]  /*f420*/  IADD3 R20, P3, R0, R20, RZ ;  /* 0x0000001400147210 */ /* 0x000fe20007f7e0ff */
[----:B------:R-:W-:Y:S01]  /*f430*/  STL [R1+0x1358], R12 ;  /* 0x0013580c01007387 */ /* 0x000fe20000100800 */
[----:B------:R-:W-:-:S02]  /*f440*/  IADD3 R18, P4, R16, R5, RZ ;  /* 0x0000000510127210 */ /* 0x000fc40007f9e0ff */
[----:B------:R-:W-:Y:S02]  /*f450*/  SHF.R.S32.HI R4, RZ, 0x1f, R16 ;  /* 0x0000001fff047819 */ /* 0x000fe40000011410 */
[----:B------:R-:W-:Y:S02]  /*f460*/  IADD3 R16, P5, R16, R6, RZ ;  /* 0x0000000610107210 */ /* 0x000fe40007fbe0ff */
[----:B-1----:R-:W-:Y:S01]  /*f470*/  IADD3 R14, P2, R153, R5, RZ ;  /* 0x00000005990e7210 */ /* 0x002fe20007f5e0ff */
[C-C-:B------:R-:W-:Y:S01]  /*f480*/  IMAD.X R17, R4.reuse, 0x1, R8.reuse, P4 ;  /* 0x0000000104117824 */ /* 0x140fe200020e0608 */
[----:B------:R-:W-:Y:S01]  /*f490*/  SHF.R.S32.HI R23, RZ, 0x1f, R153 ;  /* 0x0000001fff177819 */ /* 0x000fe20000011499 */
[----:B------:R-:W-:Y:S01]  /*f4a0*/  IMAD.X R15, R4, 0x1, R9, P5 ;  /* 0x00000001040f7824 */ /* 0x000fe200028e0609 */
[----:B------:R-:W-:Y:S01]  /*f4b0*/  IADD3 R18, P4, R0, R18, RZ ;  /* 0x0000001200127210 */ /* 0x000fe20007f9e0ff */
[----:B------:R-:W-:Y:S01]  /*f4c0*/  IMAD.X R21, R2, 0x1, R13, P3 ;  /* 0x0000000102157824 */ /* 0x000fe200018e060d */
[C---:B------:R-:W-:Y:S01]  /*f4d0*/  IADD3 R16, P5, R0.reuse, R16, RZ ;  /* 0x0000001000107210 */ /* 0x040fe20007fbe0ff */
[----:B------:R-:W-:Y:S01]  /*f4e0*/  IMAD.X R4, R23, 0x1, R8, P2 ;  /* 0x0000000117047824 */ /* 0x000fe200010e0608 */
[----:B------:R-:W-:Y:S01]  /*f4f0*/  IADD3 R14, P3, R0, R14, RZ ;  /* 0x0000000e000e7210 */ /* 0x000fe20007f7e0ff */
[C---:B------:R-:W-:Y:S01]  /*f500*/  IMAD.X R19, R2.reuse, 0x1, R17, P4 ;  /* 0x0000000102137824 */ /* 0x040fe200020e0611 */
[----:B------:R-:W3:Y:S01]  /*f510*/  LDG.E.U8 R66, desc[UR6][R20.64] ;  /* 0x0000000614427981 */ /* 0x000ee2000c1e1100 */
[----:B------:R-:W-:-:S02]  /*f520*/  IMAD.X R17, R2, 0x1, R15, P5 ;  /* 0x0000000102117824 */ /* 0x000fc400028e060f */
[----:B------:R-:W-:Y:S01]  /*f530*/  IMAD.X R15, R2, 0x1, R4, P3 ;  /* 0x00000001020f7824 */ /* 0x000fe200018e0604 */
[----:B------:R-:W3:Y:S04]  /*f540*/  LDG.E.U8 R83, desc[UR6][R18.64] ;  /* 0x0000000612537981 */ /* 0x000ee8000c1e1100 */
[----:B------:R0:W3:Y:S04]  /*f550*/  LDG.E.U8 R84, desc[UR6][R16.64] ;  /* 0x0000000610547981 */ /* 0x0000e8000c1e1100 */
[----:B------:R1:W3:Y:S01]  /*f560*/  LDG.E.U8 R101, desc[UR6][R14.64] ;  /* 0x000000060e657981 */ /* 0x0002e2000c1e1100 */
[----:B0-----:R-:W-:-:S05]  /*f570*/  IMAD R16, R3, 0x6, RZ ;  /* 0x0000000603107824 */ /* 0x001fca00078e02ff */
[CC--:B------:R-:W-:Y:S02]  /*f580*/  IADD3 R18, P4, R16.reuse, R5.reuse, RZ ;  /* 0x0000000510127210 */ /* 0x0c0fe40007f9e0ff */
[----:B------:R-:W-:Y:S02]  /*f590*/  SHF.R.S32.HI R4, RZ, 0x1f, R16 ;  /* 0x0000001fff047819 */ /* 0x000fe40000011410 */
[-C--:B------:R-:W-:Y:S02]  /*f5a0*/  IADD3 R16, P5, R16, R6.reuse, RZ ;  /* 0x0000000610107210 */ /* 0x080fe40007fbe0ff */
[----:B------:R-:W-:Y:S01]  /*f5b0*/  IADD3 R20, P3, R153, R6, RZ ;  /* 0x0000000699147210 */ /* 0x000fe20007f7e0ff */
[----:B------:R-:W-:Y:S01]  /*f5c0*/  IMAD.X R17, R4, 0x1, R8, P4 ;  /* 0x0000000104117824 */ /* 0x000fe200020e0608 */
[----:B------:R-:W-:Y:S01]  /*f5d0*/  IADD3 R18, P4, R0, R18, RZ ;  /* 0x0000001200127210 */ /* 0x000fe20007f9e0ff */
[--C-:B-1----:R-:W-:Y:S01]  /*f5e0*/  IMAD.X R15, R4, 0x1, R9.reuse, P5 ;  /* 0x00000001040f7824 */ /* 0x102fe200028e0609 */
[C---:B------:R-:W-:Y:S01]  /*f5f0*/  IADD3 R16, P5, R0.reuse, R16, RZ ;  /* 0x0000001000107210 */ /* 0x040fe20007fbe0ff */
[----:B------:R-:W-:Y:S01]  /*f600*/  IMAD.X R13, R23, 0x1, R9, P3 ;  /* 0x00000001170d7824 */ /* 0x000fe200018e0609 */
[----:B------:R-:W-:Y:S01]  /*f610*/  IADD3 R20, P3, R0, R20, RZ ;  /* 0x0000001400147210 */ /* 0x000fe20007f7e0ff */
[----:B------:R-:W-:Y:S01]  /*f620*/  IMAD.X R19, R2, 0x1, R17, P4 ;  /* 0x0000000102137824 */ /* 0x000fe200020e0611 */
[----:B------:R-:W-:Y:S01]  /*f630*/  IADD3 R14, P2, R152, R5, RZ ;  /* 0x00000005980e7210 */ /* 0x000fe20007f5e0ff */
[C---:B------:R-:W-:Y:S01]  /*f640*/  IMAD.X R17, R2.reuse, 0x1, R15, P5 ;  /* 0x0000000102117824 */ /* 0x040fe200028e060f */
[----:B------:R-:W-:Y:S01]  /*f650*/  SHF.R.S32.HI R22, RZ, 0x1f, R152 ;  /* 0x0000001fff167819 */ /* 0x000fe20000011498 */
[----:B------:R-:W-:Y:S01]  /*f660*/  IMAD.X R21, R2, 0x1, R13, P3 ;  /* 0x0000000102157824 */ /* 0x000fe200018e060d */
[----:B------:R-:W-:Y:S01]  /*f670*/  IADD3 R14, P3, R0, R14, RZ ;  /* 0x0000000e000e7210 */ /* 0x000fe20007f7e0ff */
[----:B------:R-:W3:Y:S02]  /*f680*/  LDG.E.U8 R119, desc[UR6][R18.64] ;  /* 0x0000000612777981 */ /* 0x000ee4000c1e1100 */
[----:B------:R-:W-:-:S02]  /*f690*/  IMAD.X R4, R22, 0x1, R8, P2 ;  /* 0x0000000116047824 */ /* 0x000fc400010e0608 */
[----:B------:R0:W3:Y:S02]  /*f6a0*/  LDG.E.U8 R120, desc[UR6][R16.64] ;  /* 0x0000000610787981 */ /* 0x0000e4000c1e1100 */
[----:B------:R-:W-:Y:S02]  /*f6b0*/  IMAD.X R15, R2, 0x1, R4, P3 ;  /* 0x00000001020f7824 */ /* 0x000fe400018e0604 */
[----:B------:R1:W3:Y:S01]  /*f6c0*/  LDG.E.U8 R102, desc[UR6][R20.64] ;  /* 0x0000000614667981 */ /* 0x0002e2000c1e1100 */
[----:B------:R-:W-:-:S03]  /*f6d0*/  IMAD R153, R3, 0x9, RZ ;  /* 0x0000000903997824 */ /* 0x000fc600078e02ff */
[----:B------:R1:W3:Y:S01]  /*f6e0*/  LDG.E.U8 R137, desc[UR6][R14.64] ;  /* 0x000000060e897981 */ /* 0x0002e2000c1e1100 */
[----:B0-----:R-:W-:-:S05]  /*f6f0*/  IMAD.SHL.U32 R16, R3, 0x8, RZ ;  /* 0x0000000803107824 */ /* 0x001fca00078e00ff */
[CC--:B------:R-:W-:Y:S02]  /*f700*/  IADD3 R18, P4, R16.reuse, R5.reuse, RZ ;  /* 0x0000000510127210 */ /* 0x0c0fe40007f9e0ff */
[----:B------:R-:W-:Y:S02]  /*f710*/  SHF.R.S32.HI R4, RZ, 0x1f, R16 ;  /* 0x0000001fff047819 */ /* 0x000fe40000011410 */
[-C--:B------:R-:W-:Y:S02]  /*f720*/  IADD3 R16, P5, R16, R6.reuse, RZ ;  /* 0x0000000610107210 */ /* 0x080fe40007fbe0ff */
[----:B-1----:R-:W-:Y:S01]  /*f730*/  IADD3 R20, P3, R152, R6, RZ ;  /* 0x0000000698147210 */ /* 0x002fe20007f7e0ff */
[----:B------:R-:W-:Y:S01]  /*f740*/  IMAD.X R17, R4, 0x1, R8, P4 ;  /* 0x0000000104117824 */ /* 0x000fe200020e0608 */
[----:B------:R-:W-:Y:S01]  /*f750*/  IADD3 R18, P4, R0, R18, RZ ;  /* 0x0000001200127210 */ /* 0x000fe20007f9e0ff */
[--C-:B------:R-:W-:Y:S01]  /*f760*/  IMAD.X R15, R4, 0x1, R9.reuse, P5 ;  /* 0x00000001040f7824 */ /* 0x100fe200028e0609 */
[----:B------:R-:W-:Y:S01]  /*f770*/  IADD3 R16, P5, R0, R16, RZ ;  /* 0x0000001000107210 */ /* 0x000fe20007fbe0ff */
[----:B------:R-:W-:Y:S01]  /*f780*/  IMAD.X R13, R22, 0x1, R9, P3 ;  /* 0x00000001160d7824 */ /* 0x000fe200018e0609 */
[----:B------:R-:W-:Y:S01]  /*f790*/  IADD3 R20, P3, R0, R20, RZ ;  /* 0x0000001400147210 */ /* 0x000fe20007f7e0ff */
[C---:B------:R-:W-:Y:S01]  /*f7a0*/  IMAD.X R19, R2.reuse, 0x1, R17, P4 ;  /* 0x0000000102137824 */ /* 0x040fe200020e0611 */
[----:B------:R-:W-:Y:S01]  /*f7b0*/  IADD3 R14, P2, R153, R5, RZ ;  /* 0x00000005990e7210 */ /* 0x000fe20007f5e0ff */
[C---:B------:R-:W-:Y:S01]  /*f7c0*/  IMAD.X R17, R2.reuse, 0x1, R15, P5 ;  /* 0x0000000102117824 */ /* 0x040fe200028e060f */
[----:B------:R-:W-:Y:S01]  /*f7d0*/  SHF.R.S32.HI R23, RZ, 0x1f, R153 ;  /* 0x0000001fff177819 */ /* 0x000fe20000011499 */
[----:B------:R-:W-:Y:S01]  /*f7e0*/  IMAD.X R21, R2, 0x1, R13, P3 ;  /* 0x0000000102157824 */ /* 0x000fe200018e060d */
[----:B------:R-:W-:-:S03]  /*f7f0*/  IADD3 R14, P3, R0, R14, RZ ;  /* 0x0000000e000e7210 */ /* 0x000fc60007f7e0ff */
[----:B------:R-:W-:Y:S01]  /*f800*/  IMAD.X R4, R23, 0x1, R8, P2 ;  /* 0x0000000117047824 */ /* 0x000fe200010e0608 */
[----:B------:R0:W3:Y:S03]  /*f810*/  LDG.E.U8 R138, desc[UR6][R20.64] ;  /* 0x00000006148a7981 */ /* 0x0000e6000c1e1100 */
[----:B------:R-:W-:Y:S02]  /*f820*/  IMAD.X R15, R2, 0x1, R4, P3 ;  /* 0x00000001020f7824 */ /* 0x000fe400018e0604 */
[----:B------:R-:W-:-:S03]  /*f830*/  IMAD R152, R3, 0xb, RZ ;  /* 0x0000000b03987824 */ /* 0x000fc600078e02ff */
[----:B------:R1:W3:Y:S01]  /*f840*/  LDG.E.U8 R32, desc[UR6][R14.64] ;  /* 0x000000060e207981 */ /* 0x0002e2000c1e1100 */
[----:B0-----:R-:W-:Y:S02]  /*f850*/  IADD3 R20, P3, R153, R6, RZ ;  /* 0x0000000699147210 */ /* 0x001fe40007f7e0ff */
[----:B------:R-:W-:-:S03]  /*f860*/  SHF.R.S32.HI R22, RZ, 0x1f, R152 ;  /* 0x0000001fff167819 */ /* 0x000fc60000011498 */
[----:B------:R-:W-:Y:S01]  /*f870*/  IMAD.X R13, R23, 0x1, R9, P3 ;  /* 0x00000001170d7824 */ /* 0x000fe200018e0609 */
[----:B------:R-:W-:Y:S02]  /*f880*/  IADD3 R20, P3, R0, R20, RZ ;  /* 0x0000001400147210 */ /* 0x000fe40007f7e0ff */
[----:B-1----:R-:W-:-:S03]  /*f890*/  IADD3 R14, P2, R152, R5, RZ ;  /* 0x00000005980e7210 */ /* 0x002fc60007f5e0ff */
[----:B------:R-:W-:Y:S01]  /*f8a0*/  IMAD.X R21, R2, 0x1, R13, P3 ;  /* 0x0000000102157824 */ /* 0x000fe200018e060d */
[----:B------:R-:W-:-:S04]  /*f8b0*/  IADD3 R14, P3, R0, R14, RZ ;  /* 0x0000000e000e7210 */ /* 0x000fc80007f7e0ff */
[----:B------:R-:W3:Y:S01]  /*f8c0*/  LDG.E.U8 R33, desc[UR6][R20.64] ;  /* 0x0000000614217981 */ /* 0x000ee2000c1e1100 */
[----:B------:R-:W-:-:S05]  /*f8d0*/  IMAD R153, R3, 0xd, RZ ;  /* 0x0000000d03997824 */ /* 0x000fca00078e02ff */
[----:B------:R-:W-:Y:S01]  /*f8e0*/  SHF.R.S32.HI R23, RZ, 0x1f, R153 ;  /* 0x0000001fff177819 */ /* 0x000fe20000011499 */
[----:B----4-:R-:W-:Y:S04]  /*f8f0*/  STL [R1+0x135c], R30 ;  /* 0x00135c1e01007387 */ /* 0x010fe80000100800 */
[----:B--2---:R-:W-:Y:S04]  /*f900*/  STL [R1+0x1360], R31 ;  /* 0x0013601f01007387 */ /* 0x004fe80000100800 */
[----:B---3--:R-:W-:Y:S04]  /*f910*/  STL [R1+0x1364], R47 ;  /* 0x0013642f01007387 */ /* 0x008fe80000100800 */
[----:B------:R-:W-:Y:S04]  /*f920*/  STL [R1+0x1368], R48 ;  /* 0x0013683001007387 */ /* 0x000fe80000100800 */
[----:B------:R-:W-:Y:S04]  /*f930*/  STL [R1+0x294], R11 ;  /* 0x0002940b01007387 */ /* 0x000fe80000100800 */
[----:B------:R0:W-:Y:S04]  /*f940*/  STL [R1+0x290], R10 ;  /* 0x0002900a01007387 */ /* 0x0001e80000100800 */
[----:B------:R-:W-:Y:S04]  /*f950*/  STL [R1+0x136c], R65 ;  /* 0x00136c4101007387 */ /* 0x000fe80000100800 */
[----:B0-----:R-:W2:Y:S04]  /*f960*/  LDG.E.U8 R10, desc[UR6][R18.64] ;  /* 0x00000006120a7981 */ /* 0x001ea8000c1e1100 */
[----:B------:R-:W-:Y:S04]  /*f970*/  STL [R1+0x1370], R66 ;  /* 0x0013704201007387 */ /* 0x000fe80000100800 */
[----:B------:R-:W-:Y:S04]  /*f980*/  STL [R1+0x1374], R83 ;  /* 0x0013745301007387 */ /* 0x000fe80000100800 */
[----:B------:R-:W-:Y:S04]  /*f990*/  STL [R1+0x1378], R84 ;  /* 0x0013785401007387 */ /* 0x000fe80000100800 */
[----:B------:R0:W-:Y:S04]  /*f9a0*/  STL [R1+0x137c], R101 ;  /* 0x00137c6501007387 */ /* 0x0001e80000100800 */
[----:B------:R-:W3:Y:S04]  /*f9b0*/  LDL R157, [R1+0x590] ;  /* 0x00059000019d7983 */ /* 0x000ee80000100800 */
[----:B------:R-:W4:Y:S04]  /*f9c0*/  LDL R154, [R1+0x588] ;  /* 0x00058800019a7983 */ /* 0x000f280000100800 */
[----:B0-----:R0:W4:Y:S04]  /*f9d0*/  LDG.E.U8 R101, desc[UR6][R16.64] ;  /* 0x0000000610657981 */ /* 0x001128000c1e1100 */
[----:B------:R-:W4:Y:S04]  /*f9e0*/  LDL R156, [R1+0x594] ;  /* 0x00059400019c7983 */ /* 0x000f280000100800 */
[----:B------:R-:W4:Y:S01]  /*f9f0*/  LDL R25, [R1+0x58c] ;  /* 0x00058c0001197983 */ /* 0x000f220000100800 */
[----:B0-----:R-:W-:-:S03]  /*fa00*/  IMAD R16, R3, 0xa, RZ ;  /* 0x0000000a03107824 */ /* 0x001fc600078e02ff */
[----:B------:R-:W4:Y:S02]  /*fa10*/  LDL R24, [R1+0x580] ;  /* 0x0005800001187983 */ /* 0x000f240000100800 */
[C---:B------:R-:W-:Y:S02]  /*fa20*/  IADD3 R18, P4, R16.reuse, R5, RZ ;  /* 0x0000000510127210 */ /* 0x040fe40007f9e0ff */
[----:B------:R-:W4:Y:S01]  /*fa30*/  LDL R155, [R1+0x584] ;  /* 0x00058400019b7983 */ /* 0x000f220000100800 */
[----:B------:R-:W-:Y:S02]  /*fa40*/  SHF.R.S32.HI R4, RZ, 0x1f, R16 ;  /* 0x0000001fff047819 */ /* 0x000fe40000011410 */
[----:B------:R-:W-:-:S03]  /*fa50*/  IADD3 R16, P5, R16, R6, RZ ;  /* 0x0000000610107210 */ /* 0x000fc60007fbe0ff */
[----:B------:R-:W-:Y:S01]  /*fa60*/  IMAD.X R17, R4, 0x1, R8, P4 ;  /* 0x0000000104117824 */ /* 0x000fe200020e0608 */
[----:B------:R-:W-:Y:S01]  /*fa70*/  IADD3 R18, P4, R0, R18, RZ ;  /* 0x0000001200127210 */ /* 0x000fe20007f9e0ff */
[----:B------:R-:W-:Y:S01]  /*fa80*/  IMAD.X R15, R4, 0x1, R9, P5 ;  /* 0x00000001040f7824 */ /* 0x000fe200028e0609 */
[----:B------:R-:W-:-:S03]  /*fa90*/  IADD3 R16, P5, R0, R16, RZ ;  /* 0x0000001000107210 */ /* 0x000fc60007fbe0ff */
[C---:B------:R-:W-:Y:S02]  /*faa0*/  IMAD.X R19, R2.reuse, 0x1, R17, P4 ;  /* 0x0000000102137824 */ /* 0x040fe400020e0611 */
[----:B------:R-:W-:Y:S02]  /*fab0*/  IMAD.X R17, R2, 0x1, R15, P5 ;  /* 0x0000000102117824 */ /* 0x000fe400028e060f */
[----:B------:R-:W-:Y:S01]  /*fac0*/  IMAD.X R4, R22, 0x1, R8, P2 ;  /* 0x0000000116047824 */ /* 0x000fe200010e0608 */
[----:B------:R-:W4:Y:S04]  /*fad0*/  LDG.E.U8 R49, desc[UR6][R18.64] ;  /* 0x0000000612317981 */ /* 0x000f28000c1e1100 */
[----:B------:R0:W4:Y:S01]  /*fae0*/  LDG.E.U8 R50, desc[UR6][R16.64] ;  /* 0x0000000610327981 */ /* 0x000122000c1e1100 */
[----:B------:R-:W-:-:S02]  /*faf0*/  IMAD.X R15, R2, 0x1, R4, P3 ;  /* 0x00000001020f7824 */ /* 0x000fc400018e0604 */
[----:B0-----:R-:W-:-:S03]  /*fb00*/  IMAD R16, R3, 0xc, RZ ;  /* 0x0000000c03107824 */ /* 0x001fc600078e02ff */
[----:B------:R0:W4:Y:S02]  /*fb10*/  LDG.E.U8 R67, desc[UR6][R14.64] ;  /* 0x000000060e437981 */ /* 0x000124000c1e1100 */
[CC--:B------:R-:W-:Y:S02]  /*fb20*/  IADD3 R18, P4, R16.reuse, R5.reuse, RZ ;  /* 0x0000000510127210 */ /* 0x0c0fe40007f9e0ff */
[----:B------:R-:W-:Y:S02]  /*fb30*/  SHF.R.S32.HI R4, RZ, 0x1f, R16 ;  /* 0x0000001fff047819 */ /* 0x000fe40000011410 */
[-C--:B------:R-:W-:Y:S02]  /*fb40*/  IADD3 R16, P5, R16, R6.reuse, RZ ;  /* 0x0000000610107210 */ /* 0x080fe40007fbe0ff */
[----:B------:R-:W-:Y:S01]  /*fb50*/  IADD3 R20, P3, R152, R6, RZ ;  /* 0x0000000698147210 */ /* 0x000fe20007f7e0ff */
[----:B------:R-:W-:Y:S01]  /*fb60*/  IMAD.X R17, R4, 0x1, R8, P4 ;  /* 0x0000000104117824 */ /* 0x000fe200020e0608 */
[----:B------:R-:W-:Y:S01]  /*fb70*/  IADD3 R18, P4, R0, R18, RZ ;  /* 0x0000001200127210 */ /* 0x000fe20007f9e0ff */
[--C-:B0-----:R-:W-:Y:S01]  /*fb80*/  IMAD.X R15, R4, 0x1, R9.reuse, P5 ;  /* 0x00000001040f7824 */ /* 0x101fe200028e0609 */
[----:B------:R-:W-:Y:S01]  /*fb90*/  IADD3 R16, P5, R0, R16, RZ ;  /* 0x0000001000107210 */ /* 0x000fe20007fbe0ff */
[----:B------:R-:W-:Y:S01]  /*fba0*/  IMAD.X R13, R22, 0x1, R9, P3 ;  /* 0x00000001160d7824 */ /* 0x000fe200018e0609 */
[----:B------:R-:W-:Y:S01]  /*fbb0*/  IADD3 R20, P3, R0, R20, RZ ;  /* 0x0000001400147210 */ /* 0x000fe20007f7e0ff */
[C---:B------:R-:W-:Y:S01]  /*fbc0*/  IMAD.X R19, R2.reuse, 0x1, R17, P4 ;  /* 0x0000000102137824 */ /* 0x040fe200020e0611 */
[----:B------:R-:W-:Y:S01]  /*fbd0*/  IADD3 R14, P2, R153, R5, RZ ;  /* 0x00000005990e7210 */ /* 0x000fe20007f5e0ff */
[----:B------:R-:W-:-:S02]  /*fbe0*/  IMAD.X R17, R2, 0x1, R15, P5 ;  /* 0x0000000102117824 */ /* 0x000fc400028e060f */
[----:B------:R-:W-:Y:S01]  /*fbf0*/  IMAD.X R21, R2, 0x1, R13, P3 ;  /* 0x0000000102157824 */ /* 0x000fe200018e060d */
[----:B------:R-:W-:Y:S01]  /*fc00*/  IADD3 R14, P3, R0, R14, RZ ;  /* 0x0000000e000e7210 */ /* 0x000fe20007f7e0ff */
[----:B------:R-:W-:Y:S01]  /*fc10*/  IMAD.X R4, R23, 0x1, R8, P2 ;  /* 0x0000000117047824 */ /* 0x000fe200010e0608 */
[----:B------:R0:W4:Y:S03]  /*fc20*/  LDG.E.U8 R86, desc[UR6][R16.64] ;  /* 0x0000000610567981 */ /* 0x000126000c1e1100 */
[----:B------:R-:W-:Y:S01]  /*fc30*/  IMAD.X R15, R2, 0x1, R4, P3 ;  /* 0x00000001020f7824 */ /* 0x000fe200018e0604 */
[----:B------:R1:W4:Y:S04]  /*fc40*/  LDG.E.U8 R85, desc[UR6][R18.64] ;  /* 0x0000000612557981 */ /* 0x000328000c1e1100 */
[----:B------:R1:W4:Y:S01]  /*fc50*/  LDG.E.U8 R68, desc[UR6][R20.64] ;  /* 0x0000000614447981 */ /* 0x000322000c1e1100 */
[----:B0-----:R-:W-:-:S03]  /*fc60*/  IMAD R16, R3, 0xe, RZ ;  /* 0x0000000e03107824 */ /* 0x001fc600078e02ff */
[----:B------:R0:W4:Y:S02]  /*fc70*/  LDG.E.U8 R103, desc[UR6][R14.64] ;  /* 0x000000060e677981 */ /* 0x000124000c1e1100 */
[C---:B-1----:R-:W-:Y:S02]  /*fc80*/  IADD3 R18, P4, R16.reuse, R5, RZ ;  /* 0x0000000510127210 */ /* 0x042fe40007f9e0ff */
[----:B------:R-:W-:Y:S02]  /*fc90*/  SHF.R.S32.HI R4, RZ, 0x1f, R16 ;  /* 0x0000001fff047819 */ /* 0x000fe40000011410 */
[-C--:B------:R-:W-:Y:S02]  /*fca0*/  IADD3 R16, P5, R16, R6.reuse, RZ ;  /* 0x0000000610107210 */ /* 0x080fe40007fbe0ff */
[----:B------:R-:W-:Y:S01]  /*fcb0*/  IADD3 R20, P3, R153, R6, RZ ;  /* 0x0000000699147210 */ /* 0x000fe20007f7e0ff */
[----:B------:R-:W-:Y:S01]  /*fcc0*/  IMAD.X R17, R4, 0x1, R8, P4 ;  /* 0x0000000104117824 */ /* 0x000fe200020e0608 */
[----:B------:R-:W-:Y:S01]  /*fcd0*/  IADD3 R18, P4, R0, R18, RZ ;  /* 0x0000001200127210 */ /* 0x000fe20007f9e0ff */
[----:B0-----:R-:W-:Y:S01]  /*fce0*/  IMAD.X R15, R4, 0x1, R9, P5 ;  /* 0x00000001040f7824 */ /* 0x001fe200028e0609 */
[----:B------:R-:W-:Y:S01]  /*fcf0*/  IADD3 R16, P5, R0, R16, RZ ;  /* 0x0000001000107210 */ /* 0x000fe20007fbe0ff */
[----:B------:R-:W-:-:S02]  /*fd00*/  IMAD R152, R3, 0xf, RZ ;  /* 0x0000000f03987824 */ /* 0x000fc400078e02ff */
        /* <DEDUP_REMOVED lines=8> */
[----:B------:R-:W4:Y:S02]  /*fd90*/  LDG.E.U8 R121, desc[UR6][R18.64] ;  /* 0x0000000612797981 */ /* 0x000f24000c1e1100 */
[----:B------:R-:W-:-:S02]  /*fda0*/  IMAD.X R4, R22, 0x1, R8, P2 ;  /* 0x0000000116047824 */ /* 0x000fc400010e0608 */
[----:B------:R0:W4:Y:S02]  /*fdb0*/  LDG.E.U8 R122, desc[UR6][R16.64] ;  /* 0x00000006107a7981 */ /* 0x000124000c1e1100 */
[----:B------:R-:W-:Y:S02]  /*fdc0*/  IMAD.X R15, R2, 0x1, R4, P3 ;  /* 0x00000001020f7824 */ /* 0x000fe400018e0604 */
[----:B------:R1:W4:Y:S01]  /*fdd0*/  LDG.E.U8 R104, desc[UR6][R20.64] ;  /* 0x0000000614687981 */ /* 0x000322000c1e1100 */
[----:B------:R-:W-:-:S03]  /*fde0*/  IMAD R153, R3, 0x11, RZ ;  /* 0x0000001103997824 */ /* 0x000fc600078e02ff */
[----:B------:R1:W4:Y:S01]  /*fdf0*/  LDG.E.U8 R139, desc[UR6][R14.64] ;  /* 0x000000060e8b7981 */ /* 0x000322000c1e1100 */
[----:B0-----:R-:W-:-:S05]  /*fe00*/  IMAD.SHL.U32 R16, R3, 0x10, RZ ;  /* 0x0000001003107824 */ /* 0x001fca00078e00ff */
[CC--:B------:R-:W-:Y:S02]  /*fe10*/  IADD3 R18, P4, R16.reuse, R5.reuse, RZ ;  /* 0x0000000510127210 */ /* 0x0c0fe40007f9e0ff */
[----:B------:R-:W-:Y:S02]  /*fe20*/  SHF.R.S32.HI R4, RZ, 0x1f, R16 ;  /* 0x0000001fff047819 */ /* 0x000fe40000011410 */
[-C--:B------:R-:W-:Y:S02]  /*fe30*/  IADD3 R16, P5, R16, R6.reuse, RZ ;  /* 0x0000000610107210 */ /* 0x080fe40007fbe0ff */
[----:B-1----:R-:W-:Y:S01]  /*fe40*/  IADD3 R20, P3, R152, R6, RZ ;  /* 0x0000000698147210 */ /* 0x002fe20007f7e0ff */
[--C-:B------:R-:W-:Y:S01]  /*fe50*/  IMAD.X R17, R4, 0x1, R8.reuse, P4 ;  /* 0x0000000104117824 */ /* 0x100fe200020e0608 */
        /* <DEDUP_REMOVED lines=18> */
[----:B0-----:R-:W-:-:S05]  /*ff80*/  IMAD R16, R3, 0x12, RZ ;  /* 0x0000001203107824 */ /* 0x001fca00078e02ff */
[CC--:B------:R-:W-:Y:S02]  /*ff90*/  IADD3 R18, P4, R16.reuse, R5.reuse, RZ ;  /* 0x0000000510127210 */ /* 0x0c0fe40007f9e0ff */
[----:B------:R-:W-:Y:S02]  /*ffa0*/  SHF.R.S32.HI R4, RZ, 0x1f, R16 ;  /* 0x0000001fff047819 */ /* 0x000fe40000011410 */
[-C--:B------:R-:W-:Y:S02]  /*ffb0*/  IADD3 R16, P5, R16, R6.reuse, RZ ;  /* 0x0000000610107210 */ /* 0x080fe40007fbe0ff */
[----:B-1----:R-:W-:Y:S01]  /*ffc0*/  IADD3 R20, P3, R153, R6, RZ ;  /* 0x0000000699147210 */ /* 0x002fe20007f7e0ff */
[----:B------:R-:W-:Y:S01]  /*ffd0*/  IMAD.X R17, R4, 0x1, R8, P4 ;  /* 0x0000000104117824 */ /* 0x000fe200020e0608 */
[----:B------:R-:W-:Y:S01]  /*ffe0*/  IADD3 R18, P4, R0, R18, RZ ;  /* 0x0000001200127210 */ /* 0x000fe20007f9e0ff */
[--C-:B------:R-:W-:Y:S01]  /*fff0*/  IMAD.X R15, R4, 0x1, R9.reuse, P5 ;  /* 0x00000001040f7824 */ /* 0x100fe200028e0609 */
        /* <DEDUP_REMOVED lines=71> */
[--C-:B--2---:R-:W-:Y:S01]  /*10470*/  IMAD.X R15, R4, 0x1, R9.reuse, P5 ;  /* 0x00000001040f7824 */ /* 0x104fe200028e0609 */
        /* <DEDUP_REMOVED lines=9> */
[----:B------:R-:W2:Y:S02]  /*10510*/  LDG.E.U8 R66, desc[UR6][R18.64] ;  /* 0x0000000612427981 */ /* 0x000ea4000c1e1100 */
[----:B------:R-:W-:-:S02]  /*10520*/  IMAD.X R4, R23, 0x1, R8, P2 ;  /* 0x0000000117047824 */ /* 0x000fc400010e0608 */
[----:B------:R0:W2:Y:S02]  /*10530*/  LDG.E.U8 R65, desc[UR6][R16.64] ;  /* 0x0000000610417981 */ /* 0x0000a4000c1e1100 */
[----:B------:R-:W-:Y:S02]  /*10540*/  IMAD.X R15, R2, 0x1, R4, P3 ;  /* 0x00000001020f7824 */ /* 0x000fe400018e0604 */
[----:B------:R1:W2:Y:S01]  /*10550*/  LDG.E.U8 R142, desc[UR6][R20.64] ;  /* 0x00000006148e7981 */ /* 0x0002a2000c1e1100 */
[----:B------:R-:W-:-:S03]  /*10560*/  IMAD R152, R3, 0x1b, RZ ;  /* 0x0000001b03987824 */ /* 0x000fc600078e02ff */
[----:B------:R3:W2:Y:S01]  /*10570*/  LDG.E.U8 R36, desc[UR6][R14.64] ;  /* 0x000000060e247981 */ /* 0x0006a2000c1e1100 */
[----:B0-----:R-:W-:-:S05]  /*10580*/  IMAD R16, R3, 0x1a, RZ ;  /* 0x0000001a03107824 */ /* 0x001fca00078e02ff */
[CC--:B------:R-:W-:Y:S02]  /*10590*/  IADD3 R18, P4, R16.reuse, R5.reuse, RZ ;  /* 0x0000000510127210 */ /* 0x0c0fe40007f9e0ff */
[----:B------:R-:W-:Y:S02]  /*105a0*/  SHF.R.S32.HI R4, RZ, 0x1f, R16 ;  /* 0x0000001fff047819 */ /* 0x000fe40000011410 */
[-C--:B------:R-:W-:Y:S02]  /*105b0*/  IADD3 R16, P5, R16, R6.reuse, RZ ;  /* 0x0000000610107210 */ /* 0x080fe40007fbe0ff */
[----:B-1----:R-:W-:Y:S01]  /*105c0*/  IADD3 R20, P3, R153, R6, RZ ;  /* 0x0000000699147210 */ /* 0x002fe20007f7e0ff */
[----:B------:R-:W-:Y:S01]  /*105d0*/  IMAD.X R17, R4, 0x1, R8, P4 ;  /* 0x0000000104117824 */ /* 0x000fe200020e0608 */
[----:B------:R-:W-:Y:S01]  /*105e0*/  IADD3 R18, P4, R0, R18, RZ ;  /* 0x0000001200127210 */ /* 0x000fe20007f9e0ff */
[--C-:B---3--:R-:W-:Y:S01]  /*105f0*/  IMAD.X R15, R4, 0x1, R9.reuse, P5 ;  /* 0x00000001040f7824 */ /* 0x108fe200028e0609 */
        /* <DEDUP_REMOVED lines=167> */
[--C-:B----4-:R-:W-:Y:S01]  /*11070*/  IMAD.X R15, R4, 0x1, R9.reuse, P5 ;  /* 0x00000001040f7824 */ /* 0x110fe200028e0609 */
        /* <DEDUP_REMOVED lines=23> */
[--C-:B--2---:R-:W-:Y:S01]  /*111f0*/  IMAD.X R15, R4, 0x1, R9.reuse, P5 ;  /* 0x00000001040f7824 */ /* 0x104fe200028e0609 */
        /* <DEDUP_REMOVED lines=167> */
[--C-:B---3--:R-:W-:Y:S01]  /*11c70*/  IMAD.X R15, R4, 0x1, R9.reuse, P5 ;  /* 0x00000001040f7824 */ /* 0x108fe200028e0609 */
        /* <DEDUP_REMOVED lines=23> */
[--C-:B----4-:R-:W-:Y:S01]  /*11df0*/  IMAD.X R15, R4, 0x1, R9.reuse, P5 ;  /* 0x00000001040f7824 */ /* 0x110fe200028e0609 */
        /* <DEDUP_REMOVED lines=62> */
[----:B0-----:R-:W-:-:S03]  /*121e0*/  IMAD.SHL.U32 R16, R3, 0x40, RZ ;  /* 0x0000004003107824 */ /* 0x001fc600078e00ff */
[----:B------:R0:W-:Y:S02]  /*121f0*/  STL [R1+0x254], R10 ;  /* 0x0002540a01007387 */ /* 0x0001e40000100800 */
[C---:B------:R-:W-:Y:S02]  /*12200*/  IADD3 R18, P4, R16.reuse, R5, RZ ;  /* 0x0000000510127210 */ /* 0x040fe40007f9e0ff */
[----:B------:R-:W-:Y:S02]  /*12210*/  SHF.R.S32.HI R4, RZ, 0x1f, R16 ;  /* 0x0000001fff047819 */ /* 0x000fe40000011410 */
[-C--:B------:R-:W-:Y:S02]  /*12220*/  IADD3 R16, P5, R16, R6.reuse, RZ ;  /* 0x0000000610107210 */ /* 0x080fe40007fbe0ff */
[----:B-1----:R-:W-:Y:S01]  /*12230*/  IADD3 R20, P3, R152, R6, RZ ;  /* 0x0000000698147210 */ /* 0x002fe20007f7e0ff */
[----:B0-----:R0:W4:Y:S01]  /*12240*/  LDG.E.U8 R10, desc[UR6][R14.64] ;  /* 0x000000060e0a7981 */ /* 0x001122000c1e1100 */
[----:B------:R-:W-:Y:S01]  /*12250*/  IMAD.X R17, R4, 0x1, R8, P4 ;  /* 0x0000000104117824 */ /* 0x000fe200020e0608 */
[----:B------:R-:W-:Y:S01]  /*12260*/  IADD3 R18, P4, R0, R18, RZ ;  /* 0x0000001200127210 */ /* 0x000fe20007f9e0ff */
[----:B------:R-:W-:-:S02]  /*12270*/  IMAD R153, R3, 0x41, RZ ;  /* 0x0000004103997824 */ /* 0x000fc400078e02ff */
[--C-:B------:R-:W-:Y:S01]  /*12280*/  IMAD.X R13, R22, 0x1, R9.reuse, P3 ;  /* 0x00000001160d7824 */ /* 0x100fe200018e0609 */
[----:B------:R-:W-:Y:S01]  /*12290*/  IADD3 R20, P3, R0, R20, RZ ;  /* 0x0000001400147210 */ /* 0x000fe20007f7e0ff */
[----:B0-----:R-:W-:Y:S01]  /*122a0*/  IMAD.X R15, R4, 0x1, R9, P5 ;  /* 0x00000001040f7824 */ /* 0x001fe200028e0609 */
[----:B------:R-:W-:Y:S01]  /*122b0*/  IADD3 R16, P5, R0, R16, RZ ;  /* 0x0000001000107210 */ /* 0x000fe20007fbe0ff */
[C---:B------:R-:W-:Y:S01]  /*122c0*/  IMAD.X R19, R2.reuse, 0x1, R17, P4 ;  /* 0x0000000102137824 */ /* 0x040fe200020e0611 */
[----:B------:R-:W-:Y:S02]  /*122d0*/  IADD3 R14, P2, R153, R5, RZ ;  /* 0x00000005990e7210 */ /* 0x000fe40007f5e0ff */
[----:B------:R-:W-:Y:S01]  /*122e0*/  SHF.R.S32.HI R23, RZ, 0x1f, R153 ;  /* 0x0000001fff177819 */ /* 0x000fe20000011499 */
[C---:B------:R-:W-:Y:S01]  /*122f0*/  IMAD.X R17, R2.reuse, 0x1, R15, P5 ;  /* 0x0000000102117824 */ /* 0x040fe200028e060f */
[----:B------:R-:W4:Y:S01]  /*12300*/  LDG.E.U8 R28, desc[UR6][R18.64] ;  /* 0x00000006121c7981 */ /* 0x000f22000c1e1100 */
[----:B------:R-:W-:Y:S01]  /*12310*/  IMAD.X R21, R2, 0x1, R13, P3 ;  /* 0x0000000102157824 */ /* 0x000fe200018e060d */
[----:B------:R-:W-:Y:S01]  /*12320*/  IADD3 R14, P3, R0, R14, RZ ;  /* 0x0000000e000e7210 */ /* 0x000fe20007f7e0ff */
[----:B------:R-:W-:Y:S01]  /*12330*/  IMAD.X R4, R23, 0x1, R8, P2 ;  /* 0x0000000117047824 */ /* 0x000fe200010e0608 */
[----:B------:R0:W4:Y:S03]  /*12340*/  LDG.E.U8 R29, desc[UR6][R16.64] ;  /* 0x00000006101d7981 */ /* 0x000126000c1e1100 */
[----:B------:R-:W-:Y:S01]  /*12350*/  IMAD.X R15, R2, 0x1, R4, P3 ;  /* 0x00000001020f7824 */ /* 0x000fe200018e0604 */
[----:B------:R1:W4:Y:S01]  /*12360*/  LDG.E.U8 R11, desc[UR6][R20.64] ;  /* 0x00000006140b7981 */ /* 0x000322000c1e1100 */
[----:B------:R-:W-:-:S03]  /*12370*/  IMAD R152, R3, 0x43, RZ ;  /* 0x0000004303987824 */ /* 0x000fc600078e02ff */
[----:B------:R1:W4:Y:S01]  /*12380*/  LDG.E.U8 R46, desc[UR6][R14.64] ;  /* 0x000000060e2e7981 */ /* 0x000322000c1e1100 */
[----:B0-----:R-:W-:Y:S01]  /*12390*/  IMAD R16, R3, 0x42, RZ ;  /* 0x0000004203107824 */ /* 0x001fe200078e02ff */
[----:B-1----:R-:W-:-:S04]  /*123a0*/  IADD3 R20, P3, R153, R6, RZ ;  /* 0x0000000699147210 */ /* 0x002fc80007f7e0ff */
[CC--:B------:R-:W-:Y:S02]  /*123b0*/  IADD3 R18, P4, R16.reuse, R5.reuse, RZ ;  /* 0x0000000510127210 */ /* 0x0c0fe40007f9e0ff */
[----:B------:R-:W-:Y:S02]  /*123c0*/  SHF.R.S32.HI R4, RZ, 0x1f, R16 ;  /* 0x0000001fff047819 */ /* 0x000fe40000011410 */
[----:B------:R-:W-:Y:S01]  /*123d0*/  IADD3 R16, P5, R16, R6, RZ ;  /* 0x0000000610107210 */ /* 0x000fe20007fbe0ff */
[--C-:B------:R-:W-:Y:S01]  /*123e0*/  IMAD.X R13, R23, 0x1, R9.reuse, P3 ;  /* 0x00000001170d7824 */ /* 0x100fe200018e0609 */
[----:B------:R-:W-:Y:S01]  /*123f0*/  IADD3 R20, P3, R0, R20, RZ ;  /* 0x0000001400147210 */ /* 0x000fe20007f7e0ff */
[----:B------:R-:W-:Y:S01]  /*12400*/  IMAD.X R17, R4, 0x1, R8, P4 ;  /* 0x0000000104117824 */ /* 0x000fe200020e0608 */
[----:B------:R-:W-:Y:S01]  /*12410*/  IADD3 R14, P2, R152, R5, RZ ;  /* 0x00000005980e7210 */ /* 0x000fe20007f5e0ff */
[----:B------:R-:W-:Y:S01]  /*12420*/  IMAD.X R15, R4, 0x1, R9, P5 ;  /* 0x00000001040f7824 */ /* 0x000fe200028e0609 */
[----:B------:R-:W-:-:S02]  /*12430*/  SHF.R.S32.HI R22, RZ, 0x1f, R152 ;  /* 0x0000001fff167819 */ /* 0x000fc40000011498 */
[C---:B------:R-:W-:Y:S02]  /*12440*/  IADD3 R18, P4, R0.reuse, R18, RZ ;  /* 0x0000001200127210 */ /* 0x040fe40007f9e0ff */
[----:B------:R-:W-:Y:S01]  /*12450*/  IADD3 R16, P5, R0, R16, RZ ;  /* 0x0000001000107210 */ /* 0x000fe20007fbe0ff */
[----:B------:R-:W-:Y:S01]  /*12460*/  IMAD.X R21, R2, 0x1, R13, P3 ;  /* 0x0000000102157824 */ /* 0x000fe200018e060d */
[----:B------:R-:W-:Y:S01]  /*12470*/  IADD3 R14, P3, R0, R14, RZ ;  /* 0x0000000e000e7210 */ /* 0x000fe20007f7e0ff */
[----:B------:R-:W-:Y:S02]  /*12480*/  IMAD.X R4, R22, 0x1, R8, P2 ;  /* 0x0000000116047824 */ /* 0x000fe400010e0608 */
[C---:B------:R-:W-:Y:S01]  /*12490*/  IMAD.X R19, R2.reuse, 0x1, R17, P4 ;  /* 0x0000000102137824 */ /* 0x040fe200020e0611 */
[----:B------:R-:W4:Y:S01]  /*124a0*/  LDG.E.U8 R64, desc[UR6][R20.64] ;  /* 0x0000000614407981 */ /* 0x000f22000c1e1100 */
[C---:B------:R-:W-:Y:S02]  /*124b0*/  IMAD.X R17, R2.reuse, 0x1, R15, P5 ;  /* 0x0000000102117824 */ /* 0x040fe400028e060f */
[----:B------:R-:W-:Y:S01]  /*124c0*/  IMAD.X R15, R2, 0x1, R4, P3 ;  /* 0x00000001020f7824 */ /* 0x000fe200018e0604 */
[----:B------:R-:W4:Y:S04]  /*124d0*/  LDG.E.U8 R63, desc[UR6][R18.64] ;  /* 0x00000006123f7981 */ /* 0x000f28000c1e1100 */
[----:B------:R0:W4:Y:S04]  /*124e0*/  LDG.E.U8 R82, desc[UR6][R16.64] ;  /* 0x0000000610527981 */ /* 0x000128000c1e1100 */
[----:B------:R1:W4:Y:S01]  /*124f0*/  LDG.E.U8 R81, desc[UR6][R14.64] ;  /* 0x000000060e517981 */ /* 0x000322000c1e1100 */
[----:B0-----:R-:W-:Y:S01]  /*12500*/  IMAD R16, R3, 0x44, RZ ;  /* 0x0000004403107824 */ /* 0x001fe200078e02ff */
[----:B-1----:R-:W-:-:S04]  /*12510*/  IADD3 R14, P2, R152, R6, RZ ;  /* 0x00000006980e7210 */ /* 0x002fc80007f5e0ff */
[-C--:B------:R-:W-:Y:S02]  /*12520*/  IADD3 R18, P4, R16, R5.reuse, RZ ;  /* 0x0000000510127210 */ /* 0x080fe40007f9e0ff */
[----:B------:R-:W-:Y:S01]  /*12530*/  SHF.R.S32.HI R4, RZ, 0x1f, R16 ;  /* 0x0000001fff047819 */ /* 0x000fe20000011410 */
[----:B------:R-:W-:Y:S01]  /*12540*/  IMAD.X R15, R22, 0x1, R9, P2 ;  /* 0x00000001160f7824 */ /* 0x000fe200010e0609 */
[----:B------:R-:W-:Y:S02]  /*12550*/  IADD3 R16, P5, R16, R6, RZ ;  /* 0x0000000610107210 */ /* 0x000fe40007fbe0ff */
[----:B------:R-:W-:Y:S01]  /*12560*/  IADD3 R14, P6, R0, R14, RZ ;  /* 0x0000000e000e7210 */ /* 0x000fe20007fde0ff */
[----:B------:R-:W-:Y:S02]  /*12570*/  IMAD R23, R3, 0x45, RZ ;  /* 0x0000004503177824 */ /* 0x000fe400078e02ff */
[----:B------:R-:W-:Y:S01]  /*12580*/  IMAD.X R13, R4, 0x1, R8, P4 ;  /* 0x00000001040d7824 */ /* 0x000fe200020e0608 */
[----:B------:R-:W-:Y:S01]  /*12590*/  IADD3 R16, P4, R0, R16, RZ ;  /* 0x0000001000107210 */ /* 0x000fe20007f9e0ff */
[----:B------:R-:W-:Y:S01]  /*125a0*/  IMAD.X R15, R2, 0x1, R15, P6 ;  /* 0x00000001020f7824 */ /* 0x000fe200030e060f */
[----:B------:R-:W-:Y:S01]  /*125b0*/  IADD3 R18, P3, R0, R18, RZ ;  /* 0x0000001200127210 */ /* 0x000fe20007f7e0ff */
[----:B------:R-:W-:Y:S01]  /*125c0*/  IMAD.X R17, R4, 0x1, R9, P5 ;  /* 0x0000000104117824 */ /* 0x000fe200028e0609 */
[----:B------:R-:W-:-:S02]  /*125d0*/  IADD3 R21, P2, R23, R5, RZ ;  /* 0x0000000517157210 */ /* 0x000fc40007f5e0ff */
[----:B------:R-:W-:Y:S01]  /*125e0*/  SHF.R.S32.HI R20, RZ, 0x1f, R23 ;  /* 0x0000001fff147819 */ /* 0x000fe20000011417 */
[C---:B------:R-:W-:Y:S01]  /*125f0*/  IMAD.X R17, R2.reuse, 0x1, R17, P4 ;  /* 0x0000000102117824 */ /* 0x040fe200020e0611 */
[----:B------:R0:W4:Y:S01]  /*12600*/  LDG.E.U8 R100, desc[UR6][R14.64] ;  /* 0x000000060e647981 */ /* 0x000122000c1e1100 */
[----:B------:R-:W-:Y:S02]  /*12610*/  IMAD.X R19, R2, 0x1, R13, P3 ;  /* 0x0000000102137824 */ /* 0x000fe400018e060d */
[----:B------:R-:W-:Y:S01]  /*12620*/  IMAD.X R4, R20, 0x1, R8, P2 ;  /* 0x0000000114047824 */ /* 0x000fe200010e0608 */
[----:B------:R1:W4:Y:S04]  /*12630*/  LDG.E.U8 R118, desc[UR6][R16.64] ;  /* 0x0000000610767981 */ /* 0x000328000c1e1100 */
[----:B------:R1:W4:Y:S01]  /*12640*/  LDG.E.U8 R99, desc[UR6][R18.64] ;  /* 0x0000000612637981 */ /* 0x000322000c1e1100 */
[----:B0-----:R-:W-:-:S02]  /*12650*/  IADD3 R14, P3, R0, R21, RZ ;  /* 0x00000015000e7210 */ /* 0x001fc40007f7e0ff */
[----:B-1----:R-:W-:-:S03]  /*12660*/  IADD3 R16, P2, R23, R6, RZ ;  /* 0x0000000617107210 */ /* 0x002fc60007f5e0ff */
[----:B------:R-:W-:Y:S02]  /*12670*/  IMAD.X R15, R2, 0x1, R4, P3 ;  /* 0x00000001020f7824 */ /* 0x000fe400018e0604 */
[----:B------:R-:W-:Y:S02]  /*12680*/  IMAD R18, R3, 0x46, RZ ;  /* 0x0000004603127824 */ /* 0x000fe400078e02ff */
[----:B------:R-:W-:Y:S01]  /*12690*/  IMAD.X R13, R20, 0x1, R9, P2 ;  /* 0x00000001140d7824 */ /* 0x000fe200010e0609 */
[----:B------:R0:W4:Y:S01]  /*126a0*/  LDG.E.U8 R117, desc[UR6][R14.64] ;  /* 0x000000060e757981 */ /* 0x000122000c1e1100 */
[----:B------:R-:W-:Y:S02]  /*126b0*/  IADD3 R16, P2, R0, R16, RZ ;  /* 0x0000001000107210 */ /* 0x000fe40007f5e0ff */
[----:B------:R-:W-:-:S03]  /*126c0*/  SHF.R.S32.HI R4, RZ, 0x1f, R18 ;  /* 0x0000001fff047819 */ /* 0x000fc60000011412 */
[----:B------:R-:W-:Y:S01]  /*126d0*/  IMAD.X R17, R2, 0x1, R13, P2 ;  /* 0x0000000102117824 */ /* 0x000fe200010e060d */
[C---:B0-----:R-:W-:Y:S01]  /*126e0*/  IADD3 R14, P4, R18.reuse, R5, RZ ;  /* 0x00000005120e7210 */ /* 0x041fe20007f9e0ff */
[C---:B------:R-:W-:Y:S01]  /*126f0*/  IMAD R13, R3.reuse, 0x47, RZ ;  /* 0x00000047030d7824 */ /* 0x040fe200078e02ff */
[----:B------:R-:W-:Y:S01]  /*12700*/  IADD3 R18, P5, R18, R6, RZ ;  /* 0x0000000612127210 */ /* 0x000fe20007fbe0ff */
[----:B------:R-:W-:Y:S02]  /*12710*/  STL [R1+0xfa0], R8 ;  /* 0x000fa00801007387 */ /* 0x000fe40000100800 */
[----:B------:R-:W-:Y:S01]  /*12720*/  IMAD.X R15, R4, 0x1, R8, P4 ;  /* 0x00000001040f7824 */ /* 0x000fe200020e0608 */
[----:B------:R-:W-:Y:S01]  /*12730*/  IADD3 R18, P2, R0, R18, RZ ;  /* 0x0000001200127210 */ /* 0x000fe20007f5e0ff */
[----:B------:R-:W-:Y:S01]  /*12740*/  IMAD.X R4, R4, 0x1, R9, P5 ;  /* 0x0000000104047824 */ /* 0x000fe200028e0609 */
[----:B------:R0:W-:Y:S03]  /*12750*/  STL [R1+0xfa4], R9 ;  /* 0x000fa40901007387 */ /* 0x0001e60000100800 */
[----:B------:R-:W-:Y:S01]  /*12760*/  IMAD.X R19, R2, 0x1, R4, P2 ;  /* 0x0000000102137824 */ /* 0x000fe200010e0604 */
[----:B------:R1:W4:Y:S01]  /*12770*/  LDG.E.U8 R136, desc[UR6][R16.64] ;  /* 0x0000000610887981 */ /* 0x000322000c1e1100 */
[----:B------:R-:W-:-:S03]  /*12780*/  IMAD R4, R3, 0x48, RZ ;  /* 0x0000004803047824 */ /* 0x000fc600078e02ff */
[----:B------:R-:W2:Y:S04]  /*12790*/  LDL R21, [R1+0x578] ;  /* 0x0005780001157983 */ /* 0x000ea80000100800 */
[----:B------:R-:W3:Y:S01]  /*127a0*/  LDL R23, [R1+0x57c] ;  /* 0x00057c0001177983 */ /* 0x000ee20000100800 */
[----:B-1----:R-:W-:-:S03]  /*127b0*/  IMAD.IADD R16, R13, 0x1, R5 ;  /* 0x000000010d107824 */ /* 0x002fc600078e0205 */
[----:B------:R1:W4:Y:S02]  /*127c0*/  LDG.E.U8 R149, desc[UR6][R18.64] ;  /* 0x0000000612957981 */ /* 0x000324000c1e1100 */
[----:B------:R-:W-:Y:S02]  /*127d0*/  IADD3 R16, P2, R0, R16, RZ ;  /* 0x0000001000107210 */ /* 0x000fe40007f5e0ff */
[----:B------:R-:W4:Y:S04]  /*127e0*/  LDL R22, [R1+0x570] ;  /* 0x0005700001167983 */ /* 0x000f280000100800 */
[----:B------:R-:W4:Y:S01]  /*127f0*/  LDL R153, [R1+0x568] ;  /* 0x0005680001997983 */ /* 0x000f220000100800 */
[----:B-1----:R-:W-:Y:S02]  /*12800*/  IMAD.IADD R18, R4, 0x1, R5 ;  /* 0x0000000104127824 */ /* 0x002fe400078e0205 */
[----:B------:R-:W-:Y:S01]  /*12810*/  IMAD.X R17, R2, 0x1, R157, P2 ;  /* 0x0000000102117824 */ /* 0x000fe200010e069d */
[C---:B------:R-:W-:Y:S01]  /*12820*/  IADD3 R14, P3, R0.reuse, R14, RZ ;  /* 0x0000000e000e7210 */ /* 0x040fe20007f7e0ff */
[----:B------:R-:W-:Y:S01]  /*12830*/  IMAD R20, R3, 0x49, RZ ;  /* 0x0000004903147824 */ /* 0x000fe200078e02ff */
[----:B------:R-:W-:Y:S01]  /*12840*/  IADD3 R18, P2, R0, R18, RZ ;  /* 0x0000001200127210 */ /* 0x000fe20007f5e0ff */
[----:B------:R-:W-:Y:S01]  /*12850*/  IMAD.IADD R4, R4, 0x1, R6 ;  /* 0x0000000104047824 */ /* 0x000fe200078e0206 */
[----:B0-----:R-:W4:Y:S03]  /*12860*/  LDG.E.U8 R9, desc[UR6][R16.64] ;  /* 0x0000000610097981 */ /* 0x001f26000c1e1100 */
[C---:B------:R-:W-:Y:S01]  /*12870*/  IMAD.X R19, R2.reuse, 0x1, R154, P2 ;  /* 0x0000000102137824 */ /* 0x040fe200010e069a */
[----:B------:R-:W4:Y:S04]  /*12880*/  LDL R152, [R1+0x56c] ;  /* 0x00056c0001987983 */ /* 0x000f280000100800 */
[----:B------:R-:W4:Y:S01]  /*12890*/  LDL R154, [R1+0x574] ;  /* 0x00057400019a7983 */ /* 0x000f220000100800 */
[----:B------:R-:W-:-:S03]  /*128a0*/  IMAD.X R15, R2, 0x1, R15, P3 ;  /* 0x00000001020f7824 */ /* 0x000fc600018e060f */
[----:B------:R-:W4:Y:S04]  /*128b0*/  LDL R157, [R1+0x460] ;  /* 0x00046000019d7983 */ /* 0x000f280000100800 */
[----:B------:R0:W4:Y:S04]  /*128c0*/  LDG.E.U8 R135, desc[UR6][R14.64] ;  /* 0x000000060e877981 */ /* 0x000128000c1e1100 */
[----:B------:R-:W4:Y:S04]  /*128d0*/  LDL R159, [R1+0x40c] ;  /* 0x00040c00019f7983 */ /* 0x000f280000100800 */
[----:B------:R-:W4:Y:S01]  /*128e0*/  LDL R158, [R1+0x444] ;  /* 0x00044400019e7983 */ /* 0x000f220000100800 */
[----:B0-----:R-:W-:-:S05]  /*128f0*/  IMAD.IADD R14, R13, 0x1, R6 ;  /* 0x000000010d0e7824 */ /* 0x001fca00078e0206 */
[----:B------:R-:W-:Y:S01]  /*12900*/  IADD3 R14, P3, R0, R14, RZ ;  /* 0x0000000e000e7210 */ /* 0x000fe20007f7e0ff */
[----:B------:R-:W-:-:S04]  /*12910*/  IMAD.IADD R13, R20, 0x1, R5 ;  /* 0x00000001140d7824 */ /* 0x000fc800078e0205 */
[----:B------:R-:W-:Y:S01]  /*12920*/  IMAD.X R15, R2, 0x1, R156, P3 ;  /* 0x00000001020f7824 */ /* 0x000fe200018e069c */
[----:B------:R-:W-:Y:S01]  /*12930*/  IADD3 R16, P3, R0, R4, RZ ;  /* 0x0000000400107210 */ /* 0x000fe20007f7e0ff */
[----:B------:R-:W-:Y:S01]  /*12940*/  IMAD.IADD R4, R20, 0x1, R6 ;  /* 0x0000000114047824 */ /* 0x000fe200078e0206 */
[----:B------:R-:W4:Y:S04]  /*12950*/  LDL R156, [R1+0x4a0] ;  /* 0x0004a000019c7983 */ /* 0x000f280000100800 */
[----:B------:R0:W4:Y:S01]  /*12960*/  LDG.E.U8 R8, desc[UR6][R14.64] ;  /* 0x000000060e087981 */ /* 0x000122000c1e1100 */
[----:B------:R-:W-:-:S03]  /*12970*/  IMAD.X R17, R2, 0x1, R25, P3 ;  /* 0x0000000102117824 */ /* 0x000fc600018e0619 */
[----:B------:R1:W4:Y:S01]  /*12980*/  LDG.E.U8 R25, desc[UR6][R18.64] ;  /* 0x0000000612197981 */ /* 0x000322000c1e1100 */
[C---:B0-----:R-:W-:Y:S01]  /*12990*/  IADD3 R14, P2, R0.reuse, R13, RZ ;  /* 0x0000000d000e7210 */ /* 0x041fe20007f5e0ff */
[----:B------:R-:W-:Y:S01]  /*129a0*/  IMAD R13, R3, 0x4a, RZ ;  /* 0x0000004a030d7824 */ /* 0x000fe200078e02ff */
[----:B-1----:R-:W-:-:S03]  /*129b0*/  IADD3 R18, P3, R0, R4, RZ ;  /* 0x0000000400127210 */ /* 0x002fc60007f7e0ff */
[C---:B------:R-:W-:Y:S02]  /*129c0*/  IMAD.X R15, R2.reuse, 0x1, R24, P2 ;  /* 0x00000001020f7824 */ /* 0x040fe400010e0618 */
[----:B------:R0:W4:Y:S01]  /*129d0*/  LDG.E.U8 R24, desc[UR6][R16.64] ;  /* 0x0000000610187981 */ /* 0x000122000c1e1100 */
[----:B------:R-:W-:-:S03]  /*129e0*/  IMAD.X R19, R2, 0x1, R155, P3 ;  /* 0x0000000102137824 */ /* 0x000fc600018e069b */
[----:B------:R1:W4:Y:S01]  /*129f0*/  LDG.E.U8 R252, desc[UR6][R14.64] ;  /* 0x000000060efc7981 */ /* 0x000322000c1e1100 */
[----:B------:R-:W-:-:S03]  /*12a00*/  IMAD R4, R3, 0x4b, RZ ;  /* 0x0000004b03047824 */ /* 0x000fc600078e02ff */
[----:B------:R1:W4:Y:S01]  /*12a10*/  LDG.E.U8 R251, desc[UR6][R18.64] ;  /* 0x0000000612fb7981 */ /* 0x000322000c1e1100 */
[--C-:B0-----:R-:W-:Y:S02]  /*12a20*/  IMAD.IADD R16, R13, 0x1, R5.reuse ;  /* 0x000000010d107824 */ /* 0x101fe400078e0205 */
[----:B------:R-:W-:Y:S01]  /*12a30*/  IMAD R20, R3, 0x4c, RZ ;  /* 0x0000004c03147824 */ /* 0x000fe200078e02ff */
[----:B------:R-:W4:Y:S01]  /*12a40*/  LDL R155, [R1+0x4cc] ;  /* 0x0004cc00019b7983 */ /* 0x000f220000100800 */
[----:B-1----:R-:W-:Y:S01]  /*12a50*/  IMAD.IADD R14, R13, 0x1, R6 ;  /* 0x000000010d0e7824 */ /* 0x002fe200078e0206 */
[----:B------:R-:W-:Y:S01]  /*12a60*/  IADD3 R16, P2, R0, R16, RZ ;  /* 0x0000001000107210 */ /* 0x000fe20007f5e0ff */
[----:B------:R-:W-:-:S03]  /*12a70*/  IMAD.IADD R18, R4, 0x1, R5 ;  /* 0x0000000104127824 */ /* 0x000fc600078e0205 */
[----:B------:R-:W-:Y:S01]  /*12a80*/  IADD3 R14, P3, R0, R14, RZ ;  /* 0x0000000e000e7210 */ /* 0x000fe20007f7e0ff */
[----:B------:R-:W-:Y:S02]  /*12a90*/  IMAD.IADD R4, R4, 0x1, R6 ;  /* 0x0000000104047824 */ /* 0x000fe400078e0206 */
[----:B------:R-:W-:Y:S02]  /*12aa0*/  IMAD.IADD R13, R20, 0x1, R5 ;  /* 0x00000001140d7824 */ /* 0x000fe400078e0205 */
[----:B--2---:R-:W-:Y:S01]  /*12ab0*/  IMAD.X R17, R2, 0x1, R21, P2 ;  /* 0x0000000102117824 */ /* 0x004fe200010e0615 */
[----:B------:R-:W-:Y:S01]  /*12ac0*/  IADD3 R18, P2, R0, R18, RZ ;  /* 0x0000001200127210 */ /* 0x000fe20007f5e0ff */
[----:B------:R-:W2:Y:S01]  /*12ad0*/  LDL R21, [R1+0x560] ;  /* 0x0005600001157983 */ /* 0x000ea20000100800 */
[----:B---3--:R-:W-:-:S03]  /*12ae0*/  IMAD.X R15, R2, 0x1, R23, P3 ;  /* 0x00000001020f7824 */ /* 0x008fc600018e0617 */
[----:B------:R-:W3:Y:S04]  /*12af0*/  LDL R23, [R1+0x564] ;  /* 0x0005640001177983 */ /* 0x000ee80000100800 */
[----:B------:R0:W3:Y:S01]  /*12b00*/  LDG.E.U8 R250, desc[UR6][R16.64] ;  /* 0x0000000610fa7981 */ /* 0x0000e2000c1e1100 */
[----:B----4-:R-:W-:-:S03]  /*12b10*/  IMAD.X R19, R2, 0x1, R22, P2 ;  /* 0x0000000102137824 */ /* 0x010fc600010e0616 */
[----:B------:R-:W4:Y:S04]  /*12b20*/  LDL R22, [R1+0x558] ;  /* 0x0005580001167983 */ /* 0x000f280000100800 */
[----:B------:R1:W4:Y:S01]  /*12b30*/  LDG.E.U8 R249, desc[UR6][R14.64] ;  /* 0x000000060ef97981 */ /* 0x000322000c1e1100 */
[----:B0-----:R-:W-:-:S03]  /*12b40*/  IADD3 R16, P3, R0, R4, RZ ;  /* 0x0000000400107210 */ /* 0x001fc60007f7e0ff */
[----:B------:R0:W4:Y:S01]  /*12b50*/  LDG.E.U8 R248, desc[UR6][R18.64] ;  /* 0x0000000612f87981 */ /* 0x000122000c1e1100 */
[----:B-1----:R-:W-:Y:S01]  /*12b60*/  IADD3 R14, P2, R0, R13, RZ ;  /* 0x0000000d000e7210 */ /* 0x002fe20007f5e0ff */
[C---:B------:R-:W-:Y:S02]  /*12b70*/  IMAD.X R17, R2.reuse, 0x1, R154, P3 ;  /* 0x0000000102117824 */ /* 0x040fe400018e069a */
[----:B------:R-:W4:Y:S02]  /*12b80*/  LDL R154, [R1+0x55c] ;  /* 0x00055c00019a7983 */ /* 0x000f240000100800 */
[----:B------:R-:W-:Y:S02]  /*12b90*/  IMAD.X R15, R2, 0x1, R153, P2 ;  /* 0x00000001020f7824 */ /* 0x000fe400010e0699 */
[----:B------:R-:W4:Y:S01]  /*12ba0*/  LDL R153, [R1+0x550] ;  /* 0x0005500001997983 */ /* 0x000f220000100800 */
[----:B------:R-:W-:Y:S02]  /*12bb0*/  IMAD.IADD R4, R20, 0x1, R6 ;  /* 0x0000000114047824 */ /* 0x000fe400078e0206 */
[C---:B------:R-:W-:Y:S01]  /*12bc0*/  IMAD R13, R3.reuse, 0x4d, RZ ;  /* 0x0000004d030d7824 */ /* 0x040fe200078e02ff */
[----:B------:R1:W4:Y:S02]  /*12bd0*/  LDG.E.U8 R247, desc[UR6][R16.64] ;  /* 0x0000000610f77981 */ /* 0x000324000c1e1100 */
[----:B0-----:R-:W-:Y:S01]  /*12be0*/  IADD3 R18, P3, R0, R4, RZ ;  /* 0x0000000400127210 */ /* 0x001fe20007f7e0ff */
[----:B------:R-:W-:Y:S01]  /*12bf0*/  IMAD R4, R3, 0x4e, RZ ;  /* 0x0000004e03047824 */ /* 0x000fe200078e02ff */
[----:B------:R0:W4:Y:S03]  /*12c00*/  LDG.E.U8 R246, desc[UR6][R14.64] ;  /* 0x000000060ef67981 */ /* 0x000126000c1e1100 */
[----:B------:R-:W-:-:S02]  /*12c10*/  IMAD.X R19, R2, 0x1, R152, P3 ;  /* 0x0000000102137824 */ /* 0x000fc400018e0698 */
[----:B------:R-:W4:Y:S01]  /*12c20*/  LDL R152, [R1+0x554] ;  /* 0x0005540001987983 */ /* 0x000f220000100800 */
[----:B-1----:R-:W-:-:S03]  /*12c30*/  IMAD.IADD R16, R13, 0x1, R5 ;  /* 0x000000010d107824 */ /* 0x002fc600078e0205 */
[----:B------:R1:W4:Y:S01]  /*12c40*/  LDG.E.U8 R245, desc[UR6][R18.64] ;  /* 0x0000000612f57981 */ /* 0x000322000c1e1100 */
[----:B0-----:R-:W-:Y:S01]  /*12c50*/  IMAD.IADD R14, R13, 0x1, R6 ;  /* 0x000000010d0e7824 */ /* 0x001fe200078e0206 */
[----:B------:R-:W-:-:S04]  /*12c60*/  IADD3 R16, P2, R0, R16, RZ ;  /* 0x0000001000107210 */ /* 0x000fc80007f5e0ff */
[----:B------:R-:W-:Y:S01]  /*12c70*/  IADD3 R14, P3, R0, R14, RZ ;  /* 0x0000000e000e7210 */ /* 0x000fe20007f7e0ff */
[C---:B-1----:R-:W-:Y:S02]  /*12c80*/  IMAD.IADD R18, R4.reuse, 0x1, R5 ;  /* 0x0000000104127824 */ /* 0x042fe400078e0205 */
[----:B------:R-:W-:Y:S02]  /*12c90*/  IMAD.IADD R4, R4, 0x1, R6 ;  /* 0x0000000104047824 */ /* 0x000fe400078e0206 */
[----:B------:R-:W-:-:S04]  /*12ca0*/  IMAD R20, R3, 0x4f, RZ ;  /* 0x0000004f03147824 */ /* 0x000fc800078e02ff */
        /* <DEDUP_REMOVED lines=189> */
[C---:B-1----:R-:W-:Y:S01]  /*13880*/  IMAD.IADD R16, R13.reuse, 0x1, R5 ;  /* 0x000000010d107824 */ /* 0x042fe200078e0205 */
[----:B------:R-:W4:Y:S01]  /*13890*/  LDL R152, [R1+0x4b8] ;  /* 0x0004b80001987983 */ /* 0x000f220000100800 */
[----:B0-----:R-:W-:-:S03]  /*138a0*/  IMAD.IADD R14, R13, 0x1, R6 ;  /* 0x000000010d0e7824 */ /* 0x001fc600078e0206 */
[----:B------:R-:W-:Y:S01]  /*138b0*/  IADD3 R16, P2, R0, R16, RZ ;  /* 0x0000001000107210 */ /* 0x000fe20007f5e0ff */
[--C-:B------:R-:W-:Y:S01]  /*138c0*/  IMAD.IADD R20, R4, 0x1, R5.reuse ;  /* 0x0000000104147824 */ /* 0x100fe200078e0205 */
[----:B------:R0:W4:Y:S01]  /*138d0*/  LDG.E.U8 R208, desc[UR6][R18.64] ;  /* 0x0000000612d07981 */ /* 0x000122000c1e1100 */
[----:B------:R-:W-:Y:S01]  /*138e0*/  IADD3 R14, P3, R0, R14, RZ ;  /* 0x0000000e000e7210 */ /* 0x000fe20007f7e0ff */
[----:B------:R-:W-:Y:S02]  /*138f0*/  IMAD R13, R3, 0x61, RZ ;  /* 0x00000061030d7824 */ /* 0x000fe400078e02ff */
[----:B0-----:R-:W-:Y:S02]  /*13900*/  IMAD.IADD R18, R4, 0x1, R6 ;  /* 0x0000000104127824 */ /* 0x001fe400078e0206 */
[----:B------:R-:W-:Y:S02]  /*13910*/  IMAD.IADD R4, R13, 0x1, R5 ;  /* 0x000000010d047824 */ /* 0x000fe400078e0205 */
[----:B--2---:R-:W-:Y:S01]  /*13920*/  IMAD.X R17, R2, 0x1, R21, P2 ;  /* 0x0000000102117824 */ /* 0x004fe200010e0615 */
[----:B------:R-:W-:Y:S01]  /*13930*/  IADD3 R20, P2, R0, R20, RZ ;  /* 0x0000001400147210 */ /* 0x000fe20007f5e0ff */
[----:B---3--:R-:W-:Y:S01]  /*13940*/  IMAD.X R15, R2, 0x1, R23, P3 ;  /* 0x00000001020f7824 */ /* 0x008fe200018e0617 */
[----:B------:R-:W-:Y:S01]  /*13950*/  IADD3 R18, P3, R0, R18, RZ ;  /* 0x0000001200127210 */ /* 0x000fe20007f7e0ff */
[----:B------:R-:W2:Y:S04]  /*13960*/  LDL R23, [R1+0x4bc] ;  /* 0x0004bc0001177983 */ /* 0x000ea80000100800 */
[C---:B------:R-:W-:Y:S01]  /*13970*/  IMAD.X R19, R2.reuse, 0x1, R155, P3 ;  /* 0x0000000102137824 */ /* 0x040fe200018e069b */
[----:B------:R0:W3:Y:S01]  /*13980*/  LDG.E.U8 R206, desc[UR6][R14.64] ;  /* 0x000000060ece7981 */ /* 0x0000e2000c1e1100 */
[----:B----4-:R-:W-:-:S03]  /*13990*/  IMAD.X R21, R2, 0x1, R22, P2 ;  /* 0x0000000102157824 */ /* 0x010fc600010e0616 */
[----:B------:R-:W4:Y:S04]  /*139a0*/  LDL R22, [R1+0x4b0] ;  /* 0x0004b00001167983 */ /* 0x000f280000100800 */
[----:B------:R-:W3:Y:S01]  /*139b0*/  LDL R155, [R1+0x4b4] ;  /* 0x0004b400019b7983 */ /* 0x000ee20000100800 */
[----:B0-----:R-:W-:-:S03]  /*139c0*/  IADD3 R14, P2, R0, R4, RZ ;  /* 0x00000004000e7210 */ /* 0x001fc60007f5e0ff */
[----:B------:R0:W3:Y:S04]  /*139d0*/  LDG.E.U8 R207, desc[UR6][R16.64] ;  /* 0x0000000610cf7981 */ /* 0x0000e8000c1e1100 */
[----:B------:R1:W3:Y:S04]  /*139e0*/  LDG.E.U8 R204, desc[UR6][R18.64] ;  /* 0x0000000612cc7981 */ /* 0x0002e8000c1e1100 */
[----:B------:R-:W3:Y:S01]  /*139f0*/  LDG.E.U8 R205, desc[UR6][R20.64] ;  /* 0x0000000614cd7981 */ /* 0x000ee2000c1e1100 */
[----:B0-----:R-:W-:Y:S02]  /*13a00*/  IMAD.IADD R16, R13, 0x1, R6 ;  /* 0x000000010d107824 */ /* 0x001fe400078e0206 */
[----:B------:R-:W-:-:S02]  /*13a10*/  IMAD.X R15, R2, 0x1, R154, P2 ;  /* 0x00000001020f7824 */ /* 0x000fc400010e069a */
[----:B------:R-:W3:Y:S01]  /*13a20*/  LDL R154, [R1+0x4a8] ;  /* 0x0004a800019a7983 */ /* 0x000ee20000100800 */
[----:B------:R-:W-:Y:S01]  /*13a30*/  IADD3 R16, P3, R0, R16, RZ ;  /* 0x0000001000107210 */ /* 0x000fe20007f7e0ff */
[----:B------:R-:W-:Y:S02]  /*13a40*/  IMAD R13, R3, 0x62, RZ ;  /* 0x00000062030d7824 */ /* 0x000fe400078e02ff */
[----:B------:R0:W3:Y:S02]  /*13a50*/  LDG.E.U8 R203, desc[UR6][R14.64] ;  /* 0x000000060ecb7981 */ /* 0x0000e4000c1e1100 */
[----:B------:R-:W-:Y:S02]  /*13a60*/  IMAD.X R17, R2, 0x1, R153, P3 ;  /* 0x0000000102117824 */ /* 0x000fe400018e0699 */
[----:B------:R-:W3:Y:S01]  /*13a70*/  LDL R153, [R1+0x4a4] ;  /* 0x0004a40001997983 */ /* 0x000ee20000100800 */
[--C-:B------:R-:W-:Y:S02]  /*13a80*/  IMAD.IADD R4, R13, 0x1, R5.reuse ;  /* 0x000000010d047824 */ /* 0x100fe400078e0205 */
[----:B-1----:R-:W-:Y:S01]  /*13a90*/  IMAD R18, R3, 0x63, RZ ;  /* 0x0000006303127824 */ /* 0x002fe200078e02ff */
[----:B------:R1:W3:Y:S01]  /*13aa0*/  LDG.E.U8 R202, desc[UR6][R16.64] ;  /* 0x0000000610ca7981 */ /* 0x0002e2000c1e1100 */
[----:B------:R-:W-:Y:S01]  /*13ab0*/  IMAD.IADD R13, R13, 0x1, R6 ;  /* 0x000000010d0d7824 */ /* 0x000fe200078e0206 */
[----:B0-----:R-:W-:Y:S01]  /*13ac0*/  IADD3 R14, P2, R0, R4, RZ ;  /* 0x00000004000e7210 */ /* 0x001fe20007f5e0ff */
[----:B------:R-:W-:-:S02]  /*13ad0*/  IMAD.IADD R20, R18, 0x1, R5 ;  /* 0x0000000112147824 */ /* 0x000fc400078e0205 */
[----:B------:R-:W-:Y:S02]  /*13ae0*/  IMAD.IADD R4, R18, 0x1, R6 ;  /* 0x0000000112047824 */ /* 0x000fe400078e0206 */
[----:B------:R-:W-:Y:S01]  /*13af0*/  IMAD.X R15, R2, 0x1, R152, P2 ;  /* 0x00000001020f7824 */ /* 0x000fe200010e0698 */
[C---:B-1----:R-:W-:Y:S02]  /*13b00*/  IADD3 R16, P3, R0.reuse, R13, RZ ;  /* 0x0000000d00107210 */ /* 0x042fe40007f7e0ff */
[----:B------:R-:W-:Y:S02]  /*13b10*/  IADD3 R20, P2, R0, R20, RZ ;  /* 0x0000001400147210 */ /* 0x000fe40007f5e0ff */
[----:B------:R0:W3:Y:S01]  /*13b20*/  LDG.E.U8 R201, desc[UR6][R14.64] ;  /* 0x000000060ec97981 */ /* 0x0000e2000c1e1100 */
[----:B------:R-:W-:-:S04]  /*13b30*/  IMAD R152, R3, 0x64, RZ ;  /* 0x0000006403987824 */ /* 0x000fc800078e02ff */
[----:B------:R-:W-:Y:S02]  /*13b40*/  IMAD.IADD R18, R152, 0x1, R5 ;  /* 0x0000000198127824 */ /* 0x000fe400078e0205 */
[----:B--2---:R-:W-:Y:S01]  /*13b50*/  IMAD.X R17, R2, 0x1, R23, P3 ;  /* 0x0000000102117824 */ /* 0x004fe200018e0617 */
[----:B0-----:R-:W-:Y:S01]  /*13b60*/  IADD3 R14, P3, R0, R4, RZ ;  /* 0x00000004000e7210 */ /* 0x001fe20007f7e0ff */
[----:B------:R-:W2:Y:S01]  /*13b70*/  LDL R23, [R1+0x498] ;  /* 0x0004980001177983 */ /* 0x000ea20000100800 */
[----:B------:R-:W-:-:S03]  /*13b80*/  IMAD R4, R3, 0x65, RZ ;  /* 0x0000006503047824 */ /* 0x000fc600078e02ff */
[----:B------:R0:W2:Y:S01]  /*13b90*/  LDG.E.U8 R200, desc[UR6][R16.64] ;  /* 0x0000000610c87981 */ /* 0x0000a2000c1e1100 */
[----:B----4-:R-:W-:-:S03]  /*13ba0*/  IMAD.X R21, R2, 0x1, R22, P2 ;  /* 0x0000000102157824 */ /* 0x010fc600010e0616 */
[----:B------:R-:W4:Y:S01]  /*13bb0*/  LDL R22, [R1+0x49c] ;  /* 0x00049c0001167983 */ /* 0x000f220000100800 */
[----:B---3--:R-:W-:-:S03]  /*13bc0*/  IMAD.X R15, R2, 0x1, R155, P3 ;  /* 0x00000001020f7824 */ /* 0x008fc600018e069b */
[----:B------:R-:W3:Y:S01]  /*13bd0*/  LDL R155, [R1+0x490] ;  /* 0x00049000019b7983 */ /* 0x000ee20000100800 */
[----:B------:R-:W-:-:S03]  /*13be0*/  IADD3 R18, P2, R0, R18, RZ ;  /* 0x0000001200127210 */ /* 0x000fc60007f5e0ff */
[----:B------:R1:W3:Y:S01]  /*13bf0*/  LDG.E.U8 R198, desc[UR6][R14.64] ;  /* 0x000000060ec67981 */ /* 0x0002e2000c1e1100 */
[C---:B0-----:R-:W-:Y:S02]  /*13c00*/  IMAD.IADD R16, R4.reuse, 0x1, R5 ;  /* 0x0000000104107824 */ /* 0x041fe400078e0205 */
[----:B------:R-:W-:Y:S01]  /*13c10*/  IMAD R13, R3, 0x66, RZ ;  /* 0x00000066030d7824 */ /* 0x000fe200078e02ff */
[----:B------:R0:W3:Y:S01]  /*13c20*/  LDG.E.U8 R199, desc[UR6][R20.64] ;  /* 0x0000000614c77981 */ /* 0x0000e2000c1e1100 */
[----:B-1----:R-:W-:Y:S02]  /*13c30*/  IMAD.IADD R14, R4, 0x1, R6 ;  /* 0x00000001040e7824 */ /* 0x002fe400078e0206 */
[----:B------:R-:W-:Y:S02]  /*13c40*/  IMAD.X R19, R2, 0x1, R154, P2 ;  /* 0x0000000102137824 */ /* 0x000fe400010e069a */
[----:B------:R-:W3:Y:S01]  /*13c50*/  LDL R154, [R1+0x494] ;  /* 0x00049400019a7983 */ /* 0x000ee20000100800 */
[----:B------:R-:W-:-:S02]  /*13c60*/  IADD3 R14, P3, R0, R14, RZ ;  /* 0x0000000e000e7210 */ /* 0x000fc40007f7e0ff */
[----:B------:R-:W-:Y:S01]  /*13c70*/  IADD3 R16, P2, R0, R16, RZ ;  /* 0x0000001000107210 */ /* 0x000fe20007f5e0ff */
[----:B------:R1:W3:Y:S02]  /*13c80*/  LDG.E.U8 R197, desc[UR6][R18.64] ;  /* 0x0000000612c57981 */ /* 0x0002e4000c1e1100 */
[C---:B------:R-:W-:Y:S02]  /*13c90*/  IMAD.X R15, R2.reuse, 0x1, R153, P3 ;  /* 0x00000001020f7824 */ /* 0x040fe400018e0699 */
[----:B------:R-:W3:Y:S01]  /*13ca0*/  LDL R153, [R1+0x48c] ;  /* 0x00048c0001997983 */ /* 0x000ee20000100800 */
[----:B0-----:R-:W-:Y:S02]  /*13cb0*/  IMAD R20, R3, 0x67, RZ ;  /* 0x0000006703147824 */ /* 0x001fe400078e02ff */
[----:B------:R-:W-:Y:S01]  /*13cc0*/  IMAD.X R17, R2, 0x1, R156, P2 ;  /* 0x0000000102117824 */ /* 0x000fe200010e069c */
[----:B------:R-:W3:Y:S01]  /*13cd0*/  LDL R21, [R1+0x488] ;  /* 0x0004880001157983 */ /* 0x000ee20000100800 */
[----:B-1----:R-:W-:-:S02]  /*13ce0*/  IMAD.IADD R18, R13, 0x1, R5 ;  /* 0x000000010d127824 */ /* 0x002fc400078e0205 */
[--C-:B------:R-:W-:Y:S01]  /*13cf0*/  IMAD.IADD R4, R13, 0x1, R6.reuse ;  /* 0x000000010d047824 */ /* 0x100fe200078e0206 */
[----:B------:R0:W3:Y:S01]  /*13d00*/  LDG.E.U8 R196, desc[UR6][R16.64] ;  /* 0x0000000610c47981 */ /* 0x0000e2000c1e1100 */
[----:B------:R-:W-:Y:S01]  /*13d10*/  IMAD.IADD R13, R20, 0x1, R5 ;  /* 0x00000001140d7824 */ /* 0x000fe200078e0205 */
[C---:B------:R-:W-:Y:S02]  /*13d20*/  IADD3 R18, P2, R0.reuse, R18, RZ ;  /* 0x0000001200127210 */ /* 0x040fe40007f5e0ff */
[----:B------:R1:W3:Y:S04]  /*13d30*/  LDG.E.U8 R195, desc[UR6][R14.64] ;  /* 0x000000060ec37981 */ /* 0x0002e8000c1e1100 */
[----:B------:R-:W3:Y:S01]  /*13d40*/  LDL R156, [R1+0x478] ;  /* 0x00047800019c7983 */ /* 0x000ee20000100800 */
[----:B0-----:R-:W-:Y:S01]  /*13d50*/  IADD3 R16, P3, R0, R4, RZ ;  /* 0x0000000400107210 */ /* 0x001fe20007f7e0ff */
[----:B------:R-:W-:-:S02]  /*13d60*/  IMAD.IADD R4, R20, 0x1, R6 ;  /* 0x0000000114047824 */ /* 0x000fc400078e0206 */
[----:B--2---:R-:W-:Y:S01]  /*13d70*/  IMAD.X R19, R2, 0x1, R23, P2 ;  /* 0x0000000102137824 */ /* 0x004fe200010e0617 */
[----:B-1----:R-:W-:Y:S01]  /*13d80*/  IADD3 R14, P2, R0, R13, RZ ;  /* 0x0000000d000e7210 */ /* 0x002fe20007f5e0ff */
[----:B------:R-:W2:Y:S01]  /*13d90*/  LDL R23, [R1+0x480] ;  /* 0x0004800001177983 */ /* 0x000ea20000100800 */
[----:B------:R-:W-:-:S03]  /*13da0*/  IMAD R13, R3, 0x68, RZ ;  /* 0x00000068030d7824 */ /* 0x000fc600078e02ff */
[----:B------:R0:W2:Y:S01]  /*13db0*/  LDG.E.U8 R194, desc[UR6][R18.64] ;  /* 0x0000000612c27981 */ /* 0x0000a2000c1e1100 */
[----:B----4-:R-:W-:-:S03]  /*13dc0*/  IMAD.X R17, R2, 0x1, R22, P3 ;  /* 0x0000000102117824 */ /* 0x010fc600018e0616 */
[----:B------:R-:W4:Y:S01]  /*13dd0*/  LDL R22, [R1+0x484] ;  /* 0x0004840001167983 */ /* 0x000f220000100800 */
[----:B---3--:R-:W-:-:S03]  /*13de0*/  IMAD.X R15, R2, 0x1, R155, P2 ;  /* 0x00000001020f7824 */ /* 0x008fc600010e069b */
[----:B------:R-:W3:Y:S01]  /*13df0*/  LDL R155, [R1+0x47c] ;  /* 0x00047c00019b7983 */ /* 0x000ee20000100800 */
[----:B0-----:R-:W-:-:S03]  /*13e00*/  IADD3 R18, P3, R0, R4, RZ ;  /* 0x0000000400127210 */ /* 0x001fc60007f7e0ff */
[----:B------:R0:W3:Y:S04]  /*13e10*/  LDG.E.U8 R192, desc[UR6][R14.64] ;  /* 0x000000060ec07981 */ /* 0x0000e8000c1e1100 */
[----:B------:R1:W3:Y:S01]  /*13e20*/  LDG.E.U8 R193, desc[UR6][R16.64] ;  /* 0x0000000610c17981 */ /* 0x0002e2000c1e1100 */
[C---:B0-----:R-:W-:Y:S02]  /*13e30*/  IMAD.IADD R14, R13.reuse, 0x1, R6 ;  /* 0x000000010d0e7824 */ /* 0x041fe400078e0206 */
[----:B------:R-:W-:Y:S02]  /*13e40*/  IMAD.X R19, R2, 0x1, R154, P3 ;  /* 0x0000000102137824 */ /* 0x000fe400018e069a */
[----:B------:R-:W3:Y:S01]  /*13e50*/  LDL R154, [R1+0x470] ;  /* 0x00047000019a7983 */ /* 0x000ee20000100800 */
[----:B------:R-:W-:Y:S01]  /*13e60*/  IADD3 R14, P3, R0, R14, RZ ;  /* 0x0000000e000e7210 */ /* 0x000fe20007f7e0ff */
[----:B-1----:R-:W-:-:S02]  /*13e70*/  IMAD.IADD R16, R13, 0x1, R5 ;  /* 0x000000010d107824 */ /* 0x002fc400078e0205 */
[----:B------:R-:W-:Y:S01]  /*13e80*/  IMAD R4, R3, 0x69, RZ ;  /* 0x0000006903047824 */ /* 0x000fe200078e02ff */
[----:B------:R0:W3:Y:S01]  /*13e90*/  LDG.E.U8 R191, desc[UR6][R18.64] ;  /* 0x0000000612bf7981 */ /* 0x0000e2000c1e1100 */
[----:B------:R-:W-:-:S03]  /*13ea0*/  IMAD.X R15, R2, 0x1, R153, P3 ;  /* 0x00000001020f7824 */ /* 0x000fc600018e0699 */
[----:B------:R-:W3:Y:S01]  /*13eb0*/  LDL R153, [R1+0x474] ;  /* 0x0004740001997983 */ /* 0x000ee20000100800 */
[----:B------:R-:W-:Y:S01]  /*13ec0*/  IADD3 R16, P2, R0, R16, RZ ;  /* 0x0000001000107210 */ /* 0x000fe20007f5e0ff */
[C---:B------:R-:W-:Y:S02]  /*13ed0*/  IMAD.IADD R20, R4.reuse, 0x1, R5 ;  /* 0x0000000104147824 */ /* 0x040fe400078e0205 */
[----:B------:R-:W-:Y:S01]  /*13ee0*/  IMAD R13, R3, 0x6a, RZ ;  /* 0x0000006a030d7824 */ /* 0x000fe200078e02ff */
[----:B------:R-:W3:Y:S01]  /*13ef0*/  LDG.E.U8 R189, desc[UR6][R14.64] ;  /* 0x000000060ebd7981 */ /* 0x000ee2000c1e1100 */
[----:B0-----:R-:W-:Y:S02]  /*13f00*/  IMAD.IADD R18, R4, 0x1, R6 ;  /* 0x0000000104127824 */ /* 0x001fe400078e0206 */
[----:B------:R-:W-:Y:S01]  /*13f10*/  IMAD.X R17, R2, 0x1, R21, P2 ;  /* 0x0000000102117824 */ /* 0x000fe200010e0615 */
[C---:B------:R-:W-:Y:S01]  /*13f20*/  IADD3 R20, P2, R0.reuse, R20, RZ ;  /* 0x0000001400147210 */ /* 0x040fe20007f5e0ff */
[----:B------:R-:W-:Y:S01]  /*13f30*/  IMAD.IADD R4, R13, 0x1, R5 ;  /* 0x000000010d047824 */ /* 0x000fe200078e0205 */
[----:B------:R-:W-:-:S02]  /*13f40*/  IADD3 R18, P3, R0, R18, RZ ;  /* 0x0000001200127210 */ /* 0x000fc40007f7e0ff */
[----:B------:R0:W3:Y:S02]  /*13f50*/  LDG.E.U8 R190, desc[UR6][R16.64] ;  /* 0x0000000610be7981 */ /* 0x0000e4000c1e1100 */
[----:B0-----:R-:W-:Y:S02]  /*13f60*/  IMAD.IADD R16, R13, 0x1, R6 ;  /* 0x000000010d107824 */ /* 0x001fe400078e0206 */
[----:B------:R-:W-:Y:S02]  /*13f70*/  IMAD R13, R3, 0x6b, RZ ;  /* 0x0000006b030d7824 */ /* 0x000fe400078e02ff */
[----:B--2---:R-:W-:Y:S01]  /*13f80*/  IMAD.X R21, R2, 0x1, R23, P2 ;  /* 0x0000000102157824 */ /* 0x004fe200010e0617 */
[----:B------:R-:W-:Y:S01]  /*13f90*/  IADD3 R14, P2, R0, R4, RZ ;  /* 0x00000004000e7210 */ /* 0x000fe20007f5e0ff */
[----:B------:R-:W2:Y:S01]  /*13fa0*/  LDL R23, [R1+0x468] ;  /* 0x0004680001177983 */ /* 0x000ea20000100800 */
[----:B------:R-:W-:Y:S02]  /*13fb0*/  IMAD.IADD R4, R13, 0x1, R5 ;  /* 0x000000010d047824 */ /* 0x000fe400078e0205 */
[----:B----4-:R-:W-:Y:S01]  /*13fc0*/  IMAD.X R19, R2, 0x1, R22, P3 ;  /* 0x0000000102137824 */ /* 0x010fe200018e0616 */
[----:B------:R-:W-:Y:S01]  /*13fd0*/  IADD3 R16, P3, R0, R16, RZ ;  /* 0x0000001000107210 */ /* 0x000fe20007f7e0ff */
[----:B------:R-:W4:Y:S01]  /*13fe0*/  LDL R22, [R1+0x46c] ;  /* 0x00046c0001167983 */ /* 0x000f220000100800 */
[----:B------:R-:W-:-:S02]  /*13ff0*/  IMAD.X R15, R2, 0x1, R156, P2 ;  /* 0x00000001020f7824 */ /* 0x000fc400010e069c */
[----:B------:R-:W-:Y:S01]  /*14000*/  IMAD.IADD R13, R13, 0x1, R6 ;  /* 0x000000010d0d7824 */ /* 0x000fe200078e0206 */
[----:B------:R-:W4:Y:S01]  /*14010*/  LDG.E.U8 R187, desc[UR6][R18.64] ;  /* 0x0000000612bb7981 */ /* 0x000f22000c1e1100 */
[----:B---3--:R-:W-:-:S03]  /*14020*/  IMAD.X R17, R2, 0x1, R155, P3 ;  /* 0x0000000102117824 */ /* 0x008fc600018e069b */
[----:B------:R0:W3:Y:S04]  /*14030*/  LDG.E.U8 R186, desc[UR6][R14.64] ;  /* 0x000000060eba7981 */ /* 0x0000e8000c1e1100 */
[----:B------:R-:W3:Y:S04]  /*14040*/  LDL R155, [R1+0x464] ;  /* 0x00046400019b7983 */ /* 0x000ee80000100800 */
[----:B------:R1:W3:Y:S01]  /*14050*/  LDG.E.U8 R185, desc[UR6][R16.64] ;  /* 0x0000000610b97981 */ /* 0x0002e2000c1e1100 */
[----:B0-----:R-:W-:-:S03]  /*14060*/  IADD3 R14, P2, R0, R4, RZ ;  /* 0x00000004000e7210 */ /* 0x001fc60007f5e0ff */
[----:B------:R0:W3:Y:S02]  /*14070*/  LDG.E.U8 R188, desc[UR6][R20.64] ;  /* 0x0000000614bc7981 */ /* 0x0000e4000c1e1100 */
[----:B------:R-:W-:Y:S02]  /*14080*/  IMAD.X R15, R2, 0x1, R154, P2 ;  /* 0x00000001020f7824 */ /* 0x000fe400010e069a */
[----:B------:R-:W3:Y:S01]  /*14090*/  LDL R156, [R1+0x44c] ;  /* 0x00044c00019c7983 */ /* 0x000ee20000100800 */
[----:B-1----:R-:W-:-:S03]  /*140a0*/  IADD3 R16, P3, R0, R13, RZ ;  /* 0x0000000d00107210 */ /* 0x002fc60007f7e0ff */
[----:B------:R-:W3:Y:S02]  /*140b0*/  LDL R154, [R1+0x458] ;  /* 0x00045800019a7983 */ /* 0x000ee40000100800 */
[----:B------:R-:W-:Y:S02]  /*140c0*/  IMAD.X R17, R2, 0x1, R153, P3 ;  /* 0x0000000102117824 */ /* 0x000fe400018e0699 */
[----:B------:R1:W3:Y:S04]  /*140d0*/  LDG.E.U8 R184, desc[UR6][R14.64] ;  /* 0x000000060eb87981 */ /* 0x0002e8000c1e1100 */
[----:B------:R-:W3:Y:S01]  /*140e0*/  LDL R153, [R1+0x448] ;  /* 0x0004480001997983 */ /* 0x000ee20000100800 */
[C---:B------:R-:W-:Y:S02]  /*140f0*/  IMAD R18, R3.reuse, 0x6c, RZ ;  /* 0x0000006c03127824 */ /* 0x040fe400078e02ff */
[----:B------:R-:W-:Y:S01]  /*14100*/  IMAD R13, R3, 0x6d, RZ ;  /* 0x0000006d030d7824 */ /* 0x000fe200078e02ff */
[----:B------:R1:W3:Y:S01]  /*14110*/  LDG.E.U8 R183, desc[UR6][R16.64] ;  /* 0x0000000610b77981 */ /* 0x0002e2000c1e1100 */
[----:B0-----:R-:W-:-:S02]  /*14120*/  IMAD.IADD R20, R18, 0x1, R5 ;  /* 0x0000000112147824 */ /* 0x001fc400078e0205 */
[--C-:B------:R-:W-:Y:S02]  /*14130*/  IMAD.IADD R4, R18, 0x1, R6.reuse ;  /* 0x0000000112047824 */ /* 0x100fe400078e0206 */
[C---:B------:R-:W-:Y:S01]  /*14140*/  IMAD.IADD R18, R13.reuse, 0x1, R5 ;  /* 0x000000010d127824 */ /* 0x040fe200078e0205 */
[C---:B------:R-:W-:Y:S02]  /*14150*/  IADD3 R20, P2, R0.reuse, R20, RZ ;  /* 0x0000001400147210 */ /* 0x040fe40007f5e0ff */
[----:B-1----:R-:W-:Y:S01]  /*14160*/  IADD3 R14, P3, R0, R4, RZ ;  /* 0x00000004000e7210 */ /* 0x002fe20007f7e0ff */
[----:B------:R-:W-:Y:S02]  /*14170*/  IMAD.IADD R16, R13, 0x1, R6 ;  /* 0x000000010d107824 */ /* 0x000fe400078e0206 */
[----:B------:R-:W-:Y:S02]  /*14180*/  IMAD R4, R3, 0x70, RZ ;  /* 0x0000007003047824 */ /* 0x000fe400078e02ff */
[----:B--2---:R-:W-:Y:S01]  /*14190*/  IMAD.X R21, R2, 0x1, R23, P2 ;  /* 0x0000000102157824 */ /* 0x004fe200010e0617 */
[----:B------:R-:W-:Y:S01]  /*141a0*/  IADD3 R18, P2, R0, R18, RZ ;  /* 0x0000001200127210 */ /* 0x000fe20007f5e0ff */
[----:B------:R-:W2:Y:S01]  /*141b0*/  LDL R23, [R1+0x408] ;  /* 0x0004080001177983 */ /* 0x000ea20000100800 */
[----:B----4-:R-:W-:-:S03]  /*141c0*/  IMAD.X R15, R2, 0x1, R22, P3 ;  /* 0x00000001020f7824 */ /* 0x010fc600018e0616 */
[----:B------:R0:W4:Y:S01]  /*141d0*/  LDG.E.U8 R182, desc[UR6][R20.64] ;  /* 0x0000000614b67981 */ /* 0x000122000c1e1100 */
[C---:B------:R-:W-:Y:S02]  /*141e0*/  IMAD R22, R3.reuse, 0x6e, RZ ;  /* 0x0000006e03167824 */ /* 0x040fe400078e02ff */
[----:B------:R-:W-:Y:S01]  /*141f0*/  IMAD.X R19, R2, 0x1, R157, P2 ;  /* 0x0000000102137824 */ /* 0x000fe200010e069d */
[----:B------:R1:W4:Y:S01]  /*14200*/  LDG.E.U8 R181, desc[UR6][R14.64] ;  /* 0x000000060eb57981 */ /* 0x000322000c1e1100 */
[----:B------:R-:W-:Y:S01]  /*14210*/  IADD3 R16, P2, R0, R16, RZ ;  /* 0x0000001000107210 */ /* 0x000fe20007f5e0ff */
[----:B------:R-:W-:Y:S02]  /*14220*/  IMAD R13, R3, 0x78, RZ ;  /* 0x00000078030d7824 */ /* 0x000fe400078e02ff */
[----:B------:R3:W4:Y:S01]  /*14230*/  LDG.E.U8 R180, desc[UR6][R18.64] ;  /* 0x0000000612b47981 */ /* 0x000722000c1e1100 */
[----:B0-----:R-:W-:-:S03]  /*14240*/  IMAD.IADD R20, R4, 0x1, R5 ;  /* 0x0000000104147824 */ /* 0x001fc600078e0205 */
[----:B------:R-:W4:Y:S01]  /*14250*/  LDL R157, [R1+0x400] ;  /* 0x00040000019d7983 */ /* 0x000f220000100800 */
[----:B-1----:R-:W-:Y:S02]  /*14260*/  IMAD.IADD R14, R22, 0x1, R5 ;  /* 0x00000001160e7824 */ /* 0x002fe400078e0205 */
[----:B---3--:R-:W-:Y:S01]  /*14270*/  IMAD.X R17, R2, 0x1, R155, P2 ;  /* 0x0000000102117824 */ /* 0x008fe200010e069b */
[C---:B------:R-:W-:Y:S01]  /*14280*/  IADD3 R20, P2, R0.reuse, R20, RZ ;  /* 0x0000001400147210 */ /* 0x040fe20007f5e0ff */
[----:B------:R-:W3:Y:S01]  /*14290*/  LDL R155, [R1+0x45c] ;  /* 0x00045c00019b7983 */ /* 0x000ee20000100800 */
[----:B------:R-:W-:Y:S01]  /*142a0*/  IADD3 R14, P3, R0, R14, RZ ;  /* 0x0000000e000e7210 */ /* 0x000fe20007f7e0ff */
[----:B------:R-:W-:Y:S02]  /*142b0*/  IMAD.IADD R18, R4, 0x1, R6 ;  /* 0x0000000104127824 */ /* 0x000fe400078e0206 */
[----:B------:R0:W4:Y:S02]  /*142c0*/  LDG.E.U8 R179, desc[UR6][R16.64] ;  /* 0x0000000610b37981 */ /* 0x000124000c1e1100 */
[----:B------:R-:W-:-:S02]  /*142d0*/  IMAD.X R15, R2, 0x1, R154, P3 ;  /* 0x00000001020f7824 */ /* 0x000fc400018e069a */
[----:B------:R-:W4:Y:S01]  /*142e0*/  LDL R154, [R1+0x450] ;  /* 0x00045000019a7983 */ /* 0x000f220000100800 */
[----:B------:R-:W-:Y:S02]  /*142f0*/  IMAD.X R21, R2, 0x1, R153, P2 ;  /* 0x0000000102157824 */ /* 0x000fe400010e0699 */
[----:B0-----:R-:W-:Y:S01]  /*14300*/  IMAD.IADD R16, R13, 0x1, R5 ;  /* 0x000000010d107824 */ /* 0x001fe200078e0205 */
[----:B------:R-:W4:Y:S01]  /*14310*/  LDL R153, [R1+0x440] ;  /* 0x0004400001997983 */ /* 0x000f220000100800 */
[----:B------:R-:W-:-:S03]  /*14320*/  IADD3 R18, P3, R0, R18, RZ ;  /* 0x0000001200127210 */ /* 0x000fc60007f7e0ff */
[----:B------:R0:W4:Y:S01]  /*14330*/  LDG.E.U8 R178, desc[UR6][R14.64] ;  /* 0x000000060eb27981 */ /* 0x000122000c1e1100 */
[----:B------:R-:W-:Y:S01]  /*14340*/  IADD3 R16, P2, R0, R16, RZ ;  /* 0x0000001000107210 */ /* 0x000fe20007f5e0ff */
[----:B------:R-:W-:Y:S02]  /*14350*/  IMAD.X R19, R2, 0x1, R156, P3 ;  /* 0x0000000102137824 */ /* 0x000fe400018e069c */
[----:B------:R-:W4:Y:S01]  /*14360*/  LDL R156, [R1+0x404] ;  /* 0x00040400019c7983 */ /* 0x000f220000100800 */
[----:B------:R-:W-:-:S03]  /*14370*/  IMAD.IADD R4, R22, 0x1, R6 ;  /* 0x0000000116047824 */ /* 0x000fc600078e0206 */
[----:B------:R1:W4:Y:S01]  /*14380*/  LDG.E.U8 R176, desc[UR6][R18.64] ;  /* 0x0000000612b07981 */ /* 0x000322000c1e1100 */
[----:B0-----:R-:W-:-:S03]  /*14390*/  IMAD.IADD R14, R13, 0x1, R6 ;  /* 0x000000010d0e7824 */ /* 0x001fc600078e0206 */
[----:B------:R0:W4:Y:S02]  /*143a0*/  LDG.E.U8 R177, desc[UR6][R20.64] ;  /* 0x0000000614b17981 */ /* 0x000124000c1e1100 */
[----:B------:R-:W-:Y:S02]  /*143b0*/  IADD3 R14, P3, R0, R14, RZ ;  /* 0x0000000e000e7210 */ /* 0x000fe40007f7e0ff */
[----:B------:R-:W4:Y:S01]  /*143c0*/  LDL R22, [R1+0x3d4] ;  /* 0x0003d40001167983 */ /* 0x000f220000100800 */
[----:B-1----:R-:W-:Y:S02]  /*143d0*/  IMAD R18, R3, 0x71, RZ ;  /* 0x0000007103127824 */ /* 0x002fe400078e02ff */
[----:B------:R-:W-:Y:S02]  /*143e0*/  IMAD.X R15, R2, 0x1, R159, P3 ;  /* 0x00000001020f7824 */ /* 0x000fe400018e069f */
[----:B0-----:R-:W-:-:S03]  /*143f0*/  IMAD.IADD R20, R18, 0x1, R5 ;  /* 0x0000000112147824 */ /* 0x001fc600078e0205 */
[----:B------:R-:W4:Y:S01]  /*14400*/  LDG.E.U8 R174, desc[UR6][R14.64] ;  /* 0x000000060eae7981 */ /* 0x000f22000c1e1100 */
[----:B--2---:R-:W-:Y:S02]  /*14410*/  IMAD.X R17, R2, 0x1, R23, P2 ;  /* 0x0000000102117824 */ /* 0x004fe400010e0617 */
[----:B------:R-:W-:-:S03]  /*14420*/  IMAD R23, R3, 0x6f, RZ ;  /* 0x0000006f03177824 */ /* 0x000fc600078e02ff */
[----:B------:R0:W2:Y:S01]  /*14430*/  LDG.E.U8 R175, desc[UR6][R16.64] ;  /* 0x0000000610af7981 */ /* 0x0000a2000c1e1100 */
[----:B------:R-:W-:Y:S01]  /*14440*/  IMAD.IADD R13, R23, 0x1, R5 ;  /* 0x00000001170d7824 */ /* 0x000fe200078e0205 */
[----:B0-----:R-:W-:-:S04]  /*14450*/  IADD3 R16, P2, R0, R4, RZ ;  /* 0x0000000400107210 */ /* 0x001fc80007f5e0ff */
[----:B------:R-:W-:Y:S01]  /*14460*/  IADD3 R14, P3, R0, R13, RZ ;  /* 0x0000000d000e7210 */ /* 0x000fe20007f7e0ff */
[----:B---3--:R-:W-:Y:S01]  /*14470*/  IMAD.X R17, R2, 0x1, R155, P2 ;  /* 0x0000000102117824 */ /* 0x008fe200010e069b */
[----:B------:R-:W-:Y:S01]  /*14480*/  IADD3 R20, P2, R0, R20, RZ ;  /* 0x0000001400147210 */ /* 0x000fe20007f5e0ff */
[----:B------:R-:W3:Y:S01]  /*14490*/  LDL R155, [R1+0x454] ;  /* 0x00045400019b7983 */ /* 0x000ee20000100800 */
[----:B------:R-:W-:Y:S02]  /*144a0*/  IMAD R4, R3, 0x79, RZ ;  /* 0x0000007903047824 */ /* 0x000fe400078e02ff */
[----:B------:R-:W-:Y:S01]  /*144b0*/  IMAD.IADD R18, R18, 0x1, R6 ;  /* 0x0000000112127824 */ /* 0x000fe200078e0206 */
[----:B------:R0:W2:Y:S01]  /*144c0*/  LDG.E.U8 R173, desc[UR6][R16.64] ;  /* 0x0000000610ad7981 */ /* 0x0000a2000c1e1100 */
[----:B----4-:R-:W-:-:S03]  /*144d0*/  IMAD.X R15, R2, 0x1, R154, P3 ;  /* 0x00000001020f7824 */ /* 0x010fc600018e069a */
[----:B------:R-:W4:Y:S01]  /*144e0*/  LDL R154, [R1+0x438] ;  /* 0x00043800019a7983 */ /* 0x000f220000100800 */
[----:B------:R-:W-:Y:S01]  /*144f0*/  IMAD.X R21, R2, 0x1, R153, P2 ;  /* 0x0000000102157824 */ /* 0x000fe200010e0699 */
[----:B------:R-:W-:Y:S02]  /*14500*/  IADD3 R18, P3, R0, R18, RZ ;  /* 0x0000001200127210 */ /* 0x000fe40007f7e0ff */
[----:B------:R-:W2:Y:S01]  /*14510*/  LDL R153, [R1+0x43c] ;  /* 0x00043c0001997983 */ /* 0x000ea20000100800 */
[----:B0-----:R-:W-:-:S03]  /*14520*/  IMAD.IADD R16, R4, 0x1, R5 ;  /* 0x0000000104107824 */ /* 0x001fc600078e0205 */
[----:B------:R0:W2:Y:S01]  /*14530*/  LDG.E.U8 R172, desc[UR6][R14.64] ;  /* 0x000000060eac7981 */ /* 0x0000a2000c1e1100 */
[----:B------:R-:W-:Y:S01]  /*14540*/  IMAD.X R19, R2, 0x1, R158, P3 ;  /* 0x0000000102137824 */ /* 0x000fe200018e069e */
[----:B------:R-:W-:Y:S02]  /*14550*/  IADD3 R16, P2, R0, R16, RZ ;  /* 0x0000001000107210 */ /* 0x000fe40007f5e0ff */
[----:B------:R-:W2:Y:S04]  /*14560*/  LDL R158, [R1+0x430] ;  /* 0x00043000019e7983 */ /* 0x000ea80000100800 */
[----:B------:R1:W2:Y:S01]  /*14570*/  LDG.E.U8 R171, desc[UR6][R20.64] ;  /* 0x0000000614ab7981 */ /* 0x0002a2000c1e1100 */
[----:B0-----:R-:W-:Y:S02]  /*14580*/  IMAD.IADD R14, R4, 0x1, R6 ;  /* 0x00000001040e7824 */ /* 0x001fe400078e0206 */
[----:B------:R-:W-:Y:S01]  /*14590*/  IMAD.X R17, R2, 0x1, R157, P2 ;  /* 0x0000000102117824 */ /* 0x000fe200010e069d */
[----:B------:R-:W2:Y:S02]  /*145a0*/  LDG.E.U8 R170, desc[UR6][R18.64] ;  /* 0x0000000612aa7981 */ /* 0x000ea4000c1e1100 */
[----:B------:R-:W-:-:S02]  /*145b0*/  IADD3 R14, P3, R0, R14, RZ ;  /* 0x0000000e000e7210 */ /* 0x000fc40007f7e0ff */
[----:B------:R-:W2:Y:S01]  /*145c0*/  LDL R157, [R1+0x3d0] ;  /* 0x0003d000019d7983 */ /* 0x000ea20000100800 */
[----:B-1----:R-:W-:Y:S02]  /*145d0*/  IMAD R20, R3, 0x72, RZ ;  /* 0x0000007203147824 */ /* 0x002fe400078e02ff */
[----:B------:R-:W-:Y:S01]  /*145e0*/  IMAD.X R15, R2, 0x1, R156, P3 ;  /* 0x00000001020f7824 */ /* 0x000fe200018e069c */
[----:B------:R0:W2:Y:S04]  /*145f0*/  LDG.E.U8 R169, desc[UR6][R16.64] ;  /* 0x0000000610a97981 */ /* 0x0000a8000c1e1100 */
[----:B------:R-:W2:Y:S04]  /*14600*/  LDL R156, [R1+0x434] ;  /* 0x00043400019c7983 */ /* 0x000ea80000100800 */
[----:B------:R1:W2:Y:S01]  /*14610*/  LDG.E.U8 R168, desc[UR6][R14.64] ;  /* 0x000000060ea87981 */ /* 0x0002a2000c1e1100 */
[----:B0-----:R-:W-:-:S02]  /*14620*/  IMAD.IADD R16, R23, 0x1, R6 ;  /* 0x0000000117107824 */ /* 0x001fc400078e0206 */
[----:B------:R-:W-:Y:S01]  /*14630*/  IMAD R13, R3, 0x73, RZ ;  /* 0x00000073030d7824 */ /* 0x000fe200078e02ff */
[----:B------:R-:W2:Y:S02]  /*14640*/  LDL R23, [R1+0x3dc] ;  /* 0x0003dc0001177983 */ /* 0x000ea40000100800 */
[----:B------:R-:W-:Y:S01]  /*14650*/  IADD3 R16, P2, R0, R16, RZ ;  /* 0x0000001000107210 */ /* 0x000fe20007f5e0ff */
[C---:B-1----:R-:W-:Y:S02]  /*14660*/  IMAD.IADD R14, R20.reuse, 0x1, R5 ;  /* 0x00000001140e7824 */ /* 0x042fe400078e0205 */
[----:B------:R-:W-:-:S03]  /*14670*/  IMAD.IADD R20, R20, 0x1, R6 ;  /* 0x0000000114147824 */ /* 0x000fc600078e0206 */
[----:B------:R-:W-:Y:S01]  /*14680*/  IADD3 R14, P3, R0, R14, RZ ;  /* 0x0000000e000e7210 */ /* 0x000fe20007f7e0ff */
[----:B---3--:R-:W-:Y:S01]  /*14690*/  IMAD.X R17, R2, 0x1, R155, P2 ;  /* 0x0000000102117824 */ /* 0x008fe200010e069b */
[----:B------:R-:W-:Y:S01]  /*146a0*/  IADD3 R20, P2, R0, R20, RZ ;  /* 0x0000001400147210 */ /* 0x000fe20007f5e0ff */
[----:B------:R-:W3:Y:S01]  /*146b0*/  LDL R155, [R1+0x428] ;  /* 0x00042800019b7983 */ /* 0x000ee20000100800 */
[----:B------:R-:W-:Y:S02]  /*146c0*/  IMAD.IADD R18, R13, 0x1, R5 ;  /* 0x000000010d127824 */ /* 0x000fe400078e0205 */
[----:B------:R-:W-:Y:S01]  /*146d0*/  IMAD R4, R3, 0x7a, RZ ;  /* 0x0000007a03047824 */ /* 0x000fe200078e02ff */
[----:B------:R0:W3:Y:S01]  /*146e0*/  LDG.E.U8 R167, desc[UR6][R16.64] ;  /* 0x0000000610a77981 */ /* 0x0000e2000c1e1100 */
[----:B----4-:R-:W-:-:S03]  /*146f0*/  IMAD.X R15, R2, 0x1, R154, P3 ;  /* 0x00000001020f7824 */ /* 0x010fc600018e069a */
[----:B------:R-:W4:Y:S01]  /*14700*/  LDL R154, [R1+0x42c] ;  /* 0x00042c00019a7983 */ /* 0x000f220000100800 */
[----:B--2---:R-:W-:Y:S01]  /*14710*/  IMAD.X R21, R2, 0x1, R153, P2 ;  /* 0x0000000102157824 */ /* 0x004fe200010e0699 */
[----:B------:R-:W-:Y:S02]  /*14720*/  IADD3 R18, P3, R0, R18, RZ ;  /* 0x0000001200127210 */ /* 0x000fe40007f7e0ff */
[----:B------:R-:W2:Y:S01]  /*14730*/  LDL R153, [R1+0x3d8] ;  /* 0x0003d80001997983 */ /* 0x000ea20000100800 */
[----:B0-----:R-:W-:-:S03]  /*14740*/  IMAD.IADD R16, R4, 0x1, R5 ;  /* 0x0000000104107824 */ /* 0x001fc600078e0205 */
[----:B------:R0:W2:Y:S02]  /*14750*/  LDG.E.U8 R166, desc[UR6][R14.64] ;  /* 0x000000060ea67981 */ /* 0x0000a4000c1e1100 */
[----:B------:R-:W-:Y:S01]  /*14760*/  IADD3 R16, P2, R0, R16, RZ ;  /* 0x0000001000107210 */ /* 0x000fe20007f5e0ff */
[----:B------:R-:W-:Y:S01]  /*14770*/  IMAD.X R19, R2, 0x1, R158, P3 ;  /* 0x0000000102137824 */ /* 0x000fe200018e069e */
[----:B------:R-:W2:Y:S04]  /*14780*/  LDG.E.U8 R165, desc[UR6][R20.64] ;  /* 0x0000000614a57981 */ /* 0x000ea8000c1e1100 */
[----:B------:R1:W2:Y:S01]  /*14790*/  LDG.E.U8 R164, desc[UR6][R18.64] ;  /* 0x0000000612a47981 */ /* 0x0002a2000c1e1100 */
[--C-:B0-----:R-:W-:Y:S02]  /*147a0*/  IMAD.IADD R14, R4, 0x1, R6.reuse ;  /* 0x00000001040e7824 */ /* 0x101fe400078e0206 */
[----:B------:R-:W-:Y:S01]  /*147b0*/  IMAD.IADD R4, R13, 0x1, R6 ;  /* 0x000000010d047824 */ /* 0x000fe200078e0206 */
[----:B------:R-:W2:Y:S02]  /*147c0*/  LDL R21, [R1+0x424] ;  /* 0x0004240001157983 */ /* 0x000ea40000100800 */
[----:B------:R-:W-:Y:S01]  /*147d0*/  IADD3 R14, P3, R0, R14, RZ ;  /* 0x0000000e000e7210 */ /* 0x000fe20007f7e0ff */
[----:B------:R-:W-:-:S02]  /*147e0*/  IMAD.X R17, R2, 0x1, R157, P2 ;  /* 0x0000000102117824 */ /* 0x000fc400010e069d */
[----:B------:R-:W-:Y:S01]  /*147f0*/  IMAD R13, R3, 0x74, RZ ;  /* 0x00000074030d7824 */ /* 0x000fe200078e02ff */
[----:B-1----:R-:W-:Y:S01]  /*14800*/  IADD3 R18, P2, R0, R4, RZ ;  /* 0x0000000400127210 */ /* 0x002fe20007f5e0ff */
[----:B------:R-:W-:Y:S01]  /*14810*/  IMAD.X R15, R2, 0x1, R22, P3 ;  /* 0x00000001020f7824 */ /* 0x000fe200018e0616 */
[----:B------:R0:W2:Y:S01]  /*14820*/  LDG.E.U8 R163, desc[UR6][R16.64] ;  /* 0x0000000610a37981 */ /* 0x0000a2000c1e1100 */
[----:B------:R-:W-:-:S03]  /*14830*/  IMAD.IADD R4, R13, 0x1, R5 ;  /* 0x000000010d047824 */ /* 0x000fc600078e0205 */
[----:B------:R-:W2:Y:S01]  /*14840*/  LDL R22, [R1+0x420] ;  /* 0x0004200001167983 */ /* 0x000ea20000100800 */
[----:B------:R-:W-:-:S03]  /*14850*/  IMAD.X R19, R2, 0x1, R156, P2 ;  /* 0x0000000102137824 */ /* 0x000fc600010e069c */
[----:B------:R1:W2:Y:S01]  /*14860*/  LDG.E.U8 R162, desc[UR6][R14.64] ;  /* 0x000000060ea27981 */ /* 0x0002a2000c1e1100 */
[----:B0-----:R-:W-:Y:S02]  /*14870*/  IMAD R17, R3, 0x7b, RZ ;  /* 0x0000007b03117824 */ /* 0x001fe400078e02ff */
[--C-:B------:R-:W-:Y:S01]  /*14880*/  IMAD.IADD R16, R13, 0x1, R6.reuse ;  /* 0x000000010d107824 */ /* 0x100fe200078e0206 */
[----:B------:R0:W2:Y:S01]  /*14890*/  LDG.E.U8 R161, desc[UR6][R18.64] ;  /* 0x0000000612a17981 */ /* 0x0000a2000c1e1100 */
[C---:B-1----:R-:W-:Y:S01]  /*148a0*/  IADD3 R14, P2, R0.reuse, R4, RZ ;  /* 0x00000004000e7210 */ /* 0x042fe20007f5e0ff */
[C---:B------:R-:W-:Y:S02]  /*148b0*/  IMAD.IADD R4, R17.reuse, 0x1, R6 ;  /* 0x0000000111047824 */ /* 0x040fe400078e0206 */
[----:B------:R-:W-:Y:S01]  /*148c0*/  IADD3 R16, P3, R0, R16, RZ ;  /* 0x0000001000107210 */ /* 0x000fe20007f7e0ff */
[----:B0-----:R-:W-:Y:S02]  /*148d0*/  IMAD.IADD R18, R17, 0x1, R5 ;  /* 0x0000000111127824 */ /* 0x001fe400078e0205 */
[----:B------:R-:W-:-:S04]  /*148e0*/  IMAD R20, R3, 0x75, RZ ;  /* 0x0000007503147824 */ /* 0x000fc800078e02ff */
[----:B------:R-:W-:Y:S02]  /*148f0*/  IMAD.IADD R13, R20, 0x1, R5 ;  /* 0x00000001140d7824 */ /* 0x000fe400078e0205 */
[----:B---3--:R-:W-:Y:S01]  /*14900*/  IMAD.X R15, R2, 0x1, R155, P2 ;  /* 0x00000001020f7824 */ /* 0x008fe200010e069b */
[----:B------:R-:W-:-:S04]  /*14910*/  IADD3 R18, P2, R0, R18, RZ ;  /* 0x0000001200127210 */ /* 0x000fc80007f5e0ff */
[----:B------:R0:W3:Y:S01]  /*14920*/  LDG.E.U8 R160, desc[UR6][R14.64] ;  /* 0x000000060ea07981 */ /* 0x0000e2000c1e1100 */
[----:B----4-:R-:W-:Y:S01]  /*14930*/  IMAD.X R17, R2, 0x1, R154, P3 ;  /* 0x0000000102117824 */ /* 0x010fe200018e069a */
[----:B0-----:R-:W-:Y:S01]  /*14940*/  IADD3 R14, P3, R0, R4, RZ ;  /* 0x00000004000e7210 */ /* 0x001fe20007f7e0ff */
[----:B------:R-:W-:-:S03]  /*14950*/  IMAD.IADD R4, R20, 0x1, R6 ;  /* 0x0000000114047824 */ /* 0x000fc600078e0206 */
[----:B------:R0:W4:Y:S01]  /*14960*/  LDG.E.U8 R159, desc[UR6][R16.64] ;  /* 0x00000006109f7981 */ /* 0x000122000c1e1100 */
[----:B--2---:R-:W-:-:S03]  /*14970*/  IMAD.X R19, R2, 0x1, R153, P2 ;  /* 0x0000000102137824 */ /* 0x004fc600010e0699 */
[----:B------:R-:W2:Y:S04]  /*14980*/  LDL R20, [R1+0x3e0] ;  /* 0x0003e00001147983 */ /* 0x000ea80000100800 */
[----:B------:R-:W3:Y:S01]  /*14990*/  LDL R153, [R1+0x418] ;  /* 0x0004180001997983 */ /* 0x000ee20000100800 */
[----:B------:R-:W-:-:S03]  /*149a0*/  IMAD.X R15, R2, 0x1, R23, P3 ;  /* 0x00000001020f7824 */ /* 0x000fc600018e0617 */
[----:B------:R-:W4:Y:S01]  /*149b0*/  LDL R23, [R1+0x4ac] ;  /* 0x0004ac0001177983 */ /* 0x000f220000100800 */
[----:B0-----:R-:W-:-:S03]  /*149c0*/  IADD3 R16, P2, R0, R13, RZ ;  /* 0x0000000d00107210 */ /* 0x001fc60007f5e0ff */
[----:B------:R0:W4:Y:S01]  /*149d0*/  LDG.E.U8 R158, desc[UR6][R18.64] ;  /* 0x00000006129e7981 */ /* 0x000122000c1e1100 */
[----:B------:R-:W-:-:S03]  /*149e0*/  IMAD R13, R3, 0x76, RZ ;  /* 0x00000076030d7824 */ /* 0x000fc600078e02ff */
[----:B------:R1:W4:Y:S01]  /*149f0*/  LDG.E.U8 R157, desc[UR6][R14.64] ;  /* 0x000000060e9d7981 */ /* 0x000322000c1e1100 */
[----:B0-----:R-:W-:Y:S01]  /*14a00*/  IADD3 R18, P3, R0, R4, RZ ;  /* 0x0000000400127210 */ /* 0x001fe20007f7e0ff */
[C---:B------:R-:W-:Y:S02]  /*14a10*/  IMAD.X R17, R2.reuse, 0x1, R22, P2 ;  /* 0x0000000102117824 */ /* 0x040fe400010e0616 */
[----:B------:R-:W4:Y:S02]  /*14a20*/  LDL R22, [R1+0x3e4] ;  /* 0x0003e40001167983 */ /* 0x000f240000100800 */
[----:B------:R-:W-:Y:S02]  /*14a30*/  IMAD.X R19, R2, 0x1, R21, P3 ;  /* 0x0000000102137824 */ /* 0x000fe400018e0615 */
[----:B------:R-:W-:Y:S01]  /*14a40*/  IMAD R4, R3, 0x7c, RZ ;  /* 0x0000007c03047824 */ /* 0x000fe200078e02ff */
[----:B------:R-:W4:Y:S01]  /*14a50*/  LDL R21, [R1+0x41c] ;  /* 0x00041c0001157983 */ /* 0x000f220000100800 */
[----:B-1----:R-:W-:-:S03]  /*14a60*/  IMAD.IADD R14, R13, 0x1, R5 ;  /* 0x000000010d0e7824 */ /* 0x002fc600078e0205 */
[----:B------:R0:W4:Y:S02]  /*14a70*/  LDG.E.U8 R156, desc[UR6][R16.64] ;  /* 0x00000006109c7981 */ /* 0x000124000c1e1100 */
[----:B------:R-:W-:Y:S02]  /*14a80*/  IADD3 R14, P2, R0, R14, RZ ;  /* 0x0000000e000e7210 */ /* 0x000fe40007f5e0ff */
[----:B------:R1:W4:Y:S01]  /*14a90*/  LDG.E.U8 R155, desc[UR6][R18.64] ;  /* 0x00000006129b7981 */ /* 0x000322000c1e1100 */
[----:B0-----:R-:W-:-:S05]  /*14aa0*/  IMAD.IADD R16, R4, 0x1, R5 ;  /* 0x0000000104107824 */ /* 0x001fca00078e0205 */
[----:B------:R-:W-:Y:S01]  /*14ab0*/  IADD3 R16, P3, R0, R16, RZ ;  /* 0x0000001000107210 */ /* 0x000fe20007f7e0ff */
[----:B------:R-:W-:-:S04]  /*14ac0*/  IMAD.IADD R4, R4, 0x1, R6 ;  /* 0x0000000104047824 */ /* 0x000fc800078e0206 */
[C---:B--2---:R-:W-:Y:S02]  /*14ad0*/  IMAD.X R17, R2.reuse, 0x1, R20, P3 ;  /* 0x0000000102117824 */ /* 0x044fe400018e0614 */
[----:B------:R-:W2:Y:S01]  /*14ae0*/  LDL R20, [R1+0x3e8] ;  /* 0x0003e80001147983 */ /* 0x000ea20000100800 */
[----:B---3--:R-:W-:Y:S02]  /*14af0*/  IMAD.X R15, R2, 0x1, R153, P2 ;  /* 0x00000001020f7824 */ /* 0x008fe400010e0699 */
[----:B-1----:R-:W-:Y:S01]  /*14b00*/  IMAD.IADD R18, R152, 0x1, R6 ;  /* 0x0000000198127824 */ /* 0x002fe200078e0206 */
[----:B------:R-:W3:Y:S04]  /*14b10*/  LDG.E.U8 R153, desc[UR6][R16.64] ;  /* 0x0000000610997981 */ /* 0x000ee8000c1e1100 */
[----:B------:R0:W3:Y:S02]  /*14b20*/  LDG.E.U8 R154, desc[UR6][R14.64] ;  /* 0x000000060e9a7981 */ /* 0x0000e4000c1e1100 */
[----:B0-----:R-:W-:-:S02]  /*14b30*/  IADD3 R14, P3, R0, R4, RZ ;  /* 0x00000004000e7210 */ /* 0x001fc40007f7e0ff */
[----:B------:R-:W3:Y:S01]  /*14b40*/  LDL R4, [R1+0x3ec] ;  /* 0x0003ec0001047983 */ /* 0x000ee20000100800 */
[----:B------:R-:W-:-:S05]  /*14b50*/  IADD3 R18, P2, R0, R18, RZ ;  /* 0x0000001200127210 */ /* 0x000fca0007f5e0ff */
[C---:B----4-:R-:W-:Y:S02]  /*14b60*/  IMAD.X R19, R2.reuse, 0x1, R23, P2 ;  /* 0x0000000102137824 */ /* 0x050fe400010e0617 */
[----:B------:R-:W-:Y:S02]  /*14b70*/  IMAD.IADD R16, R13, 0x1, R6 ;  /* 0x000000010d107824 */ /* 0x000fe400078e0206 */
[----:B------:R-:W-:Y:S01]  /*14b80*/  IMAD.X R15, R2, 0x1, R22, P3 ;  /* 0x00000001020f7824 */ /* 0x000fe200018e0616 */
[----:B------:R-:W4:Y:S02]  /*14b90*/  LDG.E.U8 R152, desc[UR6][R18.64] ;  /* 0x0000000612987981 */ /* 0x000f24000c1e1100 */
[----:B------:R-:W-:Y:S02]  /*14ba0*/  IADD3 R16, P2, R0, R16, RZ ;  /* 0x0000001000107210 */ /* 0x000fe40007f5e0ff */
[----:B------:R0:W4:Y:S04]  /*14bb0*/  LDG.E.U8 R23, desc[UR6][R14.64] ;  /* 0x000000060e177981 */ /* 0x000128000c1e1100 */
[----:B------:R-:W4:Y:S04]  /*14bc0*/  LDL R13, [R1+0x410] ;  /* 0x00041000010d7983 */ /* 0x000f280000100800 */
[----:B------:R-:W4:Y:S01]  /*14bd0*/  LDL R19, [R1+0x3f0] ;  /* 0x0003f00001137983 */ /* 0x000f220000100800 */
[----:B------:R-:W-:-:S03]  /*14be0*/  IMAD.X R17, R2, 0x1, R21, P2 ;  /* 0x0000000102117824 */ /* 0x000fc600010e0615 */
[----:B------:R-:W4:Y:S01]  /*14bf0*/  LDL R18, [R1+0x3f4] ;  /* 0x0003f40001127983 */ /* 0x000f220000100800 */
[----:B0-----:R-:W-:-:S03]  /*14c00*/  IMAD R14, R3, 0x7d, RZ ;  /* 0x0000007d030e7824 */ /* 0x001fc600078e02ff */
[----:B------:R0:W4:Y:S02]  /*14c10*/  LDG.E.U8 R22, desc[UR6][R16.64] ;  /* 0x0000000610167981 */ /* 0x000124000c1e1100 */
[C---:B0-----:R-:W-:Y:S02]  /*14c20*/  IMAD.IADD R16, R14.reuse, 0x1, R5 ;  /* 0x000000010e107824 */ /* 0x041fe400078e0205 */
[----:B------:R-:W-:-:S03]  /*14c30*/  IMAD.IADD R14, R14, 0x1, R6 ;  /* 0x000000010e0e7824 */ /* 0x000fc600078e0206 */
[----:B------:R-:W-:-:S05]  /*14c40*/  IADD3 R16, P2, R0, R16, RZ ;  /* 0x0000001000107210 */ /* 0x000fca0007f5e0ff */
[----:B--2---:R-:W-:Y:S01]  /*14c50*/  IMAD.X R17, R2, 0x1, R20, P2 ;  /* 0x0000000102117824 */ /* 0x004fe200010e0614 */
[----:B------:R-:W-:-:S04]  /*14c60*/  IADD3 R14, P2, R0, R14, RZ ;  /* 0x0000000e000e7210 */ /* 0x000fc80007f5e0ff */
[----:B------:R-:W2:Y:S01]  /*14c70*/  LDG.E.U8 R21, desc[UR6][R16.64] ;  /* 0x0000000610157981 */ /* 0x000ea2000c1e1100 */
[----:B---3--:R-:W-:-:S03]  /*14c80*/  IMAD.X R15, R2, 0x1, R4, P2 ;  /* 0x00000001020f7824 */ /* 0x008fc600010e0604 */
[----:B------:R-:W3:Y:S04]  /*14c90*/  LDL R4, [R1+0x414] ;  /* 0x0004140001047983 */ /* 0x000ee80000100800 */
[----:B------:R0:W2:Y:S02]  /*14ca0*/  LDG.E.U8 R20, desc[UR6][R14.64] ;  /* 0x000000060e147981 */ /* 0x0000a4000c1e1100 */
[----:B0-----:R-:W-:-:S04]  /*14cb0*/  IMAD R14, R3, 0x7e, RZ ;  /* 0x0000007e030e7824 */ /* 0x001fc800078e02ff */
[C---:B------:R-:W-:Y:S02]  /*14cc0*/  IMAD.IADD R16, R14.reuse, 0x1, R5 ;  /* 0x000000010e107824 */ /* 0x040fe400078e0205 */
[----:B------:R-:W-:-:S03]  /*14cd0*/  IMAD.IADD R14, R14, 0x1, R6 ;  /* 0x000000010e0e7824 */ /* 0x000fc600078e0206 */
[----:B------:R-:W-:-:S05]  /*14ce0*/  IADD3 R16, P2, R0, R16, RZ ;  /* 0x0000001000107210 */ /* 0x000fca0007f5e0ff */
[----:B----4-:R-:W-:Y:S01]  /*14cf0*/  IMAD.X R17, R2, 0x1, R19, P2 ;  /* 0x0000000102117824 */ /* 0x010fe200010e0613 */
[----:B------:R-:W-:-:S04]  /*14d00*/  IADD3 R14, P2, R0, R14, RZ ;  /* 0x0000000e000e7210 */ /* 0x000fc80007f5e0ff */
[----:B------:R-:W4:Y:S01]  /*14d10*/  LDG.E.U8 R19, desc[UR6][R16.64] ;  /* 0x0000000610137981 */ /* 0x000f22000c1e1100 */
[----:B------:R-:W-:-:S05]  /*14d20*/  IMAD.X R15, R2, 0x1, R18, P2 ;  /* 0x00000001020f7824 */ /* 0x000fca00010e0612 */
[----:B------:R0:W4:Y:S02]  /*14d30*/  LDG.E.U8 R18, desc[UR6][R14.64] ;  /* 0x000000060e127981 */ /* 0x000124000c1e1100 */
[----:B0-----:R-:W-:-:S04]  /*14d40*/  IMAD R14, R3, 0x77, RZ ;  /* 0x00000077030e7824 */ /* 0x001fc800078e02ff */
[C---:B------:R-:W-:Y:S02]  /*14d50*/  IMAD.IADD R16, R14.reuse, 0x1, R5 ;  /* 0x000000010e107824 */ /* 0x040fe400078e0205 */
[----:B------:R-:W-:-:S03]  /*14d60*/  IMAD.IADD R14, R14, 0x1, R6 ;  /* 0x000000010e0e7824 */ /* 0x000fc600078e0206 */
[----:B------:R-:W-:-:S05]  /*14d70*/  IADD3 R16, P2, R0, R16, RZ ;  /* 0x0000001000107210 */ /* 0x000fca0007f5e0ff */
[----:B------:R-:W-:Y:S01]  /*14d80*/  IMAD.X R17, R2, 0x1, R13, P2 ;  /* 0x0000000102117824 */ /* 0x000fe200010e060d */
[----:B------:R-:W-:Y:S01]  /*14d90*/  IADD3 R14, P2, R0, R14, RZ ;  /* 0x0000000e000e7210 */ /* 0x000fe20007f5e0ff */
[----:B------:R0:W-:Y:S04]  /*14da0*/  STL [R1+0xfa8], R3 ;  /* 0x000fa80301007387 */ /* 0x0001e80000100800 */
[----:B------:R-:W4:Y:S01]  /*14db0*/  LDG.E.U8 R13, desc[UR6][R16.64] ;  /* 0x00000006100d7981 */ /* 0x000f22000c1e1100 */
[----:B---3--:R-:W-:-:S05]  /*14dc0*/  IMAD.X R15, R2, 0x1, R4, P2 ;  /* 0x00000001020f7824 */ /* 0x008fca00010e0604 */
[----:B------:R1:W3:Y:S02]  /*14dd0*/  LDG.E.U8 R4, desc[UR6][R14.64] ;  /* 0x000000060e047981 */ /* 0x0002e4000c1e1100 */
[----:B-1----:R-:W-:Y:S02]  /*14de0*/  IMAD R14, R3, 0x7f, RZ ;  /* 0x0000007f030e7824 */ /* 0x002fe400078e02ff */
[----:B0-----:R-:W2:Y:S02]  /*14df0*/  LDL.LU R3, [R1+0x254] ;  /* 0x0002540001037983 */ /* 0x001ea40000300800 */
[C---:B------:R-:W-:Y:S02]  /*14e00*/  IMAD.IADD R16, R14.reuse, 0x1, R5 ;  /* 0x000000010e107824 */ /* 0x040fe400078e0205 */
[----:B------:R0:W-:Y:S01]  /*14e10*/  STL [R1+0xfac], R5 ;  /* 0x000fac0501007387 */ /* 0x0001e20000100800 */
[----:B------:R-:W-:-:S03]  /*14e20*/  IMAD.IADD R14, R14, 0x1, R6 ;  /* 0x000000010e0e7824 */ /* 0x000fc600078e0206 */
[----:B0-----:R-:W4:Y:S04]  /*14e30*/  LDL.LU R5, [R1+0x290] ;  /* 0x0002900001057983 */ /* 0x001f280000300800 */
[----:B------:R0:W-:Y:S04]  /*14e40*/  STL [R1+0xfb0], R6 ;  /* 0x000fb00601007387 */ /* 0x0001e80000100800 */
[----:B0-----:R-:W3:Y:S04]  /*14e50*/  LDL.LU R6, [R1+0x294] ;  /* 0x0002940001067983 */ /* 0x001ee80000300800 */
[----:B------:R-:W2:Y:S04]  /*14e60*/  LDL R17, [R1+0x3f8] ;  /* 0x0003f80001117983 */ /* 0x000ea80000100800 */
[----:B------:R-:W4:Y:S01]  /*14e70*/  LDL R15, [R1+0x3fc] ;  /* 0x0003fc00010f7983 */ /* 0x000f220000100800 */
[----:B------:R-:W-:-:S02]  /*14e80*/  IADD3 R16, P2, R0, R16, RZ ;  /* 0x0000001000107210 */ /* 0x000fc40007f5e0ff */
[----:B------:R-:W-:Y:S01]  /*14e90*/  IADD3 R14, P3, R0, R14, RZ ;  /* 0x0000000e000e7210 */ /* 0x000fe20007f7e0ff */
[----:B------:R-:W-:Y:S02]  /*14ea0*/  STL [R1+0xfb4], R0 ;  /* 0x000fb40001007387 */ /* 0x000fe40000100800 */
[C---:B--2---:R-:W-:Y:S02]  /*14eb0*/  IMAD.X R17, R2.reuse, 0x1, R17, P2 ;  /* 0x0000000102117824 */ /* 0x044fe400010e0611 */
[----:B----4-:R-:W-:-:S03]  /*14ec0*/  IMAD.X R15, R2, 0x1, R15, P3 ;  /* 0x00000001020f7824 */ /* 0x010fc600018e060f */
[----:B------:R-:W2:Y:S04]  /*14ed0*/  LDG.E.U8 R16, desc[UR6][R16.64] ;  /* 0x0000000610107981 */ /* 0x000ea8000c1e1100 */
[----:B------:R-:W4:Y:S01]  /*14ee0*/  LDG.E.U8 R14, desc[UR6][R14.64] ;  /* 0x000000060e0e7981 */ /* 0x000f22000c1e1100 */
[----:B------:R-:W-:Y:S06]  /*14ef0*/  BAR.SYNC.DEFER_BLOCKING 0x0 ;  /* 0x0000000000007b1d */ /* 0x000fec0000010000 */
[----:B------:R0:W-:Y:S04]  /*14f00*/  STS.U8 [R7+UR5+0x18400], R101 ;  /* 0x0184006507007988 */ /* 0x0001e80008000005 */
[----:B------:R1:W-:Y:S04]  /*14f10*/  STS.U8 [R7+UR5+0x10800], R84 ;  /* 0x0108005407007988 */ /* 0x0003e80008000005 */
[----:B------:R3:W-:Y:S04]  /*14f20*/  STS.U8 [R7+UR5+0x18800], R83 ;  /* 0x0188005307007988 */ /* 0x0007e80008000005 */
[----:B0-----:R-:W2:Y:S04]  /*14f30*/  LDL.LU R101, [R1+0x137c] ;  /* 0x00137c0001657983 */ /* 0x001ea80000300800 */
[----:B-1----:R-:W4:Y:S04]  /*14f40*/  LDL.LU R84, [R1+0x1378] ;  /* 0x0013780001547983 */ /* 0x002f280000300800 */
[----:B---3--:R-:W3:Y:S04]  /*14f50*/  LDL.LU R83, [R1+0x1374] ;  /* 0x0013740001537983 */ /* 0x008ee80000300800 */
[----:B------:R0:W-:Y:S04]  /*14f60*/  STS.U8 [R7+UR5+0x10c00], R66 ;  /* 0x010c004207007988 */ /* 0x0001e80008000005 */
[----:B------:R1:W-:Y:S04]  /*14f70*/  STS.U8 [R7+UR5+0x18c00], R65 ;  /* 0x018c004107007988 */ /* 0x0003e80008000005 */
[----:B------:R1:W-:Y:S04]  /*14f80*/  STS.U8 [R7+UR5+0x11000], R48 ;  /* 0x0110003007007988 */ /* 0x0003e80008000005 */
[----:B0-----:R-:W2:Y:S04]  /*14f90*/  LDL.LU R66, [R1+0x1370] ;  /* 0x0013700001427983 */ /* 0x001ea80000300800 */
[----:B-1----:R-:W4:Y:S04]  /*14fa0*/  LDL.LU R65, [R1+0x136c] ;  /* 0x00136c0001417983 */ /* 0x002f280000300800 */
[----:B------:R-:W3:Y:S04]  /*14fb0*/  LDL.LU R48, [R1+0x1368] ;  /* 0x0013680001307983 */ /* 0x000ee80000300800 */
[----:B------:R0:W-:Y:S04]  /*14fc0*/  STS.U8 [R7+UR5+0x19000], R47 ;  /* 0x0190002f07007988 */ /* 0x0001e80008000005 */
[----:B------:R1:W-:Y:S04]  /*14fd0*/  STS.U8 [R7+UR5+0x11400], R31 ;  /* 0x0114001f07007988 */ /* 0x0003e80008000005 */
[----:B------:R1:W-:Y:S04]  /*14fe0*/  STS.U8 [R7+UR5+0x19400], R30 ;  /* 0x0194001e07007988 */ /* 0x0003e80008000005 */
[----:B0-----:R-:W2:Y:S04]  /*14ff0*/  LDL.LU R47, [R1+0x1364] ;  /* 0x00136400012f7983 */ /* 0x001ea80000300800 */
[----:B-1----:R-:W4:Y:S04]  /*15000*/  LDL.LU R31, [R1+0x1360] ;  /* 0x00136000011f7983 */ /* 0x002f280000300800 */
[----:B------:R-:W3:Y:S01]  /*15010*/  LDL.LU R30, [R1+0x135c] ;  /* 0x00135c00011e7983 */ /* 0x000ee20000300800 */
[----:B------:R-:W-:-:S03]  /*15020*/  LOP3.LUT R2, R7, 0x10, RZ, 0x3c, !PT ;  /* 0x0000001007027812 */ /* 0x000fc600078e3cff */
[----:B------:R-:W-:Y:S04]  /*15030*/  STS.U8 [R7+UR5+0x10000], R6 ;  /* 0x0100000607007988 */ /* 0x000fe80008000005 */
[----:B------:R-:W-:Y:S04]  /*15040*/  STS.U8 [R7+UR5+0x18000], R5 ;  /* 0x0180000507007988 */ /* 0x000fe80008000005 */
[----:B------:R-:W-:Y:S04]  /*15050*/  STS.U8 [R7+UR5+0x10400], R3 ;  /* 0x0104000307007988 */ /* 0x000fe80008000005 */
[----:B------:R0:W-:Y:S04]  /*15060*/  STS.U8 [R7+UR5+0x11800], R12 ;  /* 0x0118000c07007988 */ /* 0x0001e80008000005 */
[----:B------:R1:W-:Y:S04]  /*15070*/  STS.U8 [R7+UR5+0x19800], R216 ;  /* 0x019800d807007988 */ /* 0x0003e80008000005 */
        /* <DEDUP_REMOVED lines=18> */
[----:B0-----:R-:W2:Y:S04]  /*151a0*/  LDL.LU R12, [R1+0x1358] ;  /* 0x00135800010c7983 */ /* 0x001ea80000300800 */
[----:B-1----:R-:W2:Y:S04]  /*151b0*/  LDL.LU R216, [R1+0x1354] ;  /* 0x0013540001d87983 */ /* 0x002ea80000300800 */
[----:B---3--:R-:W-:Y:S04]  /*151c0*/  STS.U8 [R2+UR5+0x10080], R30 ;  /* 0x0100801e02007988 */ /* 0x008fe80008000005 */
[----:B----4-:R-:W-:Y:S04]  /*151d0*/  STS.U8 [R2+UR5+0x18080], R31 ;  /* 0x0180801f02007988 */ /* 0x010fe80008000005 */
        /* <DEDUP_REMOVED lines=15> */
[----:B0-----:R-:W0:Y:S02]  /*152d0*/  S2R R46, SR_TID.X ;  /* 0x00000000002e7919 */ /* 0x001e240000002100 */
[----:B------:R0:W-:Y:S04]  /*152e0*/  STS.U8 [R2+UR5+0x1a080], R64 ;  /* 0x01a0804002007988 */ /* 0x0001e80008000005 */
[----:B------:R-:W-:Y:S04]  /*152f0*/  STS.U8 [R2+UR5+0x12480], R252 ;  /* 0x012480fc02007988 */ /* 0x000fe80008000005 */
[----:B------:R-:W-:Y:S04]  /*15300*/  STS.U8 [R2+UR5+0x1a480], R251 ;  /* 0x01a480fb02007988 */ /* 0x000fe80008000005 */
[----:B------:R-:W-:Y:S04]  /*15310*/  STS.U8 [R2+UR5+0x12880], R236 ;  /* 0x012880ec02007988 */ /* 0x000fe80008000005 */
[----:B------:R-:W-:Y:S04]  /*15320*/  STS.U8 [R2+UR5+0x1a880], R235 ;  /* 0x01a880eb02007988 */ /* 0x000fe80008000005 */
[----:B------:R-:W-:Y:S01]  /*15330*/  STS.U8 [R2+UR5+0x12c80], R220 ;  /* 0x012c80dc02007988 */ /* 0x000fe20008000005 */
[----:B0-----:R-:W-:-:S02]  /*15340*/  LOP3.LUT R64, R46, 0x7f, RZ, 0xc0, !PT ;  /* 0x0000007f2e407812 */ /* 0x001fc400078ec0ff */
[----:B------:R-:W-:Y:S01]  /*15350*/  LOP3.LUT R0, R46, 0x80, RZ, 0xc0, !PT ;  /* 0x000000802e007812 */ /* 0x000fe200078ec0ff */
[----:B------:R-:W-:Y:S04]  /*15360*/  STS.U8 [R2+UR5+0x1ac80], R219 ;  /* 0x01ac80db02007988 */ /* 0x000fe80008000005 */
[----:B------:R-:W-:Y:S01]  /*15370*/  IMAD R0, R0, 0x80, R64 ;  /* 0x0000008000007824 */ /* 0x000fe200078e0240 */
[----:B------:R-:W-:Y:S04]  /*15380*/  STS.U8 [R2+UR5+0x13080], R203 ;  /* 0x013080cb02007988 */ /* 0x000fe80008000005 */
[----:B------:R-:W-:Y:S01]  /*15390*/  STS.U8 [R2+UR5+0x1b080], R202 ;  /* 0x01b080ca02007988 */ /* 0x000fe20008000005 */
[----:B------:R-:W-:-:S03]  /*153a0*/  LOP3.LUT R0, R0, 0x20, RZ, 0x3c, !PT ;  /* 0x0000002000007812 */ /* 0x000fc600078e3cff */
[----:B------:R-:W-:Y:S04]  /*153b0*/  STS.U8 [R2+UR5+0x13480], R188 ;  /* 0x013480bc02007988 */ /* 0x000fe80008000005 */
[----:B------:R-:W-:Y:S04]  /*153c0*/  STS.U8 [R2+UR5+0x1b480], R187 ;  /* 0x01b480bb02007988 */ /* 0x000fe80008000005 */
[----:B------:R-:W-:Y:S04]  /*153d0*/  STS.U8 [R2+UR5+0x13880], R171 ;  /* 0x013880ab02007988 */ /* 0x000fe80008000005 */
[----:B------:R-:W-:Y:S04]  /*153e0*/  STS.U8 [R2+UR5+0x1b880], R170 ;  /* 0x01b880aa02007988 */ /* 0x000fe80008000005 */
[----:B------:R-:W-:Y:S04]  /*153f0*/  STS.U8 [R2+UR5+0x13c80], R169 ;  /* 0x013c80a902007988 */ /* 0x000fe80008000005 */
[----:B------:R-:W-:Y:S04]  /*15400*/  STS.U8 [R2+UR5+0x1bc80], R168 ;  /* 0x01bc80a802007988 */ /* 0x000fe80008000005 */
[----:B--2---:R-:W-:Y:S04]  /*15410*/  STS.U8 [R0+UR5+0x10100], R47 ;  /* 0x0101002f00007988 */ /* 0x004fe80008000005 */
        /* <DEDUP_REMOVED lines=18> */
[----:B------:R-:W-:Y:S04]  /*15540*/  STS.U8 [R0+UR5+0x12500], R250 ;  /* 0x012500fa00007988 */ /* 0x000fe80008000005 */
[----:B------:R-:W-:Y:S04]  /*15550*/  STS.U8 [R0+UR5+0x1a500], R249 ;  /* 0x01a500f900007988 */ /* 0x000fe80008000005 */
[----:B------:R-:W-:Y:S04]  /*15560*/  STS.U8 [R0+UR5+0x12900], R234 ;  /* 0x012900ea00007988 */ /* 0x000fe80008000005 */
[----:B------:R-:W-:Y:S04]  /*15570*/  STS.U8 [R0+UR5+0x1a900], R233 ;  /* 0x01a900e900007988 */ /* 0x000fe80008000005 */
[----:B------:R-:W-:Y:S04]  /*15580*/  STS.U8 [R0+UR5+0x12d00], R218 ;  /* 0x012d00da00007988 */ /* 0x000fe80008000005 */
[----:B------:R-:W-:Y:S01]  /*15590*/  STS.U8 [R0+UR5+0x1ad00], R217 ;  /* 0x01ad00d900007988 */ /* 0x000fe20008000005 */
[----:B0-----:R-:W-:-:S03]  /*155a0*/  LOP3.LUT R2, R82, 0x80, RZ, 0xc0, !PT ;  /* 0x0000008052027812 */ /* 0x001fc600078ec0ff */
[----:B------:R-:W-:Y:S02]  /*155b0*/  STS.U8 [R0+UR5+0x13100], R201 ;  /* 0x013100c900007988 */ /* 0x000fe40008000005 */
[----:B------:R-:W-:Y:S02]  /*155c0*/  IMAD R2, R2, 0x80, R64 ;  /* 0x0000008002027824 */ /* 0x000fe400078e0240 */
[----:B------:R-:W-:Y:S04]  /*155d0*/  STS.U8 [R0+UR5+0x1b100], R200 ;  /* 0x01b100c800007988 */ /* 0x000fe80008000005 */
[----:B------:R-:W-:Y:S01]  /*155e0*/  STS.U8 [R0+UR5+0x13500], R186 ;  /* 0x013500ba00007988 */ /* 0x000fe20008000005 */
[----:B------:R-:W-:-:S03]  /*155f0*/  LOP3.LUT R2, R2, 0x30, RZ, 0x3c, !PT ;  /* 0x0000003002027812 */ /* 0x000fc600078e3cff */
[----:B------:R-:W-:Y:S04]  /*15600*/  STS.U8 [R0+UR5+0x1b500], R185 ;  /* 0x01b500b900007988 */ /* 0x000fe80008000005 */
[----:B------:R-:W-:Y:S04]  /*15610*/  STS.U8 [R0+UR5+0x13900], R166 ;  /* 0x013900a600007988 */ /* 0x000fe80008000005 */
[----:B------:R-:W-:Y:S04]  /*15620*/  STS.U8 [R0+UR5+0x1b900], R165 ;  /* 0x01b900a500007988 */ /* 0x000fe80008000005 */
[----:B------:R-:W-:Y:S04]  /*15630*/  STS.U8 [R0+UR5+0x13d00], R163 ;  /* 0x013d00a300007988 */ /* 0x000fe80008000005 */
        /* <DEDUP_REMOVED lines=15> */
[----:B------:R-:W-:Y:S01]  /*15730*/  STS.U8 [R2+UR5+0x11d80], R79 ;  /* 0x011d804f02007988 */ /* 0x000fe20008000005 */
[----:B0-----:R-:W-:-:S03]  /*15740*/  LOP3.LUT R0, R82, 0x80, RZ, 0xc0, !PT ;  /* 0x0000008052007812 */ /* 0x001fc600078ec0ff */
[----:B------:R-:W-:Y:S04]  /*15750*/  STS.U8 [R2+UR5+0x19d80], R80 ;  /* 0x019d805002007988 */ /* 0x000fe80008000005 */
[----:B------:R-:W-:Y:S04]  /*15760*/  STS.U8 [R2+UR5+0x12180], R81 ;  /* 0x0121805102007988 */ /* 0x000fe80008000005 */
[----:B------:R0:W-:Y:S04]  /*15770*/  STS.U8 [R2+UR5+0x1a180], R100 ;  /* 0x01a1806402007988 */ /* 0x0001e80008000005 */
[----:B------:R-:W-:Y:S04]  /*15780*/  STS.U8 [R2+UR5+0x12580], R248 ;  /* 0x012580f802007988 */ /* 0x000fe80008000005 */
[----:B------:R-:W-:Y:S01]  /*15790*/  STS.U8 [R2+UR5+0x1a580], R247 ;  /* 0x01a580f702007988 */ /* 0x000fe20008000005 */
[----:B0-----:R-:W-:-:S03]  /*157a0*/  LOP3.LUT R100, R82, 0x7f, RZ, 0xc0, !PT ;  /* 0x0000007f52647812 */ /* 0x001fc600078ec0ff */
[----:B------:R-:W-:Y:S02]  /*157b0*/  STS.U8 [R2+UR5+0x12980], R232 ;  /* 0x012980e802007988 */ /* 0x000fe40008000005 */
[----:B------:R-:W-:Y:S02]  /*157c0*/  IMAD R0, R0, 0x80, R100 ;  /* 0x0000008000007824 */ /* 0x000fe400078e0264 */
[----:B------:R-:W-:Y:S04]  /*157d0*/  STS.U8 [R2+UR5+0x1a980], R231 ;  /* 0x01a980e702007988 */ /* 0x000fe80008000005 */
        /* <DEDUP_REMOVED lines=121> */
[----:B------:R-:W-:Y:S01]  /*15f70*/  STS.U8 [R2+UR5+0x10780], R139 ;  /* 0x0107808b02007988 */ /* 0x000fe20008000005 */
[----:B0-----:R-:W-:-:S03]  /*15f80*/  SHF.R.U32.HI R0, RZ, 0x5, R149 ;  /* 0x00000005ff007819 */ /* 0x001fc60000011695 */
[----:B------:R-:W-:Y:S04]  /*15f90*/  STS.U8 [R2+UR5+0x18780], R140 ;  /* 0x0187808c02007988 */ /* 0x000fe80008000005 */
[----:B------:R-:W-:Y:S04]  /*15fa0*/  STS.U8 [R2+UR5+0x10b80], R141 ;  /* 0x010b808d02007988 */ /* 0x000fe80008000005 */
[----:B------:R-:W-:Y:S04]  /*15fb0*/  STS.U8 [R2+UR5+0x18b80], R142 ;  /* 0x018b808e02007988 */ /* 0x000fe80008000005 */
[----:B------:R-:W-:Y:S04]  /*15fc0*/  STS.U8 [R2+UR5+0x10f80], R143 ;  /* 0x010f808f02007988 */ /* 0x000fe80008000005 */
[----:B------:R-:W-:Y:S01]  /*15fd0*/  STS.U8 [R2+UR5+0x18f80], R144 ;  /* 0x018f809002007988 */ /* 0x000fe20008000005 */
[----:B------:R-:W-:-:S03]  /*15fe0*/  R2UR UR8, R0 ;  /* 0x00000000000872ca */ /* 0x000fc600000e0000 */
[----:B------:R-:W-:Y:S04]  /*15ff0*/  STS.U8 [R2+UR5+0x11380], R145 ;  /* 0x0113809102007988 */ /* 0x000fe80008000005 */
[----:B------:R-:W-:Y:S04]  /*16000*/  STS.U8 [R2+UR5+0x19380], R146 ;  /* 0x0193809202007988 */ /* 0x000fe80008000005 */
[----:B------:R-:W-:Y:S04]  /*16010*/  STS.U8 [R2+UR5+0x11780], R147 ;  /* 0x0117809302007988 */ /* 0x000fe80008000005 */
[----:B------:R-:W-:Y:S04]  /*16020*/  STL [R1+0xfb8], R7 ;  /* 0x000fb80701007387 */ /* 0x000fe80000100800 */
[----:B------:R-:W-:Y:S04]  /*16030*/  STS.U8 [R2+UR5+0x19780], R148 ;  /* 0x0197809402007988 */ /* 0x000fe80008000005 */
[----:B------:R-:W-:Y:S04]  /*16040*/  STS.U8 [R2+UR5+0x11b80], R150 ;  /* 0x011b809602007988 */ /* 0x000fe80008000005 */
[----:B------:R-:W2:Y:S04]  /*16050*/  LDL R0, [R1+0x59c] ;  /* 0x00059c0001007983 */ /* 0x000ea80000100800 */
[----:B------:R-:W-:Y:S04]  /*16060*/  STS.U8 [R2+UR5+0x19b80], R151 ;  /* 0x019b809702007988 */ /* 0x000fe80008000005 */
[----:B------:R-:W-:Y:S04]  /*16070*/  STS.U8 [R2+UR5+0x11f80], R10 ;  /* 0x011f800a02007988 */ /* 0x000fe80008000005 */
[----:B------:R0:W-:Y:S04]  /*16080*/  STS.U8 [R2+UR5+0x19f80], R11 ;  /* 0x019f800b02007988 */ /* 0x0001e80008000005 */
[----:B------:R-:W3:Y:S01]  /*16090*/  LDL R3, [R1+0x5ac] ;  /* 0x0005ac0001037983 */ /* 0x000ee20000100800 */
[----:B------:R-:W-:Y:S01]  /*160a0*/  USHF.L.U32 UR8, UR8, 0x7, URZ ;  /* 0x0000000708087899 */ /* 0x000fe2000800063f */
[----:B------:R-:W-:-:S02]  /*160b0*/  UMOV UR9, 0x40000040 ;  /* 0x4000004000097882 */ /* 0x000fc40000000000 */
[----:B------:R-:W4:Y:S04]  /*160c0*/  LDL R17, [R1+0x5a4] ;  /* 0x0005a40001117983 */ /* 0x000f280000100800 */
[----:B0-----:R-:W3:Y:S04]  /*160d0*/  LDL R11, [R1+0x598] ;  /* 0x00059800010b7983 */ /* 0x001ee80000100800 */
[----:B------:R-:W-:Y:S04]  /*160e0*/  STS.U8 [R2+UR5+0x12380], R9 ;  /* 0x0123800902007988 */ /* 0x000fe80008000005 */
[----:B------:R0:W-:Y:S01]  /*160f0*/  STS.U8 [R2+UR5+0x1a380], R8 ;  /* 0x01a3800802007988 */ /* 0x0001e20008000005 */
[----:B------:R-:W-:-:S03]  /*16100*/  ULOP3.LUT UR8, UR8, 0x200, URZ, 0xc0, !UPT ;  /* 0x0000020008087892 */ /* 0x000fc6000f8ec03f */
[----:B------:R-:W4:Y:S04]  /*16110*/  LDL R21, [R1+0x5a0] ;  /* 0x0005a00001157983 */ /* 0x000f280000100800 */
[----:B------:R-:W4:Y:S04]  /*16120*/  LDL R10, [R1+0x5b4] ;  /* 0x0005b400010a7983 */ /* 0x000f280000100800 */
[----:B0-----:R-:W4:Y:S04]  /*16130*/  LDL R8, [R1+0x5a8] ;  /* 0x0005a80001087983 */ /* 0x001f280000100800 */
        /* <DEDUP_REMOVED lines=12> */
[----:B------:R-:W-:Y:S04]  /*16200*/  STS.U8 [R2+UR5+0x13f80], R16 ;  /* 0x013f801002007988 */ /* 0x000fe80008000005 */
[----:B------:R1:W-:Y:S01]  /*16210*/  STS.U8 [R2+UR5+0x1bf80], R14 ;  /* 0x01bf800e02007988 */ /* 0x0003e20008000005 */
[----:B------:R0:W-:Y:S06]  /*16220*/  MEMBAR.ALL.CTA ;  /* 0x0000000000007992 */ /* 0x0001ec0000008000 */
[----:B0-----:R-:W0:Y:S01]  /*16230*/  FENCE.VIEW.ASYNC.S ;  /* 0x00000000000073c6 */ /* 0x001e220000000000 */
[----:B------:R-:W-:-:S03]  /*16240*/  ULEA.HI UR8, UR5, UR8, URZ, 0x1c ;  /* 0x0000000805087291 */ /* 0x000fc6000f8fe03f */
[----:B------:R-:W4:Y:S04]  /*16250*/  LDL R5, [R1+0x5b0] ;  /* 0x0005b00001057983 */ /* 0x000f280000100800 */
[----:B------:R-:W4:Y:S04]  /*16260*/  LDL R7, [R1+0x5bc] ;  /* 0x0005bc0001077983 */ /* 0x000f280000100800 */
[----:B------:R-:W4:Y:S04]  /*16270*/  LDL R4, [R1+0x5c4] ;  /* 0x0005c40001047983 */ /* 0x000f280000100800 */
[----:B-1----:R-:W4:Y:S04]  /*16280*/  LDL R2, [R1+0x5b8] ;  /* 0x0005b80001027983 */ /* 0x002f280000100800 */
[----:B------:R-:W4:Y:S01]  /*16290*/  LDL R9, [R1+0x5cc] ;  /* 0x0005cc0001097983 */ /* 0x000f220000100800 */
[----:B0-----:R-:W-:Y:S01]  /*162a0*/  BAR.SYNC.DEFER_BLOCKING 0x0 ;  /* 0x0000000000007b1d */ /* 0x001fe20000010000 */
[----:B------:R-:W-:-:S04]  /*162b0*/  ULOP3.LUT UR8, UR8, 0x3fff, URZ, 0xc0, !UPT ;  /* 0x00003fff08087892 */ /* 0x000fc8000f8ec03f */
[----:B------:R-:W-:Y:S01]  /*162c0*/  UIADD3 UR12, UP0, UR8, 0x2, URZ ;  /* 0x00000002080c7890 */ /* 0x000fe2000ff1e03f */
[----:B------:R-:W4:Y:S04]  /*162d0*/  LDL R20, [R1+0x5c0] ;  /* 0x0005c00001147983 */ /* 0x000f280000100800 */
[----:B------:R-:W4:Y:S01]  /*162e0*/  LDL R6, [R1+0x5d4] ;  /* 0x0005d40001067983 */ /* 0x000f220000100800 */
[----:B------:R-:W-:-:S06]  /*162f0*/  WARPGROUP.ARRIVE ;  /* 0x00000000000079c5 */ /* 0x000fcc0000000000 */
[----:B------:R-:W-:Y:S01]  /*16300*/  QGMMA.64x128x32.F32.E4M3.E4M3 R152, gdesc[UR8], RZ, !UPT, gsb0 ;  /* 0x01e00000089879f3 */ /* 0x000fe2000c0008ff */
[----:B------:R-:W-:Y:S02]  /*16310*/  UMOV UR8, URZ ;  /* 0x0000003f00087c82 */ /* 0x000fe40008000000 */
[----:B------:R-:W-:Y:S02]  /*16320*/  UIADD3.X UR13, UR8, 0x40000040, URZ, UP0, !UPT ;  /* 0x40000040080d7890 */ /* 0x000fe400087fe43f */
[----:B------:R-:W-:Y:S02]  /*16330*/  USHF.R.S32.HI UR8, URZ, 0x1f, UR4 ;  /* 0x0000001f3f087899 */ /* 0x000fe40008011404 */
[----:B--2---:R-:W-:Y:S02]  /*16340*/  IADD3 R14, P2, R0, UR4, RZ ;  /* 0x00000004000e7c10 */ /* 0x004fe4000ff5e0ff */
[----:B------:R-:W2:Y:S02]  /*16350*/  LDL R0, [R1+0x5c8] ;  /* 0x0005c80001007983 */ /* 0x000ea40000100800 */
[----:B---3--:R-:W-:-:S02]  /*16360*/  IADD3.X R15, R11, UR8, RZ, P2, !PT ;  /* 0x000000080b0f7c10 */ /* 0x008fc400097fe4ff */
[----:B------:R-:W-:Y:S01]  /*16370*/  IADD3 R18, P2, R3, UR4, RZ ;  /* 0x0000000403127c10 */ /* 0x000fe2000ff5e0ff */
[----:B------:R-:W3:Y:S04]  /*16380*/  LDL R11, [R1+0x5dc] ;  /* 0x0005dc00010b7983 */ /* 0x000ee80000100800 */
[----:B------:R-:W3:Y:S01]  /*16390*/  LDL R3, [R1+0x5d0] ;  /* 0x0005d00001037983 */ /* 0x000ee20000100800 */
[----:B----4-:R-:W-:-:S03]  /*163a0*/  IADD3 R16, P3, R17, UR4, RZ ;  /* 0x0000000411107c10 */ /* 0x010fc6000ff7e0ff */
[----:B------:R0:W4:Y:S01]  /*163b0*/  LDG.E.U8 R24, desc[UR6][R14.64] ;  /* 0x000000060e187981 */ /* 0x000122000c1e1100 */
[----:B------:R-:W-:Y:S02]  /*163c0*/  IADD3.X R19, R8, UR8, RZ, P2, !PT ;  /* 0x0000000808137c10 */ /* 0x000fe400097fe4ff */
[----:B------:R-:W-:Y:S01]  /*163d0*/  IADD3.X R17, R21, UR8, RZ, P3, !PT ;  /* 0x0000000815117c10 */ /* 0x000fe20009ffe4ff */
[----:B------:R-:W4:Y:S04]  /*163e0*/  LDL R8, [R1+0x5d8] ;  /* 0x0005d80001087983 */ /* 0x000f280000100800 */
[----:B------:R-:W4:Y:S01]  /*163f0*/  LDG.E.U8 R131, desc[UR6][R18.64] ;  /* 0x0000000612837981 */ /* 0x000f22000c1e1100 */
[----:B0-----:R-:W-:-:S03]  /*16400*/  IADD3 R14, P3, R10, UR4, RZ ;  /* 0x000000040a0e7c10 */ /* 0x001fc6000ff7e0ff */
[----:B------:R0:W4:Y:S04]  /*16410*/  LDG.E.U8 R21, desc[UR6][R16.64] ;  /* 0x0000000610157981 */ /* 0x000128000c1e1100 */
[----:B------:R-:W4:Y:S01]  /*16420*/  LDL R10, [R1+0x5e4] ;  /* 0x0005e400010a7983 */ /* 0x000f220000100800 */
[----:B------:R-:W-:-:S03]  /*16430*/  IADD3.X R15, R5, UR8, RZ, P3, !PT ;  /* 0x00000008050f7c10 */ /* 0x000fc60009ffe4ff */
[----:B------:R-:W4:Y:S01]  /*16440*/  LDL R5, [R1+0x5e0] ;  /* 0x0005e00001057983 */ /* 0x000f220000100800 */
[----:B0-----:R-:W-:-:S03]  /*16450*/  IADD3 R16, P2, R7, UR4, RZ ;  /* 0x0000000407107c10 */ /* 0x001fc6000ff5e0ff */
[----:B------:R0:W4:Y:S04]  /*16460*/  LDG.E.U8 R77, desc[UR6][R14.64] ;  /* 0x000000060e4d7981 */ /* 0x000128000c1e1100 */
[----:B------:R-:W4:Y:S01]  /*16470*/  LDL R7, [R1+0x5ec] ;  /* 0x0005ec0001077983 */ /* 0x000f220000100800 */
[----:B------:R-:W-:Y:S02]  /*16480*/  IADD3 R18, P3, R4, UR4, RZ ;  /* 0x0000000404127c10 */ /* 0x000fe4000ff7e0ff */
[----:B------:R-:W-:Y:S02]  /*16490*/  IADD3.X R17, R2, UR8, RZ, P2, !PT ;  /* 0x0000000802117c10 */ /* 0x000fe400097fe4ff */
[----:B0-----:R-:W-:-:S03]  /*164a0*/  IADD3 R14, P2, R9, UR4, RZ ;  /* 0x00000004090e7c10 */ /* 0x001fc6000ff5e0ff */
[----:B------:R0:W4:Y:S01]  /*164b0*/  LDG.E.U8 R23, desc[UR6][R16.64] ;  /* 0x0000000610177981 */ /* 0x000122000c1e1100 */
[----:B------:R-:W-:Y:S02]  /*164c0*/  IADD3.X R19, R20, UR8, RZ, P3, !PT ;  /* 0x0000000814137c10 */ /* 0x000fe40009ffe4ff */
[----:B0-----:R-:W-:-:S03]  /*164d0*/  IADD3 R16, P3, R6, UR4, RZ ;  /* 0x0000000406107c10 */ /* 0x001fc6000ff7e0ff */
[----:B------:R0:W4:Y:S01]  /*164e0*/  LDG.E.U8 R22, desc[UR6][R18.64] ;  /* 0x0000000612167981 */ /* 0x000122000c1e1100 */
[----:B--2---:R-:W-:-:S05]  /*164f0*/  IADD3.X R15, R0, UR8, RZ, P2, !PT ;  /* 0x00000008000f7c10 */ /* 0x004fca00097fe4ff */
[----:B------:R-:W2:Y:S01]  /*16500*/  LDG.E.U8 R130, desc[UR6][R14.64] ;  /* 0x000000060e827981 */ /* 0x000ea2000c1e1100 */
[----:B---3--:R-:W-:-:S05]  /*16510*/  IADD3.X R17, R3, UR8, RZ, P3, !PT ;  /* 0x0000000803117c10 */ /* 0x008fca0009ffe4ff */
[----:B------:R1:W3:Y:S04]  /*16520*/  LDG.E.U8 R76, desc[UR6][R16.64] ;  /* 0x00000006104c7981 */ /* 0x0002e8000c1e1100 */
[----:B----4-:R-:W-:Y:S04]  /*16530*/  STL [R1+0x1264], R131 ;  /* 0x0012648301007387 */ /* 0x010fe80000100800 */
[----:B------:R-:W4:Y:S01]  /*16540*/  LDL R4, [R1+0x5e8] ;  /* 0x0005e80001047983 */ /* 0x000f220000100800 */
[----:B0-----:R-:W-:-:S03]  /*16550*/  IADD3 R18, P2, R11, UR4, RZ ;  /* 0x000000040b127c10 */ /* 0x001fc6000ff5e0ff */
[----:B------:R-:W3:Y:S01]  /*16560*/  LDL R13, [R1+0x5f4] ;  /* 0x0005f400010d7983 */ /* 0x000ee20000100800 */
[----:B------:R-:W-:-:S03]  /*16570*/  IADD3.X R19, R8, UR8, RZ, P2, !PT ;  /* 0x0000000808137c10 */ /* 0x000fc600097fe4ff */
[----:B------:R-:W3:Y:S04]  /*16580*/  LDL R2, [R1+0x5fc] ;  /* 0x0005fc0001027983 */ /* 0x000ee80000100800 */
[----:B------:R-:W-:Y:S04]  /*16590*/  STL [R1+0x1268], R77 ;  /* 0x0012684d01007387 */ /* 0x000fe80000100800 */
[----:B------:R-:W3:Y:S01]  /*165a0*/  LDL R9, [R1+0x5f0] ;  /* 0x0005f00001097983 */ /* 0x000ee20000100800 */
[----:B-1----:R-:W-:-:S03]  /*165b0*/  IADD3 R16, P2, R7, UR4, RZ ;  /* 0x0000000407107c10 */ /* 0x002fc6000ff5e0ff */
[----:B------:R-:W3:Y:S04]  /*165c0*/  LDL R0, [R1+0x5f8] ;  /* 0x0005f80001007983 */ /* 0x000ee80000100800 */
[----:B------:R-:W3:Y:S04]  /*165d0*/  LDL R6, [R1+0x604] ;  /* 0x0006040001067983 */ /* 0x000ee80000100800 */
[----:B------:R-:W3:Y:S04]  /*165e0*/  LDL R11, [R1+0x60c] ;  /* 0x00060c00010b7983 */ /* 0x000ee80000100800 */
[----:B------:R-:W-:Y:S04]  /*165f0*/  STL [R1+0x280], R24 ;  /* 0x0002801801007387 */ /* 0x000fe80000100800 */
[----:B------:R-:W3:Y:S04]  /*16600*/  LDL R3, [R1+0x600] ;  /* 0x0006000001037983 */ /* 0x000ee80000100800 */
[----:B--2---:R-:W-:Y:S04]  /*16610*/  STL [R1+0x126c], R130 ;  /* 0x00126c8201007387 */ /* 0x004fe80000100800 */
[----:B------:R0:W-:Y:S04]  /*16620*/  STL [R1+0x398], R21 ;  /* 0x0003981501007387 */ /* 0x0001e80000100800 */
[----:B------:R-:W2:Y:S01]  /*16630*/  LDL R8, [R1+0x614] ;  /* 0x0006140001087983 */ /* 0x000ea20000100800 */
[----:B------:R-:W-:-:S03]  /*16640*/  IADD3 R14, P3, R10, UR4, RZ ;  /* 0x000000040a0e7c10 */ /* 0x000fc6000ff7e0ff */
[----:B0-----:R0:W2:Y:S01]  /*16650*/  LDG.E.U8 R21, desc[UR6][R18.64] ;  /* 0x0000000612157981 */ /* 0x0010a2000c1e1100 */
[----:B----4-:R-:W-:-:S05]  /*16660*/  IADD3.X R17, R4, UR8, RZ, P2, !PT ;  /* 0x0000000804117c10 */ /* 0x010fca00097fe4ff */
[----:B------:R-:W4:Y:S04]  /*16670*/  LDG.E.U8 R129, desc[UR6][R16.64] ;  /* 0x0000000610817981 */ /* 0x000f28000c1e1100 */
[----:B---3--:R-:W-:Y:S04]  /*16680*/  STL [R1+0x1270], R76 ;  /* 0x0012704c01007387 */ /* 0x008fe80000100800 */
[----:B------:R-:W3:Y:S01]  /*16690*/  LDL R7, [R1+0x608] ;  /* 0x0006080001077983 */ /* 0x000ee20000100800 */
[----:B------:R-:W-:Y:S02]  /*166a0*/  IADD3.X R15, R5, UR8, RZ, P3, !PT ;  /* 0x00000008050f7c10 */ /* 0x000fe40009ffe4ff */
[----:B0-----:R-:W-:Y:S01]  /*166b0*/  IADD3 R18, P3, R13, UR4, RZ ;  /* 0x000000040d127c10 */ /* 0x001fe2000ff7e0ff */
[----:B------:R-:W2:Y:S04]  /*166c0*/  LDL R5, [R1+0x610] ;  /* 0x0006100001057983 */ /* 0x000ea80000100800 */
[----:B------:R-:W2:Y:S04]  /*166d0*/  LDL R10, [R1+0x61c] ;  /* 0x00061c00010a7983 */ /* 0x000ea80000100800 */
[----:B------:R0:W2:Y:S04]  /*166e0*/  LDG.E.U8 R20, desc[UR6][R14.64] ;  /* 0x000000060e147981 */ /* 0x0000a8000c1e1100 */
[----:B------:R-:W2:Y:S01]  /*166f0*/  LDL R4, [R1+0x624] ;  /* 0x0006240001047983 */ /* 0x000ea20000100800 */
[----:B0-----:R-:W-:-:S03]  /*16700*/  IADD3 R14, P2, R2, UR4, RZ ;  /* 0x00000004020e7c10 */ /* 0x001fc6000ff5e0ff */
[----:B------:R-:W2:Y:S01]  /*16710*/  LDL R2, [R1+0x618] ;  /* 0x0006180001027983 */ /* 0x000ea20000100800 */
[----:B------:R-:W-:-:S03]  /*16720*/  IADD3.X R19, R9, UR8, RZ, P3, !PT ;  /* 0x0000000809137c10 */ /* 0x000fc60009ffe4ff */
[----:B------:R-:W2:Y:S04]  /*16730*/  LDL R9, [R1+0x62c] ;  /* 0x00062c0001097983 */ /* 0x000ea80000100800 */
[----:B------:R0:W2:Y:S01]  /*16740*/  LDG.E.U8 R75, desc[UR6][R18.64] ;  /* 0x00000006124b7981 */ /* 0x0000a2000c1e1100 */
[----:B------:R-:W-:-:S03]  /*16750*/  IADD3.X R15, R0, UR8, RZ, P2, !PT ;  /* 0x00000008000f7c10 */ /* 0x000fc600097fe4ff */
[----:B------:R1:W-:Y:S01]  /*16760*/  STL [R1+0x270], R23 ;  /* 0x0002701701007387 */ /* 0x0003e20000100800 */
[----:B------:R-:W-:-:S03]  /*16770*/  IADD3 R16, P3, R6, UR4, RZ ;  /* 0x0000000406107c10 */ /* 0x000fc6000ff7e0ff */
[----:B------:R2:W2:Y:S01]  /*16780*/  LDG.E.U8 R24, desc[UR6][R14.64] ;  /* 0x000000060e187981 */ /* 0x0004a2000c1e1100 */
[----:B0-----:R-:W-:-:S03]  /*16790*/  IADD3 R18, P2, R11, UR4, RZ ;  /* 0x000000040b127c10 */ /* 0x001fc6000ff5e0ff */
[----:B----4-:R-:W-:Y:S04]  /*167a0*/  STL [R1+0x1274], R129 ;  /* 0x0012748101007387 */ /* 0x010fe80000100800 */
[----:B------:R0:W-:Y:S04]  /*167b0*/  STL [R1+0x38c], R22 ;  /* 0x00038c1601007387 */ /* 0x0001e80000100800 */
[----:B------:R-:W4:Y:S01]  /*167c0*/  LDL R0, [R1+0x628] ;  /* 0x0006280001007983 */ /* 0x000f220000100800 */
[----:B---3--:R-:W-:Y:S02]  /*167d0*/  IADD3.X R19, R7, UR8, RZ, P2, !PT ;  /* 0x0000000807137c10 */ /* 0x008fe400097fe4ff */
[----:B------:R-:W-:Y:S01]  /*167e0*/  IADD3.X R17, R3, UR8, RZ, P3, !PT ;  /* 0x0000000803117c10 */ /* 0x000fe20009ffe4ff */
[----:B------:R-:W3:Y:S04]  /*167f0*/  LDL R13, [R1+0x620] ;  /* 0x00062000010d7983 */ /* 0x000ee80000100800 */
[----:B------:R-:W3:Y:S01]  /*16800*/  LDG.E.U8 R128, desc[UR6][R18.64] ;  /* 0x0000000612807981 */ /* 0x000ee2000c1e1100 */
[----:B--2---:R-:W-:-:S03]  /*16810*/  IADD3 R14, P3, R8, UR4, RZ ;  /* 0x00000004080e7c10 */ /* 0x004fc6000ff7e0ff */
[----:B------:R-:W2:Y:S01]  /*16820*/  LDL R6, [R1+0x634] ;  /* 0x0006340001067983 */ /* 0x000ea20000100800 */
[----:B------:R-:W-:-:S03]  /*16830*/  IADD3.X R15, R5, UR8, RZ, P3, !PT ;  /* 0x00000008050f7c10 */ /* 0x000fc60009ffe4ff */
[----:B-1----:R1:W2:Y:S04]  /*16840*/  LDG.E.U8 R23, desc[UR6][R16.64] ;  /* 0x0000000610177981 */ /* 0x0022a8000c1e1100 */
[----:B------:R0:W2:Y:S01]  /*16850*/  LDG.E.U8 R74, desc[UR6][R14.64] ;  /* 0x000000060e4a7981 */ /* 0x0000a2000c1e1100 */
[----:B-1----:R-:W-:-:S04]  /*16860*/  IADD3 R16, P2, R10, UR4, RZ ;  /* 0x000000040a107c10 */ /* 0x002fc8000ff5e0ff */
[----:B------:R-:W-:Y:S01]  /*16870*/  IADD3.X R17, R2, UR8, RZ, P2, !PT ;  /* 0x0000000802117c10 */ /* 0x000fe200097fe4ff */
[----:B------:R-:W-:Y:S01]  /*16880*/  STL [R1+0x1278], R75 ;  /* 0x0012784b01007387 */ /* 0x000fe20000100800 */
[----:B0-----:R-:W-:-:S03]  /*16890*/  IADD3 R14, P2, R9, UR4, RZ ;  /* 0x00000004090e7c10 */ /* 0x001fc6000ff5e0ff */
[----:B------:R-:W2:Y:S04]  /*168a0*/  LDL R3, [R1+0x630] ;  /* 0x0006300001037983 */ /* 0x000ea80000100800 */
[----:B------:R-:W2:Y:S04]  /*168b0*/  LDL R8, [R1+0x644] ;  /* 0x0006440001087983 */ /* 0x000ea80000100800 */
[----:B------:R-:W2:Y:S04]  /*168c0*/  LDL R11, [R1+0x63c] ;  /* 0x00063c00010b7983 */ /* 0x000ea80000100800 */
[----:B------:R-:W2:Y:S04]  /*168d0*/  LDL R7, [R1+0x638] ;  /* 0x0006380001077983 */ /* 0x000ea80000100800 */
[----:B------:R-:W-:Y:S04]  /*168e0*/  STL [R1+0x260], R21 ;  /* 0x0002601501007387 */ /* 0x000fe80000100800 */
[----:B------:R-:W2:Y:S04]  /*168f0*/  LDL R5, [R1+0x64c] ;  /* 0x00064c0001057983 */ /* 0x000ea80000100800 */
[----:B------:R0:W-:Y:S01]  /*16900*/  STL [R1+0x380], R20 ;  /* 0x0003801401007387 */ /* 0x0001e20000100800 */
[----:B------:R-:W-:-:S03]  /*16910*/  IADD3 R18, P3, R4, UR4, RZ ;  /* 0x0000000404127c10 */ /* 0x000fc6000ff7e0ff */
[----:B------:R2:W2:Y:S01]  /*16920*/  LDG.E.U8 R22, desc[UR6][R16.64] ;  /* 0x0000000610167981 */ /* 0x0004a2000c1e1100 */
[----:B----4-:R-:W-:-:S05]  /*16930*/  IADD3.X R15, R0, UR8, RZ, P2, !PT ;  /* 0x00000008000f7c10 */ /* 0x010fca00097fe4ff */
[----:B------:R1:W4:Y:S04]  /*16940*/  LDG.E.U8 R127, desc[UR6][R14.64] ;  /* 0x000000060e7f7981 */ /* 0x000328000c1e1100 */
[----:B---3--:R-:W-:Y:S04]  /*16950*/  STL [R1+0x127c], R128 ;  /* 0x00127c8001007387 */ /* 0x008fe80000100800 */
[----:B------:R-:W3:Y:S01]  /*16960*/  LDL R2, [R1+0x648] ;  /* 0x0006480001027983 */ /* 0x000ee20000100800 */
[----:B------:R-:W-:Y:S02]  /*16970*/  IADD3.X R19, R13, UR8, RZ, P3, !PT ;  /* 0x000000080d137c10 */ /* 0x000fe40009ffe4ff */
[----:B--2---:R-:W-:Y:S01]  /*16980*/  IADD3 R16, P3, R6, UR4, RZ ;  /* 0x0000000406107c10 */ /* 0x004fe2000ff7e0ff */
[----:B0-----:R-:W2:Y:S04]  /*16990*/  LDL R20, [R1+0x640] ;  /* 0x0006400001147983 */ /* 0x001ea80000100800 */
[----:B------:R-:W2:Y:S04]  /*169a0*/  LDL R4, [R1+0x654] ;  /* 0x0006540001047983 */ /* 0x000ea80000100800 */
[----:B------:R-:W-:Y:S04]  /*169b0*/  STL [R1+0x1280], R74 ;  /* 0x0012804a01007387 */ /* 0x000fe80000100800 */
[----:B------:R-:W2:Y:S04]  /*169c0*/  LDL R9, [R1+0x650] ;  /* 0x0006500001097983 */ /* 0x000ea80000100800 */
[----:B------:R-:W2:Y:S04]  /*169d0*/  LDL R10, [R1+0x65c] ;  /* 0x00065c00010a7983 */ /* 0x000ea80000100800 */
[----:B------:R-:W2:Y:S04]  /*169e0*/  LDL R6, [R1+0x664] ;  /* 0x0006640001067983 */ /* 0x000ea80000100800 */
[----:B------:R-:W2:Y:S04]  /*169f0*/  LDL R0, [R1+0x658] ;  /* 0x0006580001007983 */ /* 0x000ea80000100800 */
[----:B------:R0:W2:Y:S01]  /*16a00*/  LDG.E.U8 R21, desc[UR6][R18.64] ;  /* 0x0000000612157981 */ /* 0x0000a2000c1e1100 */
[----:B------:R-:W-:-:S03]  /*16a10*/  IADD3.X R17, R3, UR8, RZ, P3, !PT ;  /* 0x0000000803117c10 */ /* 0x000fc60009ffe4ff */
[----:B------:R-:W2:Y:S04]  /*16a20*/  LDL R3, [R1+0x66c] ;  /* 0x00066c0001037983 */ /* 0x000ea80000100800 */
[----:B------:R0:W2:Y:S01]  /*16a30*/  LDG.E.U8 R73, desc[UR6][R16.64] ;  /* 0x0000000610497981 */ /* 0x0000a2000c1e1100 */
[----:B-1----:R-:W-:-:S03]  /*16a40*/  IADD3 R14, P3, R8, UR4, RZ ;  /* 0x00000004080e7c10 */ /* 0x002fc6000ff7e0ff */
[----:B------:R1:W-:Y:S01]  /*16a50*/  STL [R1+0x254], R24 ;  /* 0x0002541801007387 */ /* 0x0003e20000100800 */
[----:B0-----:R-:W-:-:S04]  /*16a60*/  IADD3 R18, P2, R11, UR4, RZ ;  /* 0x000000040b127c10 */ /* 0x001fc8000ff5e0ff */
[----:B------:R-:W-:Y:S02]  /*16a70*/  IADD3.X R19, R7, UR8, RZ, P2, !PT ;  /* 0x0000000807137c10 */ /* 0x000fe400097fe4ff */
[----:B------:R-:W-:-:S03]  /*16a80*/  IADD3 R16, P2, R5, UR4, RZ ;  /* 0x0000000405107c10 */ /* 0x000fc6000ff5e0ff */
[----:B-1----:R0:W2:Y:S04]  /*16a90*/  LDG.E.U8 R24, desc[UR6][R18.64] ;  /* 0x0000000612187981 */ /* 0x0020a8000c1e1100 */
[----:B----4-:R-:W-:Y:S04]  /*16aa0*/  STL [R1+0x1284], R127 ;  /* 0x0012847f01007387 */ /* 0x010fe80000100800 */
[----:B------:R-:W4:Y:S04]  /*16ab0*/  LDL R13, [R1+0x660] ;  /* 0x00066000010d7983 */ /* 0x000f280000100800 */
[----:B------:R1:W-:Y:S04]  /*16ac0*/  STL [R1+0x374], R23 ;  /* 0x0003741701007387 */ /* 0x0003e80000100800 */
[----:B------:R-:W4:Y:S01]  /*16ad0*/  LDL R8, [R1+0x668] ;  /* 0x0006680001087983 */ /* 0x000f220000100800 */
[----:B---3--:R-:W-:-:S02]  /*16ae0*/  IADD3.X R17, R2, UR8, RZ, P2, !PT ;  /* 0x0000000802117c10 */ /* 0x008fc400097fe4ff */
[----:B--2---:R-:W-:Y:S01]  /*16af0*/  IADD3.X R15, R20, UR8, RZ, P3, !PT ;  /* 0x00000008140f7c10 */ /* 0x004fe20009ffe4ff */
[----:B------:R-:W2:Y:S04]  /*16b00*/  LDL R11, [R1+0x674] ;  /* 0x00067400010b7983 */ /* 0x000ea80000100800 */
[----:B------:R-:W3:Y:S01]  /*16b10*/  LDG.E.U8 R126, desc[UR6][R16.64] ;  /* 0x00000006107e7981 */ /* 0x000ee2000c1e1100 */
[----:B0-----:R-:W-:-:S03]  /*16b20*/  IADD3 R18, P3, R4, UR4, RZ ;  /* 0x0000000404127c10 */ /* 0x001fc6000ff7e0ff */
[----:B-1----:R0:W2:Y:S01]  /*16b30*/  LDG.E.U8 R23, desc[UR6][R14.64] ;  /* 0x000000060e177981 */ /* 0x0020a2000c1e1100 */
[----:B------:R-:W-:-:S05]  /*16b40*/  IADD3.X R19, R9, UR8, RZ, P3, !PT ;  /* 0x0000000809137c10 */ /* 0x000fca0009ffe4ff */
[----:B------:R1:W2:Y:S01]  /*16b50*/  LDG.E.U8 R72, desc[UR6][R18.64] ;  /* 0x0000000612487981 */ /* 0x0002a2000c1e1100 */
[----:B0-----:R-:W-:-:S04]  /*16b60*/  IADD3 R14, P2, R10, UR4, RZ ;  /* 0x000000040a0e7c10 */ /* 0x001fc8000ff5e0ff */
[----:B------:R-:W-:Y:S01]  /*16b70*/  IADD3.X R15, R0, UR8, RZ, P2, !PT ;  /* 0x00000008000f7c10 */ /* 0x000fe200097fe4ff */
[----:B------:R-:W-:Y:S04]  /*16b80*/  STL [R1+0x1288], R73 ;  /* 0x0012884901007387 */ /* 0x000fe80000100800 */
[----:B------:R-:W2:Y:S01]  /*16b90*/  LDL R5, [R1+0x670] ;  /* 0x0006700001057983 */ /* 0x000ea20000100800 */
[----:B-1----:R-:W-:-:S03]  /*16ba0*/  IADD3 R18, P2, R3, UR4, RZ ;  /* 0x0000000403127c10 */ /* 0x002fc6000ff5e0ff */
[----:B------:R-:W2:Y:S04]  /*16bb0*/  LDL R7, [R1+0x67c] ;  /* 0x00067c0001077983 */ /* 0x000ea80000100800 */
[----:B------:R-:W2:Y:S01]  /*16bc0*/  LDL R4, [R1+0x684] ;  /* 0x0006840001047983 */ /* 0x000ea20000100800 */
[----:B------:R-:W-:-:S03]  /*16bd0*/  IADD3 R16, P3, R6, UR4, RZ ;  /* 0x0000000406107c10 */ /* 0x000fc6000ff7e0ff */
[----:B------:R-:W2:Y:S04]  /*16be0*/  LDL R2, [R1+0x678] ;  /* 0x0006780001027983 */ /* 0x000ea80000100800 */
[----:B------:R-:W2:Y:S04]  /*16bf0*/  LDL R10, [R1+0x68c] ;  /* 0x00068c00010a7983 */ /* 0x000ea80000100800 */
[----:B------:R0:W-:Y:S04]  /*16c00*/  STL [R1+0x240], R22 ;  /* 0x0002401601007387 */ /* 0x0001e80000100800 */
[----:B0-----:R2:W2:Y:S01]  /*16c10*/  LDG.E.U8 R22, desc[UR6][R14.64] ;  /* 0x000000060e167981 */ /* 0x0014a2000c1e1100 */
[----:B----4-:R-:W-:-:S05]  /*16c20*/  IADD3.X R19, R8, UR8, RZ, P2, !PT ;  /* 0x0000000808137c10 */ /* 0x010fca00097fe4ff */
[----:B------:R-:W4:Y:S04]  /*16c30*/  LDG.E.U8 R125, desc[UR6][R18.64] ;  /* 0x00000006127d7981 */ /* 0x000f28000c1e1100 */
[----:B---3--:R-:W-:Y:S04]  /*16c40*/  STL [R1+0x128c], R126 ;  /* 0x00128c7e01007387 */ /* 0x008fe80000100800 */
[----:B------:R-:W3:Y:S04]  /*16c50*/  LDL R6, [R1+0x680] ;  /* 0x0006800001067983 */ /* 0x000ee80000100800 */
[----:B------:R0:W-:Y:S04]  /*16c60*/  STL [R1+0x368], R21 ;  /* 0x0003681501007387 */ /* 0x0001e80000100800 */
[----:B------:R-:W3:Y:S01]  /*16c70*/  LDL R0, [R1+0x688] ;  /* 0x0006880001007983 */ /* 0x000ee20000100800 */
[----:B------:R-:W-:-:S02]  /*16c80*/  IADD3.X R17, R13, UR8, RZ, P3, !PT ;  /* 0x000000080d117c10 */ /* 0x000fc40009ffe4ff */
[----:B--2---:R-:W-:Y:S01]  /*16c90*/  IADD3 R14, P3, R11, UR4, RZ ;  /* 0x000000040b0e7c10 */ /* 0x004fe2000ff7e0ff */
[----:B------:R-:W2:Y:S04]  /*16ca0*/  LDL R20, [R1+0x694] ;  /* 0x0006940001147983 */ /* 0x000ea80000100800 */
[----:B------:R-:W-:Y:S04]  /*16cb0*/  STL [R1+0x1290], R72 ;  /* 0x0012904801007387 */ /* 0x000fe80000100800 */
[----:B------:R-:W2:Y:S04]  /*16cc0*/  LDL R3, [R1+0x690] ;  /* 0x0006900001037983 */ /* 0x000ea80000100800 */
[----:B------:R-:W2:Y:S04]  /*16cd0*/  LDL R9, [R1+0x69c] ;  /* 0x00069c0001097983 */ /* 0x000ea80000100800 */
[----:B0-----:R0:W2:Y:S04]  /*16ce0*/  LDG.E.U8 R21, desc[UR6][R16.64] ;  /* 0x0000000610157981 */ /* 0x0010a8000c1e1100 */
[----:B------:R-:W2:Y:S04]  /*16cf0*/  LDL R13, [R1+0x6a4] ;  /* 0x0006a400010d7983 */ /* 0x000ea80000100800 */
[----:B------:R-:W2:Y:S01]  /*16d00*/  LDL R8, [R1+0x698] ;  /* 0x0006980001087983 */ /* 0x000ea20000100800 */
[----:B------:R-:W-:-:S05]  /*16d10*/  IADD3.X R15, R5, UR8, RZ, P3, !PT ;  /* 0x00000008050f7c10 */ /* 0x000fca0009ffe4ff */
[----:B------:R1:W2:Y:S01]  /*16d20*/  LDG.E.U8 R71, desc[UR6][R14.64] ;  /* 0x000000060e477981 */ /* 0x0002a2000c1e1100 */
[----:B0-----:R-:W-:-:S03]  /*16d30*/  IADD3 R16, P2, R7, UR4, RZ ;  /* 0x0000000407107c10 */ /* 0x001fc6000ff5e0ff */
[----:B------:R-:W2:Y:S01]  /*16d40*/  LDL R7, [R1+0x6ac] ;  /* 0x0006ac0001077983 */ /* 0x000ea20000100800 */
[----:B------:R-:W-:-:S03]  /*16d50*/  IADD3 R18, P3, R4, UR4, RZ ;  /* 0x0000000404127c10 */ /* 0x000fc6000ff7e0ff */
[----:B------:R-:W-:Y:S04]  /*16d60*/  STL [R1+0x23c], R24 ;  /* 0x00023c1801007387 */ /* 0x000fe80000100800 */
[----:B------:R-:W2:Y:S01]  /*16d70*/  LDL R5, [R1+0x6a0] ;  /* 0x0006a00001057983 */ /* 0x000ea20000100800 */
[----:B------:R-:W-:Y:S02]  /*16d80*/  IADD3.X R17, R2, UR8, RZ, P2, !PT ;  /* 0x0000000802117c10 */ /* 0x000fe400097fe4ff */
[----:B-1----:R-:W-:Y:S01]  /*16d90*/  IADD3 R14, P2, R10, UR4, RZ ;  /* 0x000000040a0e7c10 */ /* 0x002fe2000ff5e0ff */
[----:B----4-:R-:W-:Y:S04]  /*16da0*/  STL [R1+0x1294], R125 ;  /* 0x0012947d01007387 */ /* 0x010fe80000100800 */
[----:B------:R0:W-:Y:S04]  /*16db0*/  STL [R1+0x35c], R23 ;  /* 0x00035c1701007387 */ /* 0x0001e80000100800 */
[----:B------:R-:W4:Y:S01]  /*16dc0*/  LDL R4, [R1+0x6a8] ;  /* 0x0006a80001047983 */ /* 0x000f220000100800 */
[----:B---3--:R-:W-:-:S03]  /*16dd0*/  IADD3.X R19, R6, UR8, RZ, P3, !PT ;  /* 0x0000000806137c10 */ /* 0x008fc60009ffe4ff */
[----:B------:R-:W3:Y:S01]  /*16de0*/  LDL R11, [R1+0x6b4] ;  /* 0x0006b400010b7983 */ /* 0x000ee20000100800 */
[----:B------:R-:W-:-:S03]  /*16df0*/  IADD3.X R15, R0, UR8, RZ, P2, !PT ;  /* 0x00000008000f7c10 */ /* 0x000fc600097fe4ff */
[----:B0-----:R2:W3:Y:S04]  /*16e00*/  LDG.E.U8 R23, desc[UR6][R16.64] ;  /* 0x0000000610177981 */ /* 0x0014e8000c1e1100 */
[----:B------:R-:W3:Y:S04]  /*16e10*/  LDG.E.U8 R124, desc[UR6][R14.64] ;  /* 0x000000060e7c7981 */ /* 0x000ee8000c1e1100 */
[----:B------:R-:W3:Y:S01]  /*16e20*/  LDL R2, [R1+0x6bc] ;  /* 0x0006bc0001027983 */ /* 0x000ee20000100800 */
[----:B--2---:R-:W-:-:S03]  /*16e30*/  IADD3 R16, P3, R20, UR4, RZ ;  /* 0x0000000414107c10 */ /* 0x004fc6000ff7e0ff */
[----:B------:R0:W2:Y:S01]  /*16e40*/  LDG.E.U8 R20, desc[UR6][R18.64] ;  /* 0x0000000612147981 */ /* 0x0000a2000c1e1100 */
        /* <DEDUP_REMOVED lines=8> */
[----:B------:R-:W2:Y:S04]  /*16ed0*/  LDL R6, [R1+0x6c4] ;  /* 0x0006c40001067983 */ /* 0x000ea80000100800 */
[----:B------:R-:W2:Y:S04]  /*16ee0*/  LDL R9, [R1+0x6cc] ;  /* 0x0006cc0001097983 */ /* 0x000ea80000100800 */
[----:B------:R0:W-:Y:S04]  /*16ef0*/  STL [R1+0x238], R22 ;  /* 0x0002381601007387 */ /* 0x0001e80000100800 */
[----:B------:R-:W2:Y:S01]  /*16f00*/  LDL R3, [R1+0x6c0] ;  /* 0x0006c00001037983 */ /* 0x000ea20000100800 */
[----:B------:R-:W-:-:S03]  /*16f10*/  IADD3 R14, P3, R13, UR4, RZ ;  /* 0x000000040d0e7c10 */ /* 0x000fc6000ff7e0ff */
[----:B0-----:R0:W2:Y:S01]  /*16f20*/  LDG.E.U8 R22, desc[UR6][R18.64] ;  /* 0x0000000612167981 */ /* 0x0010a2000c1e1100 */
[----:B----4-:R-:W-:-:S05]  /*16f30*/  IADD3.X R17, R4, UR8, RZ, P2, !PT ;  /* 0x0000000804117c10 */ /* 0x010fca00097fe4ff */
[----:B------:R-:W4:Y:S04]  /*16f40*/  LDG.E.U8 R123, desc[UR6][R16.64] ;  /* 0x00000006107b7981 */ /* 0x000f28000c1e1100 */
[----:B---3--:R-:W-:Y:S04]  /*16f50*/  STL [R1+0x129c], R124 ;  /* 0x00129c7c01007387 */ /* 0x008fe80000100800 */
[----:B------:R1:W-:Y:S04]  /*16f60*/  STL [R1+0x350], R21 ;  /* 0x0003501501007387 */ /* 0x0003e80000100800 */
[----:B------:R-:W3:Y:S01]  /*16f70*/  LDL R8, [R1+0x6c8] ;  /* 0x0006c80001087983 */ /* 0x000ee20000100800 */
[----:B------:R-:W-:-:S02]  /*16f80*/  IADD3.X R15, R5, UR8, RZ, P3, !PT ;  /* 0x00000008050f7c10 */ /* 0x000fc40009ffe4ff */
[----:B0-----:R-:W-:Y:S01]  /*16f90*/  IADD3 R18, P3, R11, UR4, RZ ;  /* 0x000000040b127c10 */ /* 0x001fe2000ff7e0ff */
[----:B------:R-:W3:Y:S04]  /*16fa0*/  LDL R13, [R1+0x6d4] ;  /* 0x0006d400010d7983 */ /* 0x000ee80000100800 */
[----:B--2---:R-:W-:Y:S04]  /*16fb0*/  STL [R1+0x12a0], R70 ;  /* 0x0012a04601007387 */ /* 0x004fe80000100800 */
[----:B------:R-:W2:Y:S04]  /*16fc0*/  LDL R5, [R1+0x6d0] ;  /* 0x0006d00001057983 */ /* 0x000ea80000100800 */
[----:B------:R-:W2:Y:S04]  /*16fd0*/  LDL R7, [R1+0x6dc] ;  /* 0x0006dc0001077983 */ /* 0x000ea80000100800 */
[----:B-1----:R0:W2:Y:S04]  /*16fe0*/  LDG.E.U8 R21, desc[UR6][R14.64] ;  /* 0x000000060e157981 */ /* 0x0020a8000c1e1100 */
[----:B------:R-:W2:Y:S01]  /*16ff0*/  LDL R4, [R1+0x6e4] ;  /* 0x0006e40001047983 */ /* 0x000ea20000100800 */
[----:B------:R-:W-:-:S05]  /*17000*/  IADD3.X R19, R10, UR8, RZ, P3, !PT ;  /* 0x000000080a137c10 */ /* 0x000fca0009ffe4ff */
[----:B------:R1:W2:Y:S01]  /*17010*/  LDG.E.U8 R69, desc[UR6][R18.64] ;  /* 0x0000000612457981 */ /* 0x0002a2000c1e1100 */
[----:B0-----:R-:W-:-:S03]  /*17020*/  IADD3 R14, P2, R2, UR4, RZ ;  /* 0x00000004020e7c10 */ /* 0x001fc6000ff5e0ff */
[----:B------:R-:W2:Y:S04]  /*17030*/  LDL R2, [R1+0x6d8] ;  /* 0x0006d80001027983 */ /* 0x000ea80000100800 */
[----:B------:R0:W-:Y:S01]  /*17040*/  STL [R1+0x234], R23 ;  /* 0x0002341701007387 */ /* 0x0001e20000100800 */
[----:B------:R-:W-:Y:S02]  /*17050*/  IADD3.X R15, R0, UR8, RZ, P2, !PT ;  /* 0x00000008000f7c10 */ /* 0x000fe400097fe4ff */
[----:B-1----:R-:W-:Y:S02]  /*17060*/  IADD3 R18, P2, R9, UR4, RZ ;  /* 0x0000000409127c10 */ /* 0x002fe4000ff5e0ff */
[----:B------:R-:W-:Y:S01]  /*17070*/  IADD3 R16, P3, R6, UR4, RZ ;  /* 0x0000000406107c10 */ /* 0x000fe2000ff7e0ff */
[----:B0-----:R0:W2:Y:S04]  /*17080*/  LDG.E.U8 R23, desc[UR6][R14.64] ;  /* 0x000000060e177981 */ /* 0x0010a8000c1e1100 */
[----:B----4-:R-:W-:Y:S04]  /*17090*/  STL [R1+0x12a4], R123 ;  /* 0x0012a47b01007387 */ /* 0x010fe80000100800 */
[----:B------:R-:W4:Y:S04]  /*170a0*/  LDL R11, [R1+0x6ec] ;  /* 0x0006ec00010b7983 */ /* 0x000f280000100800 */
[----:B------:R-:W4:Y:S04]  /*170b0*/  LDL R10, [R1+0x6e0] ;  /* 0x0006e000010a7983 */ /* 0x000f280000100800 */
[----:B------:R1:W-:Y:S04]  /*170c0*/  STL [R1+0x344], R20 ;  /* 0x0003441401007387 */ /* 0x0003e80000100800 */
[----:B------:R-:W4:Y:S01]  /*170d0*/  LDL R0, [R1+0x6e8] ;  /* 0x0006e80001007983 */ /* 0x000f220000100800 */
[----:B---3--:R-:W-:-:S02]  /*170e0*/  IADD3.X R19, R8, UR8, RZ, P2, !PT ;  /* 0x0000000808137c10 */ /* 0x008fc400097fe4ff */
[----:B------:R-:W-:Y:S01]  /*170f0*/  IADD3.X R17, R3, UR8, RZ, P3, !PT ;  /* 0x0000000803117c10 */ /* 0x000fe20009ffe4ff */
[----:B------:R-:W3:Y:S04]  /*17100*/  LDL R6, [R1+0x6f4] ;  /* 0x0006f40001067983 */ /* 0x000ee80000100800 */
[----:B------:R-:W3:Y:S01]  /*17110*/  LDG.E.U8 R122, desc[UR6][R18.64] ;  /* 0x00000006127a7981 */ /* 0x000ee2000c1e1100 */
[----:B0-----:R-:W-:-:S03]  /*17120*/  IADD3 R14, P3, R13, UR4, RZ ;  /* 0x000000040d0e7c10 */ /* 0x001fc6000ff7e0ff */
[----:B-1----:R0:W3:Y:S01]  /*17130*/  LDG.E.U8 R20, desc[UR6][R16.64] ;  /* 0x0000000610147981 */ /* 0x0020e2000c1e1100 */
[----:B--2---:R-:W-:-:S05]  /*17140*/  IADD3.X R15, R5, UR8, RZ, P3, !PT ;  /* 0x00000008050f7c10 */ /* 0x004fca0009ffe4ff */
[----:B------:R4:W2:Y:S01]  /*17150*/  LDG.E.U8 R68, desc[UR6][R14.64] ;  /* 0x000000060e447981 */ /* 0x0008a2000c1e1100 */
[----:B0-----:R-:W-:-:S03]  /*17160*/  IADD3 R16, P2, R7, UR4, RZ ;  /* 0x0000000407107c10 */ /* 0x001fc6000ff5e0ff */
[----:B------:R-:W-:Y:S04]  /*17170*/  STL [R1+0x12a8], R69 ;  /* 0x0012a84501007387 */ /* 0x000fe80000100800 */
[----:B------:R-:W2:Y:S01]  /*17180*/  LDL R3, [R1+0x6f0] ;  /* 0x0006f00001037983 */ /* 0x000ea20000100800 */
[----:B------:R-:W-:-:S03]  /*17190*/  IADD3.X R17, R2, UR8, RZ, P2, !PT ;  /* 0x0000000802117c10 */ /* 0x000fc600097fe4ff */
[----:B------:R-:W2:Y:S04]  /*171a0*/  LDL R9, [R1+0x6fc] ;  /* 0x0006fc0001097983 */ /* 0x000ea80000100800 */
[----:B------:R-:W2:Y:S04]  /*171b0*/  LDL R8, [R1+0x6f8] ;  /* 0x0006f80001087983 */ /* 0x000ea80000100800 */
[----:B------:R-:W2:Y:S04]  /*171c0*/  LDL R13, [R1+0x704] ;  /* 0x00070400010d7983 */ /* 0x000ea80000100800 */
[----:B------:R0:W-:Y:S04]  /*171d0*/  STL [R1+0x230], R22 ;  /* 0x0002301601007387 */ /* 0x0001e80000100800 */
[----:B------:R-:W2:Y:S04]  /*171e0*/  LDL R5, [R1+0x700] ;  /* 0x0007000001057983 */ /* 0x000ea80000100800 */
[----:B------:R-:W2:Y:S04]  /*171f0*/  LDL R7, [R1+0x70c] ;  /* 0x00070c0001077983 */ /* 0x000ea80000100800 */
[----:B------:R1:W-:Y:S01]  /*17200*/  STL [R1+0x338], R21 ;  /* 0x0003381501007387 */ /* 0x0003e20000100800 */
[----:B------:R-:W-:-:S03]  /*17210*/  IADD3 R18, P3, R4, UR4, RZ ;  /* 0x0000000404127c10 */ /* 0x000fc6000ff7e0ff */
[----:B0-----:R0:W2:Y:S01]  /*17220*/  LDG.E.U8 R22, desc[UR6][R16.64] ;  /* 0x0000000610167981 */ /* 0x0010a2000c1e1100 */
[----:B----4-:R-:W-:-:S04]  /*17230*/  IADD3 R14, P2, R11, UR4, RZ ;  /* 0x000000040b0e7c10 */ /* 0x010fc8000ff5e0ff */
[----:B------:R-:W-:-:S05]  /*17240*/  IADD3.X R15, R0, UR8, RZ, P2, !PT ;  /* 0x00000008000f7c10 */ /* 0x000fca00097fe4ff */
[----:B------:R-:W4:Y:S04]  /*17250*/  LDG.E.U8 R121, desc[UR6][R14.64] ;  /* 0x000000060e797981 */ /* 0x000f28000c1e1100 */
[----:B---3--:R-:W-:Y:S04]  /*17260*/  STL [R1+0x12ac], R122 ;  /* 0x0012ac7a01007387 */ /* 0x008fe80000100800 */
[----:B------:R-:W3:Y:S01]  /*17270*/  LDL R2, [R1+0x708] ;  /* 0x0007080001027983 */ /* 0x000ee20000100800 */
[----:B------:R-:W-:Y:S02]  /*17280*/  IADD3.X R19, R10, UR8, RZ, P3, !PT ;  /* 0x000000080a137c10 */ /* 0x000fe40009ffe4ff */
[----:B0-----:R-:W-:Y:S01]  /*17290*/  IADD3 R16, P3, R6, UR4, RZ ;  /* 0x0000000406107c10 */ /* 0x001fe2000ff7e0ff */
[----:B------:R-:W3:Y:S04]  /*172a0*/  LDL R4, [R1+0x714] ;  /* 0x0007140001047983 */ /* 0x000ee80000100800 */
[----:B--2---:R-:W-:Y:S04]  /*172b0*/  STL [R1+0x12b0], R68 ;  /* 0x0012b04401007387 */ /* 0x004fe80000100800 */
[----:B------:R-:W2:Y:S04]  /*172c0*/  LDL R10, [R1+0x710] ;  /* 0x00071000010a7983 */ /* 0x000ea80000100800 */
[----:B------:R-:W2:Y:S04]  /*172d0*/  LDL R11, [R1+0x71c] ;  /* 0x00071c00010b7983 */ /* 0x000ea80000100800 */
[----:B------:R-:W2:Y:S01]  /*172e0*/  LDL R6, [R1+0x724] ;  /* 0x0007240001067983 */ /* 0x000ea20000100800 */
[----:B------:R-:W-:-:S03]  /*172f0*/  IADD3.X R17, R3, UR8, RZ, P3, !PT ;  /* 0x0000000803117c10 */ /* 0x000fc60009ffe4ff */
[----:B-1----:R0:W2:Y:S04]  /*17300*/  LDG.E.U8 R21, desc[UR6][R18.64] ;  /* 0x0000000612157981 */ /* 0x0020a8000c1e1100 */
[----:B------:R1:W2:Y:S04]  /*17310*/  LDG.E.U8 R67, desc[UR6][R16.64] ;  /* 0x0000000610437981 */ /* 0x0002a8000c1e1100 */
[----:B------:R-:W-:Y:S01]  /*17320*/  STL [R1+0x22c], R23 ;  /* 0x00022c1701007387 */ /* 0x000fe20000100800 */
[----:B0-----:R-:W-:-:S03]  /*17330*/  IADD3 R18, P2, R9, UR4, RZ ;  /* 0x0000000409127c10 */ /* 0x001fc6000ff5e0ff */
[----:B------:R-:W2:Y:S04]  /*17340*/  LDL R0, [R1+0x718] ;  /* 0x0007180001007983 */ /* 0x000ea80000100800 */
[----:B------:R-:W2:Y:S01]  /*17350*/  LDL R3, [R1+0x720] ;  /* 0x0007200001037983 */ /* 0x000ea20000100800 */
[----:B------:R-:W-:-:S03]  /*17360*/  IADD3.X R19, R8, UR8, RZ, P2, !PT ;  /* 0x0000000808137c10 */ /* 0x000fc600097fe4ff */
[----:B------:R-:W2:Y:S04]  /*17370*/  LDL R9, [R1+0x72c] ;  /* 0x00072c0001097983 */ /* 0x000ea80000100800 */
[----:B------:R0:W-:Y:S01]  /*17380*/  STL [R1+0x32c], R20 ;  /* 0x00032c1401007387 */ /* 0x0001e20000100800 */
[----:B------:R-:W-:Y:S02]  /*17390*/  IADD3 R14, P3, R13, UR4, RZ ;  /* 0x000000040d0e7c10 */ /* 0x000fe4000ff7e0ff */
[----:B-1----:R-:W-:Y:S02]  /*173a0*/  IADD3 R16, P2, R7, UR4, RZ ;  /* 0x0000000407107c10 */ /* 0x002fe4000ff5e0ff */
[----:B------:R-:W-:Y:S01]  /*173b0*/  IADD3.X R15, R5, UR8, RZ, P3, !PT ;  /* 0x00000008050f7c10 */ /* 0x000fe20009ffe4ff */
[----:B0-----:R0:W2:Y:S04]  /*173c0*/  LDG.E.U8 R20, desc[UR6][R18.64] ;  /* 0x0000000612147981 */ /* 0x0010a8000c1e1100 */
[----:B----4-:R1:W-:Y:S04]  /*173d0*/  STL [R1+0x12b4], R121 ;  /* 0x0012b47901007387 */ /* 0x0103e80000100800 */
[----:B------:R-:W4:Y:S01]  /*173e0*/  LDL R8, [R1+0x728] ;  /* 0x0007280001087983 */ /* 0x000f220000100800 */
[----:B---3--:R-:W-:-:S03]  /*173f0*/  IADD3.X R17, R2, UR8, RZ, P2, !PT ;  /* 0x0000000802117c10 */ /* 0x008fc600097fe4ff */
[----:B------:R-:W3:Y:S04]  /*17400*/  LDL R13, [R1+0x734] ;  /* 0x00073400010d7983 */ /* 0x000ee80000100800 */
[----:B-1----:R1:W3:Y:S04]  /*17410*/  LDG.E.U8 R121, desc[UR6][R14.64] ;  /* 0x000000060e797981 */ /* 0x0022e8000c1e1100 */
[----:B------:R1:W3:Y:S01]  /*17420*/  LDG.E.U8 R120, desc[UR6][R16.64] ;  /* 0x0000000610787981 */ /* 0x0002e2000c1e1100 */
[----:B0-----:R-:W-:-:S04]  /*17430*/  IADD3 R18, P3, R4, UR4, RZ ;  /* 0x0000000404127c10 */ /* 0x001fc8000ff7e0ff */
[----:B--2---:R-:W-:-:S05]  /*17440*/  IADD3.X R19, R10, UR8, RZ, P3, !PT ;  /* 0x000000080a137c10 */ /* 0x004fca0009ffe4ff */
[----:B------:R0:W2:Y:S01]  /*17450*/  LDG.E.U8 R66, desc[UR6][R18.64] ;  /* 0x0000000612427981 */ /* 0x0000a2000c1e1100 */
[----:B-1----:R-:W-:Y:S02]  /*17460*/  IADD3 R14, P2, R11, UR4, RZ ;  /* 0x000000040b0e7c10 */ /* 0x002fe4000ff5e0ff */
[----:B------:R-:W-:Y:S01]  /*17470*/  IADD3 R16, P3, R6, UR4, RZ ;  /* 0x0000000406107c10 */ /* 0x000fe2000ff7e0ff */
[----:B------:R-:W-:Y:S04]  /*17480*/  STL [R1+0x12bc], R67 ;  /* 0x0012bc4301007387 */ /* 0x000fe80000100800 */
[----:B------:R-:W2:Y:S01]  /*17490*/  LDL R5, [R1+0x730] ;  /* 0x0007300001057983 */ /* 0x000ea20000100800 */
[----:B------:R-:W-:-:S03]  /*174a0*/  IADD3.X R15, R0, UR8, RZ, P2, !PT ;  /* 0x00000008000f7c10 */ /* 0x000fc600097fe4ff */
[----:B------:R-:W2:Y:S01]  /*174b0*/  LDL R7, [R1+0x73c] ;  /* 0x00073c0001077983 */ /* 0x000ea20000100800 */
[----:B------:R-:W-:-:S03]  /*174c0*/  IADD3.X R17, R3, UR8, RZ, P3, !PT ;  /* 0x0000000803117c10 */ /* 0x000fc60009ffe4ff */
[----:B------:R-:W2:Y:S01]  /*174d0*/  LDL R2, [R1+0x738] ;  /* 0x0007380001027983 */ /* 0x000ea20000100800 */
[----:B0-----:R-:W-:-:S03]  /*174e0*/  IADD3 R18, P2, R9, UR4, RZ ;  /* 0x0000000409127c10 */ /* 0x001fc6000ff5e0ff */
[----:B------:R-:W2:Y:S04]  /*174f0*/  LDG.E.U8 R68, desc[UR6][R16.64] ;  /* 0x0000000610447981 */ /* 0x000ea8000c1e1100 */
[----:B------:R-:W2:Y:S01]  /*17500*/  LDL R4, [R1+0x744] ;  /* 0x0007440001047983 */ /* 0x000ea20000100800 */
[----:B----4-:R-:W-:-:S05]  /*17510*/  IADD3.X R19, R8, UR8, RZ, P2, !PT ;  /* 0x0000000808137c10 */ /* 0x010fca00097fe4ff */
[----:B------:R-:W4:Y:S04]  /*17520*/  LDG.E.U8 R119, desc[UR6][R18.64] ;  /* 0x0000000612777981 */ /* 0x000f28000c1e1100 */
[----:B---3--:R-:W-:Y:S04]  /*17530*/  STL [R1+0x12c0], R121 ;  /* 0x0012c07901007387 */ /* 0x008fe80000100800 */
[----:B------:R-:W-:Y:S04]  /*17540*/  STL [R1+0x228], R22 ;  /* 0x0002281601007387 */ /* 0x000fe80000100800 */
[----:B------:R-:W3:Y:S04]  /*17550*/  LDL R11, [R1+0x74c] ;  /* 0x00074c00010b7983 */ /* 0x000ee80000100800 */
[----:B------:R-:W3:Y:S04]  /*17560*/  LDL R10, [R1+0x740] ;  /* 0x00074000010a7983 */ /* 0x000ee80000100800 */
[----:B------:R0:W-:Y:S04]  /*17570*/  STL [R1+0x320], R21 ;  /* 0x0003201501007387 */ /* 0x0001e80000100800 */
[----:B------:R-:W-:Y:S04]  /*17580*/  STL [R1+0x12c4], R120 ;  /* 0x0012c47801007387 */ /* 0x000fe80000100800 */
[----:B------:R-:W3:Y:S04]  /*17590*/  LDL R0, [R1+0x748] ;  /* 0x0007480001007983 */ /* 0x000ee80000100800 */
[----:B0-----:R0:W3:Y:S04]  /*175a0*/  LDG.E.U8 R21, desc[UR6][R14.64] ;  /* 0x000000060e157981 */ /* 0x0010e8000c1e1100 */
[----:B------:R-:W3:Y:S01]  /*175b0*/  LDL R6, [R1+0x754] ;  /* 0x0007540001067983 */ /* 0x000ee20000100800 */
[----:B0-----:R-:W-:-:S03]  /*175c0*/  IADD3 R14, P3, R13, UR4, RZ ;  /* 0x000000040d0e7c10 */ /* 0x001fc6000ff7e0ff */
[----:B--2---:R-:W-:Y:S01]  /*175d0*/  STL [R1+0x12c8], R66 ;  /* 0x0012c84201007387 */ /* 0x004fe20000100800 */
[----:B------:R-:W-:-:S03]  /*175e0*/  IADD3.X R15, R5, UR8, RZ, P3, !PT ;  /* 0x00000008050f7c10 */ /* 0x000fc60009ffe4ff */
[----:B------:R-:W2:Y:S04]  /*175f0*/  LDL R3, [R1+0x750] ;  /* 0x0007500001037983 */ /* 0x000ea80000100800 */
[----:B------:R3:W2:Y:S01]  /*17600*/  LDG.E.U8 R65, desc[UR6][R14.64] ;  /* 0x000000060e417981 */ /* 0x0006a2000c1e1100 */
[----:B------:R-:W-:-:S03]  /*17610*/  IADD3 R16, P2, R7, UR4, RZ ;  /* 0x0000000407107c10 */ /* 0x000fc6000ff5e0ff */
[----:B------:R-:W2:Y:S04]  /*17620*/  LDL R9, [R1+0x75c] ;  /* 0x00075c0001097983 */ /* 0x000ea80000100800 */
[----:B------:R-:W2:Y:S04]  /*17630*/  LDL R8, [R1+0x764] ;  /* 0x0007640001087983 */ /* 0x000ea80000100800 */
[----:B------:R-:W-:Y:S04]  /*17640*/  STL [R1+0x12cc], R68 ;  /* 0x0012cc4401007387 */ /* 0x000fe80000100800 */
[----:B------:R0:W-:Y:S04]  /*17650*/  STL [R1+0x224], R20 ;  /* 0x0002241401007387 */ /* 0x0001e80000100800 */
[----:B------:R-:W2:Y:S01]  /*17660*/  LDL R7, [R1+0x758] ;  /* 0x0007580001077983 */ /* 0x000ea20000100800 */
[----:B------:R-:W-:-:S03]  /*17670*/  IADD3.X R17, R2, UR8, RZ, P2, !PT ;  /* 0x0000000802117c10 */ /* 0x000fc600097fe4ff */
[----:B------:R-:W2:Y:S01]  /*17680*/  LDL R5, [R1+0x76c] ;  /* 0x00076c0001057983 */ /* 0x000ea20000100800 */
[----:B------:R-:W-:-:S03]  /*17690*/  IADD3 R18, P3, R4, UR4, RZ ;  /* 0x0000000404127c10 */ /* 0x000fc6000ff7e0ff */
[----:B------:R1:W2:Y:S04]  /*176a0*/  LDG.E.U8 R22, desc[UR6][R16.64] ;  /* 0x0000000610167981 */ /* 0x0002a8000c1e1100 */
[----:B----4-:R-:W-:Y:S04]  /*176b0*/  STL [R1+0x12d0], R119 ;  /* 0x0012d07701007387 */ /* 0x010fe80000100800 */
[----:B0-----:R-:W4:Y:S04]  /*176c0*/  LDL R20, [R1+0x760] ;  /* 0x0007600001147983 */ /* 0x001f280000100800 */
[----:B------:R-:W4:Y:S01]  /*176d0*/  LDL R2, [R1+0x768] ;  /* 0x0007680001027983 */ /* 0x000f220000100800 */
[----:B---3--:R-:W-:-:S03]  /*176e0*/  IADD3 R14, P2, R11, UR4, RZ ;  /* 0x000000040b0e7c10 */ /* 0x008fc6000ff5e0ff */
[----:B------:R-:W3:Y:S01]  /*176f0*/  LDL R4, [R1+0x774] ;  /* 0x0007740001047983 */ /* 0x000ee20000100800 */
[----:B------:R-:W-:-:S05]  /*17700*/  IADD3.X R19, R10, UR8, RZ, P3, !PT ;  /* 0x000000080a137c10 */ /* 0x000fca0009ffe4ff */
[----:B------:R0:W3:Y:S01]  /*17710*/  LDG.E.U8 R122, desc[UR6][R18.64] ;  /* 0x00000006127a7981 */ /* 0x0000e2000c1e1100 */
[----:B------:R-:W-:-:S05]  /*17720*/  IADD3.X R15, R0, UR8, RZ, P2, !PT ;  /* 0x00000008000f7c10 */ /* 0x000fca00097fe4ff */
[----:B------:R0:W3:Y:S01]  /*17730*/  LDG.E.U8 R118, desc[UR6][R14.64] ;  /* 0x000000060e767981 */ /* 0x0000e2000c1e1100 */
[----:B-1----:R-:W-:-:S04]  /*17740*/  IADD3 R16, P3, R6, UR4, RZ ;  /* 0x0000000406107c10 */ /* 0x002fc8000ff7e0ff */
[----:B--2---:R-:W-:Y:S01]  /*17750*/  IADD3.X R17, R3, UR8, RZ, P3, !PT ;  /* 0x0000000803117c10 */ /* 0x004fe20009ffe4ff */
[----:B------:R-:W-:Y:S04]  /*17760*/  STL [R1+0x12d4], R65 ;  /* 0x0012d44101007387 */ /* 0x000fe80000100800 */
[----:B------:R-:W2:Y:S04]  /*17770*/  LDL R11, [R1+0x770] ;  /* 0x00077000010b7983 */ /* 0x000ea80000100800 */
[----:B------:R1:W2:Y:S01]  /*17780*/  LDG.E.U8 R64, desc[UR6][R16.64] ;  /* 0x0000000610407981 */ /* 0x0002a2000c1e1100 */
[----:B0-----:R-:W-:-:S02]  /*17790*/  IADD3 R18, P2, R9, UR4, RZ ;  /* 0x0000000409127c10 */ /* 0x001fc4000ff5e0ff */
[----:B------:R-:W-:Y:S01]  /*177a0*/  IADD3 R14, P3, R8, UR4, RZ ;  /* 0x00000004080e7c10 */ /* 0x000fe2000ff7e0ff */
[----:B------:R-:W2:Y:S04]  /*177b0*/  LDL R6, [R1+0x784] ;  /* 0x0007840001067983 */ /* 0x000ea80000100800 */
[----:B------:R-:W2:Y:S01]  /*177c0*/  LDL R13, [R1+0x77c] ;  /* 0x00077c00010d7983 */ /* 0x000ea20000100800 */
[----:B------:R-:W-:-:S03]  /*177d0*/  IADD3.X R19, R7, UR8, RZ, P2, !PT ;  /* 0x0000000807137c10 */ /* 0x000fc600097fe4ff */
[----:B------:R-:W2:Y:S01]  /*177e0*/  LDL R0, [R1+0x778] ;  /* 0x0007780001007983 */ /* 0x000ea20000100800 */
[----:B-1----:R-:W-:-:S03]  /*177f0*/  IADD3 R16, P2, R5, UR4, RZ ;  /* 0x0000000405107c10 */ /* 0x002fc6000ff5e0ff */
[----:B------:R0:W-:Y:S04]  /*17800*/  STL [R1+0x220], R21 ;  /* 0x0002201501007387 */ /* 0x0001e80000100800 */
[----:B0-----:R0:W2:Y:S01]  /*17810*/  LDG.E.U8 R21, desc[UR6][R18.64] ;  /* 0x0000000612157981 */ /* 0x0010a2000c1e1100 */
[----:B----4-:R-:W-:Y:S02]  /*17820*/  IADD3.X R15, R20, UR8, RZ, P3, !PT ;  /* 0x00000008140f7c10 */ /* 0x010fe40009ffe4ff */
[----:B------:R-:W-:-:S03]  /*17830*/  IADD3.X R17, R2, UR8, RZ, P2, !PT ;  /* 0x0000000802117c10 */ /* 0x000fc600097fe4ff */
[----:B------:R-:W4:Y:S04]  /*17840*/  LDG.E.U8 R69, desc[UR6][R14.64] ;  /* 0x000000060e457981 */ /* 0x000f28000c1e1100 */
[----:B------:R1:W4:Y:S04]  /*17850*/  LDG.E.U8 R117, desc[UR6][R16.64] ;  /* 0x0000000610757981 */ /* 0x000328000c1e1100 */
[----:B---3--:R-:W-:Y:S04]  /*17860*/  STL [R1+0x12d8], R122 ;  /* 0x0012d87a01007387 */ /* 0x008fe80000100800 */
[----:B------:R-:W3:Y:S04]  /*17870*/  LDL R3, [R1+0x78c] ;  /* 0x00078c0001037983 */ /* 0x000ee80000100800 */
[----:B------:R-:W3:Y:S04]  /*17880*/  LDL R10, [R1+0x780] ;  /* 0x00078000010a7983 */ /* 0x000ee80000100800 */
[----:B------:R-:W-:Y:S04]  /*17890*/  STL [R1+0x12dc], R118 ;  /* 0x0012dc7601007387 */ /* 0x000fe80000100800 */
[----:B------:R-:W3:Y:S01]  /*178a0*/  LDL R8, [R1+0x788] ;  /* 0x0007880001087983 */ /* 0x000ee20000100800 */
[----:B0-----:R-:W-:-:S03]  /*178b0*/  IADD3 R18, P3, R4, UR4, RZ ;  /* 0x0000000404127c10 */ /* 0x001fc6000ff7e0ff */
[----:B------:R-:W3:Y:S01]  /*178c0*/  LDL R9, [R1+0x794] ;  /* 0x0007940001097983 */ /* 0x000ee20000100800 */
[----:B--2---:R-:W-:-:S03]  /*178d0*/  IADD3.X R19, R11, UR8, RZ, P3, !PT ;  /* 0x000000080b137c10 */ /* 0x004fc60009ffe4ff */
[----:B------:R-:W-:Y:S04]  /*178e0*/  STL [R1+0x12e0], R64 ;  /* 0x0012e04001007387 */ /* 0x000fe80000100800 */
[----:B------:R-:W2:Y:S04]  /*178f0*/  LDL R5, [R1+0x790] ;  /* 0x0007900001057983 */ /* 0x000ea80000100800 */
[----:B------:R3:W2:Y:S01]  /*17900*/  LDG.E.U8 R63, desc[UR6][R18.64] ;  /* 0x00000006123f7981 */ /* 0x0006a2000c1e1100 */
[----:B-1----:R-:W-:-:S03]  /*17910*/  IADD3 R16, P3, R6, UR4, RZ ;  /* 0x0000000406107c10 */ /* 0x002fc6000ff7e0ff */
[----:B------:R-:W2:Y:S04]  /*17920*/  LDL R7, [R1+0x79c] ;  /* 0x00079c0001077983 */ /* 0x000ea80000100800 */
[----:B------:R-:W2:Y:S04]  /*17930*/  LDL R4, [R1+0x7a4] ;  /* 0x0007a40001047983 */ /* 0x000ea80000100800 */
[----:B------:R-:W2:Y:S04]  /*17940*/  LDL R2, [R1+0x798] ;  /* 0x0007980001027983 */ /* 0x000ea80000100800 */
[----:B------:R-:W-:Y:S01]  /*17950*/  STL [R1+0x21c], R22 ;  /* 0x00021c1601007387 */ /* 0x000fe20000100800 */
[----:B------:R-:W-:-:S04]  /*17960*/  IADD3 R14, P2, R13, UR4, RZ ;  /* 0x000000040d0e7c10 */ /* 0x000fc8000ff5e0ff */
[----:B------:R-:W-:-:S05]  /*17970*/  IADD3.X R15, R0, UR8, RZ, P2, !PT ;  /* 0x00000008000f7c10 */ /* 0x000fca00097fe4ff */
[----:B------:R0:W2:Y:S04]  /*17980*/  LDG.E.U8 R20, desc[UR6][R14.64] ;  /* 0x000000060e147981 */ /* 0x0000a8000c1e1100 */
[----:B----4-:R-:W-:Y:S04]  /*17990*/  STL [R1+0x12e4], R69 ;  /* 0x0012e44501007387 */ /* 0x010fe80000100800 */
[----:B------:R-:W-:Y:S04]  /*179a0*/  STL [R1+0x12e8], R117 ;  /* 0x0012e87501007387 */ /* 0x000fe80000100800 */
[----:B------:R-:W4:Y:S04]  /*179b0*/  LDL R6, [R1+0x7a0] ;  /* 0x0007a00001067983 */ /* 0x000f280000100800 */
[----:B------:R-:W4:Y:S01]  /*179c0*/  LDL R11, [R1+0x7ac] ;  /* 0x0007ac00010b7983 */ /* 0x000f220000100800 */
[----:B---3--:R-:W-:-:S03]  /*179d0*/  IADD3 R18, P2, R3, UR4, RZ ;  /* 0x0000000403127c10 */ /* 0x008fc6000ff5e0ff */
[----:B------:R-:W3:Y:S01]  /*179e0*/  LDL R0, [R1+0x7b4] ;  /* 0x0007b40001007983 */ /* 0x000ee20000100800 */
[----:B------:R-:W-:-:S05]  /*179f0*/  IADD3.X R17, R10, UR8, RZ, P3, !PT ;  /* 0x000000080a117c10 */ /* 0x000fca0009ffe4ff */
[----:B------:R-:W3:Y:S01]  /*17a00*/  LDG.E.U8 R123, desc[UR6][R16.64] ;  /* 0x00000006107b7981 */ /* 0x000ee2000c1e1100 */
[----:B------:R-:W-:-:S05]  /*17a10*/  IADD3.X R19, R8, UR8, RZ, P2, !PT ;  /* 0x0000000808137c10 */ /* 0x000fca00097fe4ff */
[----:B------:R1:W3:Y:S01]  /*17a20*/  LDG.E.U8 R116, desc[UR6][R18.64] ;  /* 0x0000000612747981 */ /* 0x0002e2000c1e1100 */
[----:B0-----:R-:W-:-:S04]  /*17a30*/  IADD3 R14, P3, R9, UR4, RZ ;  /* 0x00000004090e7c10 */ /* 0x001fc8000ff7e0ff */
[----:B--2---:R-:W-:Y:S01]  /*17a40*/  IADD3.X R15, R5, UR8, RZ, P3, !PT ;  /* 0x00000008050f7c10 */ /* 0x004fe20009ffe4ff */
[----:B------:R-:W-:Y:S04]  /*17a50*/  STL [R1+0x12ec], R63 ;  /* 0x0012ec3f01007387 */ /* 0x000fe80000100800 */
[----:B------:R-:W2:Y:S04]  /*17a60*/  LDL R3, [R1+0x7a8] ;  /* 0x0007a80001037983 */ /* 0x000ea80000100800 */
[----:B------:R0:W2:Y:S01]  /*17a70*/  LDG.E.U8 R62, desc[UR6][R14.64] ;  /* 0x000000060e3e7981 */ /* 0x0000a2000c1e1100 */
[----:B-1----:R-:W-:-:S03]  /*17a80*/  IADD3 R18, P3, R4, UR4, RZ ;  /* 0x0000000404127c10 */ /* 0x002fc6000ff7e0ff */
[----:B------:R-:W2:Y:S01]  /*17a90*/  LDL R8, [R1+0x7b0] ;  /* 0x0007b00001087983 */ /* 0x000ea20000100800 */
[----:B------:R-:W-:-:S03]  /*17aa0*/  IADD3 R16, P2, R7, UR4, RZ ;  /* 0x0000000407107c10 */ /* 0x000fc6000ff5e0ff */
[----:B------:R-:W2:Y:S01]  /*17ab0*/  LDL R13, [R1+0x7bc] ;  /* 0x0007bc00010d7983 */ /* 0x000ea20000100800 */
[----:B----4-:R-:W-:-:S05]  /*17ac0*/  IADD3.X R19, R6, UR8, RZ, P3, !PT ;  /* 0x0000000806137c10 */ /* 0x010fca0009ffe4ff */
[----:B------:R-:W4:Y:S04]  /*17ad0*/  LDG.E.U8 R70, desc[UR6][R18.64] ;  /* 0x0000000612467981 */ /* 0x000f28000c1e1100 */
[----:B---3--:R-:W-:Y:S04]  /*17ae0*/  STL [R1+0x12f0], R123 ;  /* 0x0012f07b01007387 */ /* 0x008fe80000100800 */
[----:B------:R-:W3:Y:S04]  /*17af0*/  LDL R10, [R1+0x7c4] ;  /* 0x0007c400010a7983 */ /* 0x000ee80000100800 */
[----:B------:R1:W-:Y:S04]  /*17b00*/  STL [R1+0x218], R21 ;  /* 0x0002181501007387 */ /* 0x0003e80000100800 */
[----:B------:R-:W3:Y:S04]  /*17b10*/  LDL R7, [R1+0x7b8] ;  /* 0x0007b80001077983 */ /* 0x000ee80000100800 */
[----:B------:R-:W-:Y:S04]  /*17b20*/  STL [R1+0x12f4], R116 ;  /* 0x0012f47401007387 */ /* 0x000fe80000100800 */
[----:B------:R-:W3:Y:S01]  /*17b30*/  LDL R5, [R1+0x7c0] ;  /* 0x0007c00001057983 */ /* 0x000ee20000100800 */
[----:B------:R-:W-:-:S03]  /*17b40*/  IADD3.X R17, R2, UR8, RZ, P2, !PT ;  /* 0x0000000802117c10 */ /* 0x000fc600097fe4ff */
[----:B------:R-:W3:Y:S04]  /*17b50*/  LDL R2, [R1+0x7cc] ;  /* 0x0007cc0001027983 */ /* 0x000ee80000100800 */
[----:B------:R-:W3:Y:S01]  /*17b60*/  LDL R4, [R1+0x7c8] ;  /* 0x0007c80001047983 */ /* 0x000ee20000100800 */
[----:B0-----:R-:W-:-:S03]  /*17b70*/  IADD3 R14, P2, R11, UR4, RZ ;  /* 0x000000040b0e7c10 */ /* 0x001fc6000ff5e0ff */
[----:B------:R-:W3:Y:S04]  /*17b80*/  LDL R9, [R1+0x7d4] ;  /* 0x0007d40001097983 */ /* 0x000ee80000100800 */
[----:B-1----:R0:W3:Y:S01]  /*17b90*/  LDG.E.U8 R21, desc[UR6][R16.64] ;  /* 0x0000000610157981 */ /* 0x0020e2000c1e1100 */
[----:B--2---:R-:W-:-:S03]  /*17ba0*/  IADD3.X R15, R3, UR8, RZ, P2, !PT ;  /* 0x00000008030f7c10 */ /* 0x004fc600097fe4ff */
[----:B------:R-:W-:Y:S04]  /*17bb0*/  STL [R1+0x12f8], R62 ;  /* 0x0012f83e01007387 */ /* 0x000fe80000100800 */
[----:B------:R3:W2:Y:S01]  /*17bc0*/  LDG.E.U8 R115, desc[UR6][R14.64] ;  /* 0x000000060e737981 */ /* 0x0006a2000c1e1100 */
[----:B0-----:R-:W-:-:S03]  /*17bd0*/  IADD3 R16, P3, R0, UR4, RZ ;  /* 0x0000000400107c10 */ /* 0x001fc6000ff7e0ff */
[----:B------:R-:W2:Y:S01]  /*17be0*/  LDL R0, [R1+0x7d0] ;  /* 0x0007d00001007983 */ /* 0x000ea20000100800 */
[----:B------:R-:W-:-:S03]  /*17bf0*/  IADD3.X R17, R8, UR8, RZ, P3, !PT ;  /* 0x0000000808117c10 */ /* 0x000fc60009ffe4ff */
[----:B------:R-:W2:Y:S04]  /*17c00*/  LDL R6, [R1+0x7dc] ;  /* 0x0007dc0001067983 */ /* 0x000ea80000100800 */
[----:B------:R-:W2:Y:S04]  /*17c10*/  LDL R11, [R1+0x7e4] ;  /* 0x0007e400010b7983 */ /* 0x000ea80000100800 */
[----:B------:R0:W-:Y:S04]  /*17c20*/  STL [R1+0x214], R20 ;  /* 0x0002141401007387 */ /* 0x0001e80000100800 */
[----:B------:R-:W2:Y:S04]  /*17c30*/  LDL R3, [R1+0x7d8] ;  /* 0x0007d80001037983 */ /* 0x000ea80000100800 */
[----:B------:R1:W2:Y:S04]  /*17c40*/  LDG.E.U8 R61, desc[UR6][R16.64] ;  /* 0x00000006103d7981 */ /* 0x0002a8000c1e1100 */
[----:B----4-:R-:W-:Y:S04]  /*17c50*/  STL [R1+0x12fc], R70 ;  /* 0x0012fc4601007387 */ /* 0x010fe80000100800 */
[----:B------:R-:W4:Y:S01]  /*17c60*/  LDL R8, [R1+0x7e0] ;  /* 0x0007e00001087983 */ /* 0x000f220000100800 */
[----:B---3--:R-:W-:-:S04]  /*17c70*/  IADD3 R14, P3, R10, UR4, RZ ;  /* 0x000000040a0e7c10 */ /* 0x008fc8000ff7e0ff */
[----:B------:R-:W-:-:S05]  /*17c80*/  IADD3.X R15, R5, UR8, RZ, P3, !PT ;  /* 0x00000008050f7c10 */ /* 0x000fca0009ffe4ff */
[----:B------:R-:W3:Y:S01]  /*17c90*/  LDG.E.U8 R124, desc[UR6][R14.64] ;  /* 0x000000060e7c7981 */ /* 0x000ee2000c1e1100 */
[----:B------:R-:W-:-:S03]  /*17ca0*/  IADD3 R18, P2, R13, UR4, RZ ;  /* 0x000000040d127c10 */ /* 0x000fc6000ff5e0ff */
[----:B------:R-:W3:Y:S01]  /*17cb0*/  LDL R13, [R1+0x7ec] ;  /* 0x0007ec00010d7983 */ /* 0x000ee20000100800 */
[----:B------:R-:W-:Y:S02]  /*17cc0*/  IADD3.X R19, R7, UR8, RZ, P2, !PT ;  /* 0x0000000807137c10 */ /* 0x000fe400097fe4ff */
[----:B-1----:R-:W-:-:S03]  /*17cd0*/  IADD3 R16, P2, R2, UR4, RZ ;  /* 0x0000000402107c10 */ /* 0x002fc6000ff5e0ff */
[----:B0-----:R0:W3:Y:S01]  /*17ce0*/  LDG.E.U8 R20, desc[UR6][R18.64] ;  /* 0x0000000612147981 */ /* 0x0010e2000c1e1100 */
[----:B------:R-:W-:-:S05]  /*17cf0*/  IADD3.X R17, R4, UR8, RZ, P2, !PT ;  /* 0x0000000804117c10 */ /* 0x000fca00097fe4ff */
[----:B------:R1:W3:Y:S01]  /*17d00*/  LDG.E.U8 R114, desc[UR6][R16.64] ;  /* 0x0000000610727981 */ /* 0x0002e2000c1e1100 */
[----:B0-----:R-:W-:-:S04]  /*17d10*/  IADD3 R18, P3, R9, UR4, RZ ;  /* 0x0000000409127c10 */ /* 0x001fc8000ff7e0ff */
[----:B--2---:R-:W-:Y:S01]  /*17d20*/  IADD3.X R19, R0, UR8, RZ, P3, !PT ;  /* 0x0000000800137c10 */ /* 0x004fe20009ffe4ff */
[----:B------:R-:W-:Y:S04]  /*17d30*/  STL [R1+0x1300], R115 ;  /* 0x0013007301007387 */ /* 0x000fe80000100800 */
[----:B------:R-:W2:Y:S04]  /*17d40*/  LDL R7, [R1+0x7f4] ;  /* 0x0007f40001077983 */ /* 0x000ea80000100800 */
[----:B------:R-:W2:Y:S04]  /*17d50*/  LDL R10, [R1+0x7e8] ;  /* 0x0007e800010a7983 */ /* 0x000ea80000100800 */
[----:B------:R0:W2:Y:S01]  /*17d60*/  LDG.E.U8 R60, desc[UR6][R18.64] ;  /* 0x00000006123c7981 */ /* 0x0000a2000c1e1100 */
[----:B-1----:R-:W-:-:S03]  /*17d70*/  IADD3 R16, P3, R11, UR4, RZ ;  /* 0x000000040b107c10 */ /* 0x002fc6000ff7e0ff */
[----:B------:R-:W-:Y:S04]  /*17d80*/  STL [R1+0x1304], R61 ;  /* 0x0013043d01007387 */ /* 0x000fe80000100800 */
[----:B------:R-:W2:Y:S04]  /*17d90*/  LDL R2, [R1+0x7fc] ;  /* 0x0007fc0001027983 */ /* 0x000ea80000100800 */
[----:B------:R-:W2:Y:S04]  /*17da0*/  LDL R5, [R1+0x7f0] ;  /* 0x0007f00001057983 */ /* 0x000ea80000100800 */
[----:B------:R-:W2:Y:S01]  /*17db0*/  LDL R9, [R1+0x7f8] ;  /* 0x0007f80001097983 */ /* 0x000ea20000100800 */
[----:B------:R-:W-:-:S03]  /*17dc0*/  IADD3 R14, P2, R6, UR4, RZ ;  /* 0x00000004060e7c10 */ /* 0x000fc6000ff5e0ff */
[----:B------:R-:W2:Y:S04]  /*17dd0*/  LDL R4, [R1+0x804] ;  /* 0x0008040001047983 */ /* 0x000ea80000100800 */
[----:B------:R-:W-:Y:S01]  /*17de0*/  STL [R1+0x210], R21 ;  /* 0x0002101501007387 */ /* 0x000fe20000100800 */
[----:B----4-:R-:W-:-:S05]  /*17df0*/  IADD3.X R17, R8, UR8, RZ, P3, !PT ;  /* 0x0000000808117c10 */ /* 0x010fca0009ffe4ff */
[----:B------:R-:W4:Y:S04]  /*17e00*/  LDG.E.U8 R71, desc[UR6][R16.64] ;  /* 0x0000000610477981 */ /* 0x000f28000c1e1100 */
[----:B---3--:R-:W-:Y:S04]  /*17e10*/  STL [R1+0x1308], R124 ;  /* 0x0013087c01007387 */ /* 0x008fe80000100800 */
[----:B------:R-:W3:Y:S04]  /*17e20*/  LDL R6, [R1+0x800] ;  /* 0x0008000001067983 */ /* 0x000ee80000100800 */
[----:B------:R-:W3:Y:S04]  /*17e30*/  LDL R0, [R1+0x80c] ;  /* 0x00080c0001007983 */ /* 0x000ee80000100800 */
[----:B------:R-:W-:Y:S04]  /*17e40*/  STL [R1+0x130c], R114 ;  /* 0x00130c7201007387 */ /* 0x000fe80000100800 */
[----:B------:R-:W3:Y:S01]  /*17e50*/  LDL R11, [R1+0x808] ;  /* 0x00080800010b7983 */ /* 0x000ee20000100800 */
[----:B------:R-:W-:-:S02]  /*17e60*/  IADD3.X R15, R3, UR8, RZ, P2, !PT ;  /* 0x00000008030f7c10 */ /* 0x000fc400097fe4ff */
[----:B0-----:R-:W-:Y:S01]  /*17e70*/  IADD3 R18, P2, R13, UR4, RZ ;  /* 0x000000040d127c10 */ /* 0x001fe2000ff5e0ff */
[----:B------:R-:W3:Y:S04]  /*17e80*/  LDL R3, [R1+0x814] ;  /* 0x0008140001037983 */ /* 0x000ee80000100800 */
[----:B------:R0:W3:Y:S01]  /*17e90*/  LDG.E.U8 R13, desc[UR6][R14.64] ;  /* 0x000000060e0d7981 */ /* 0x0000e2000c1e1100 */
[----:B--2---:R-:W-:-:S03]  /*17ea0*/  IADD3.X R19, R10, UR8, RZ, P2, !PT ;  /* 0x000000080a137c10 */ /* 0x004fc600097fe4ff */
[----:B------:R1:W-:Y:S01]  /*17eb0*/  STL [R1+0x1310], R60 ;  /* 0x0013103c01007387 */ /* 0x0003e20000100800 */
[----:B0-----:R-:W-:-:S03]  /*17ec0*/  IADD3 R14, P3, R7, UR4, RZ ;  /* 0x00000004070e7c10 */ /* 0x001fc6000ff7e0ff */
[----:B------:R-:W2:Y:S04]  /*17ed0*/  LDL R7, [R1+0x810] ;  /* 0x0008100001077983 */ /* 0x000ea80000100800 */
[----:B------:R0:W2:Y:S01]  /*17ee0*/  LDG.E.U8 R113, desc[UR6][R18.64] ;  /* 0x0000000612717981 */ /* 0x0000a2000c1e1100 */
[----:B------:R-:W-:-:S03]  /*17ef0*/  IADD3 R16, P2, R2, UR4, RZ ;  /* 0x0000000402107c10 */ /* 0x000fc6000ff5e0ff */
[----:B------:R-:W2:Y:S01]  /*17f00*/  LDL R8, [R1+0x81c] ;  /* 0x00081c0001087983 */ /* 0x000ea20000100800 */
[----:B------:R-:W-:Y:S02]  /*17f10*/  IADD3.X R15, R5, UR8, RZ, P3, !PT ;  /* 0x00000008050f7c10 */ /* 0x000fe40009ffe4ff */
[----:B------:R-:W-:-:S03]  /*17f20*/  IADD3.X R17, R9, UR8, RZ, P2, !PT ;  /* 0x0000000809117c10 */ /* 0x000fc600097fe4ff */
[----:B------:R3:W2:Y:S01]  /*17f30*/  LDG.E.U8 R59, desc[UR6][R14.64] ;  /* 0x000000060e3b7981 */ /* 0x0006a2000c1e1100 */
[----:B0-----:R-:W-:-:S03]  /*17f40*/  IADD3 R18, P3, R4, UR4, RZ ;  /* 0x0000000404127c10 */ /* 0x001fc6000ff7e0ff */
[----:B-1----:R0:W2:Y:S04]  /*17f50*/  LDG.E.U8 R60, desc[UR6][R16.64] ;  /* 0x00000006103c7981 */ /* 0x0020a8000c1e1100 */
[----:B----4-:R-:W-:Y:S04]  /*17f60*/  STL [R1+0x1314], R71 ;  /* 0x0013144701007387 */ /* 0x010fe80000100800 */
[----:B------:R-:W4:Y:S04]  /*17f70*/  LDL R10, [R1+0x824] ;  /* 0x00082400010a7983 */ /* 0x000f280000100800 */
[----:B------:R-:W-:Y:S04]  /*17f80*/  STL [R1+0x20c], R20 ;  /* 0x00020c1401007387 */ /* 0x000fe80000100800 */
[----:B------:R-:W4:Y:S01]  /*17f90*/  LDL R2, [R1+0x818] ;  /* 0x0008180001027983 */ /* 0x000f220000100800 */
[----:B---3--:R-:W-:-:S05]  /*17fa0*/  IADD3.X R19, R6, UR8, RZ, P3, !PT ;  /* 0x0000000806137c10 */ /* 0x008fca0009ffe4ff */
[----:B------:R1:W3:Y:S01]  /*17fb0*/  LDG.E.U8 R125, desc[UR6][R18.64] ;  /* 0x00000006127d7981 */ /* 0x0002e2000c1e1100 */
[----:B------:R-:W-:-:S04]  /*17fc0*/  IADD3 R14, P2, R0, UR4, RZ ;  /* 0x00000004000e7c10 */ /* 0x000fc8000ff5e0ff */
[----:B------:R-:W-:-:S05]  /*17fd0*/  IADD3.X R15, R11, UR8, RZ, P2, !PT ;  /* 0x000000080b0f7c10 */ /* 0x000fca00097fe4ff */
[----:B------:R-:W3:Y:S01]  /*17fe0*/  LDG.E.U8 R112, desc[UR6][R14.64] ;  /* 0x000000060e707981 */ /* 0x000ee2000c1e1100 */
[----:B0-----:R-:W-:-:S04]  /*17ff0*/  IADD3 R16, P3, R3, UR4, RZ ;  /* 0x0000000403107c10 */ /* 0x001fc8000ff7e0ff */
[----:B--2---:R-:W-:Y:S01]  /*18000*/  IADD3.X R17, R7, UR8, RZ, P3, !PT ;  /* 0x0000000807117c10 */ /* 0x004fe20009ffe4ff */
[----:B------:R-:W-:Y:S04]  /*18010*/  STL [R1+0x1318], R113 ;  /* 0x0013187101007387 */ /* 0x000fe80000100800 */
[----:B------:R-:W2:Y:S04]  /*18020*/  LDL R4, [R1+0x820] ;  /* 0x0008200001047983 */ /* 0x000ea80000100800 */
[----:B------:R-:W2:Y:S01]  /*18030*/  LDG.E.U8 R58, desc[UR6][R16.64] ;  /* 0x00000006103a7981 */ /* 0x000ea2000c1e1100 */
[----:B-1----:R-:W-:-:S03]  /*18040*/  IADD3 R18, P2, R8, UR4, RZ ;  /* 0x0000000408127c10 */ /* 0x002fc6000ff5e0ff */
[----:B------:R-:W2:Y:S04]  /*18050*/  LDL R5, [R1+0x82c] ;  /* 0x00082c0001057983 */ /* 0x000ea80000100800 */
[----:B------:R-:W-:Y:S04]  /*18060*/  STL [R1+0x131c], R59 ;  /* 0x00131c3b01007387 */ /* 0x000fe80000100800 */
[----:B------:R-:W2:Y:S04]  /*18070*/  LDL R9, [R1+0x834] ;  /* 0x0008340001097983 */ /* 0x000ea80000100800 */
[----:B------:R-:W2:Y:S04]  /*18080*/  LDL R0, [R1+0x828] ;  /* 0x0008280001007983 */ /* 0x000ea80000100800 */
[----:B------:R-:W-:Y:S04]  /*18090*/  STL [R1+0x1320], R60 ;  /* 0x0013203c01007387 */ /* 0x000fe80000100800 */
[----:B------:R-:W2:Y:S04]  /*180a0*/  LDL R3, [R1+0x830] ;  /* 0x0008300001037983 */ /* 0x000ea80000100800 */
[----:B------:R-:W2:Y:S01]  /*180b0*/  LDL R6, [R1+0x83c] ;  /* 0x00083c0001067983 */ /* 0x000ea20000100800 */
[----:B----4-:R-:W-:-:S05]  /*180c0*/  IADD3.X R19, R2, UR8, RZ, P2, !PT ;  /* 0x0000000802137c10 */ /* 0x010fca00097fe4ff */
[----:B------:R0:W4:Y:S04]  /*180d0*/  LDG.E.U8 R114, desc[UR6][R18.64] ;  /* 0x0000000612727981 */ /* 0x000128000c1e1100 */
[----:B---3--:R-:W-:Y:S04]  /*180e0*/  STL [R1+0x1324], R125 ;  /* 0x0013247d01007387 */ /* 0x008fe80000100800 */
[----:B------:R1:W-:Y:S04]  /*180f0*/  STL [R1+0x208], R13 ;  /* 0x0002080d01007387 */ /* 0x0003e80000100800 */
[----:B------:R-:W3:Y:S04]  /*18100*/  LDL R11, [R1+0x838] ;  /* 0x00083800010b7983 */ /* 0x000ee80000100800 */
[----:B------:R-:W3:Y:S04]  /*18110*/  LDL R7, [R1+0x840] ;  /* 0x0008400001077983 */ /* 0x000ee80000100800 */
[----:B-1----:R-:W3:Y:S04]  /*18120*/  LDL R13, [R1+0x844] ;  /* 0x00084400010d7983 */ /* 0x002ee80000100800 */
[----:B------:R-:W3:Y:S04]  /*18130*/  LDL R8, [R1+0x84c] ;  /* 0x00084c0001087983 */ /* 0x000ee80000100800 */
[----:B------:R-:W-:Y:S04]  /*18140*/  STL [R1+0x1328], R112 ;  /* 0x0013287001007387 */ /* 0x000fe80000100800 */
[----:B------:R-:W3:Y:S01]  /*18150*/  LDL R2, [R1+0x848] ;  /* 0x0008480001027983 */ /* 0x000ee20000100800 */
[----:B------:R-:W-:-:S03]  /*18160*/  IADD3 R14, P3, R10, UR4, RZ ;  /* 0x000000040a0e7c10 */ /* 0x000fc6000ff7e0ff */
[----:B------:R-:W3:Y:S01]  /*18170*/  LDL R10, [R1+0x854] ;  /* 0x00085400010a7983 */ /* 0x000ee20000100800 */
[----:B--2---:R-:W-:-:S03]  /*18180*/  IADD3.X R15, R4, UR8, RZ, P3, !PT ;  /* 0x00000008040f7c10 */ /* 0x004fc60009ffe4ff */
[----:B------:R-:W-:Y:S04]  /*18190*/  STL [R1+0x132c], R58 ;  /* 0x00132c3a01007387 */ /* 0x000fe80000100800 */
[----:B------:R-:W2:Y:S04]  /*181a0*/  LDL R4, [R1+0x850] ;  /* 0x0008500001047983 */ /* 0x000ea80000100800 */
[----:B------:R1:W2:Y:S01]  /*181b0*/  LDG.E.U8 R72, desc[UR6][R14.64] ;  /* 0x000000060e487981 */ /* 0x0002a2000c1e1100 */
[----:B------:R-:W-:Y:S02]  /*181c0*/  IADD3 R16, P2, R5, UR4, RZ ;  /* 0x0000000405107c10 */ /* 0x000fe4000ff5e0ff */
[----:B0-----:R-:W-:Y:S01]  /*181d0*/  IADD3 R18, P3, R9, UR4, RZ ;  /* 0x0000000409127c10 */ /* 0x001fe2000ff7e0ff */
[----:B------:R-:W2:Y:S01]  /*181e0*/  LDL R5, [R1+0x85c] ;  /* 0x00085c0001057983 */ /* 0x000ea20000100800 */
[----:B------:R-:W-:-:S05]  /*181f0*/  IADD3.X R17, R0, UR8, RZ, P2, !PT ;  /* 0x0000000800117c10 */ /* 0x000fca00097fe4ff */
[----:B------:R0:W2:Y:S01]  /*18200*/  LDG.E.U8 R111, desc[UR6][R16.64] ;  /* 0x00000006106f7981 */ /* 0x0000a2000c1e1100 */
[----:B------:R-:W-:Y:S02]  /*18210*/  IADD3.X R19, R3, UR8, RZ, P3, !PT ;  /* 0x0000000803137c10 */ /* 0x000fe40009ffe4ff */
[----:B-1----:R-:W-:-:S03]  /*18220*/  IADD3 R14, P2, R6, UR4, RZ ;  /* 0x00000004060e7c10 */ /* 0x002fc6000ff5e0ff */
[----:B------:R1:W2:Y:S04]  /*18230*/  LDG.E.U8 R57, desc[UR6][R18.64] ;  /* 0x0000000612397981 */ /* 0x0002a8000c1e1100 */
[----:B----4-:R-:W-:Y:S04]  /*18240*/  STL [R1+0x1330], R114 ;  /* 0x0013307201007387 */ /* 0x010fe80000100800 */
[----:B------:R-:W4:Y:S04]  /*18250*/  LDL R0, [R1+0x858] ;  /* 0x0008580001007983 */ /* 0x000f280000100800 */
[----:B------:R-:W4:Y:S01]  /*18260*/  LDL R9, [R1+0x864] ;  /* 0x0008640001097983 */ /* 0x000f220000100800 */
[----:B---3--:R-:W-:-:S05]  /*18270*/  IADD3.X R15, R11, UR8, RZ, P2, !PT ;  /* 0x000000080b0f7c10 */ /* 0x008fca00097fe4ff */
[----:B------:R3:W4:Y:S01]  /*18280*/  LDG.E.U8 R124, desc[UR6][R14.64] ;  /* 0x000000060e7c7981 */ /* 0x000722000c1e1100 */
[----:B0-----:R-:W-:-:S04]  /*18290*/  IADD3 R16, P3, R13, UR4, RZ ;  /* 0x000000040d107c10 */ /* 0x001fc8000ff7e0ff */
[----:B------:R-:W-:-:S05]  /*182a0*/  IADD3.X R17, R7, UR8, RZ, P3, !PT ;  /* 0x0000000807117c10 */ /* 0x000fca0009ffe4ff */
[----:B------:R0:W4:Y:S01]  /*182b0*/  LDG.E.U8 R126, desc[UR6][R16.64] ;  /* 0x00000006107e7981 */ /* 0x000122000c1e1100 */
[----:B-1----:R-:W-:-:S04]  /*182c0*/  IADD3 R18, P2, R8, UR4, RZ ;  /* 0x0000000408127c10 */ /* 0x002fc8000ff5e0ff */
[----:B------:R-:W-:-:S05]  /*182d0*/  IADD3.X R19, R2, UR8, RZ, P2, !PT ;  /* 0x0000000802137c10 */ /* 0x000fca00097fe4ff */
[----:B------:R-:W4:Y:S01]  /*182e0*/  LDG.E.U8 R110, desc[UR6][R18.64] ;  /* 0x00000006126e7981 */ /* 0x000f22000c1e1100 */
[----:B---3--:R-:W-:-:S04]  /*182f0*/  IADD3 R14, P3, R10, UR4, RZ ;  /* 0x000000040a0e7c10 */ /* 0x008fc8000ff7e0ff */
[----:B--2---:R-:W-:Y:S01]  /*18300*/  IADD3.X R15, R4, UR8, RZ, P3, !PT ;  /* 0x00000008040f7c10 */ /* 0x004fe20009ffe4ff */
[----:B------:R-:W-:Y:S04]  /*18310*/  STL [R1+0x1334], R72 ;  /* 0x0013344801007387 */ /* 0x000fe80000100800 */
[----:B------:R-:W2:Y:S04]  /*18320*/  LDG.E.U8 R56, desc[UR6][R14.64] ;  /* 0x000000060e387981 */ /* 0x000ea8000c1e1100 */
[----:B------:R-:W3:Y:S01]  /*18330*/  LDL R6, [R1+0x86c] ;  /* 0x00086c0001067983 */ /* 0x000ee20000100800 */
[----:B0-----:R-:W-:-:S03]  /*18340*/  IADD3 R16, P2, R5, UR4, RZ ;  /* 0x0000000405107c10 */ /* 0x001fc6000ff5e0ff */
[----:B------:R-:W3:Y:S04]  /*18350*/  LDL R3, [R1+0x860] ;  /* 0x0008600001037983 */ /* 0x000ee80000100800 */
[----:B------:R-:W-:Y:S04]  /*18360*/  STL [R1+0x1338], R111 ;  /* 0x0013386f01007387 */ /* 0x000fe80000100800 */
[----:B------:R0:W-:Y:S04]  /*18370*/  STL [R1+0x133c], R57 ;  /* 0x00133c3901007387 */ /* 0x0001e80000100800 */
[----:B------:R-:W3:Y:S04]  /*18380*/  LDL R8, [R1+0x874] ;  /* 0x0008740001087983 */ /* 0x000ee80000100800 */
[----:B------:R-:W3:Y:S01]  /*18390*/  LDL R7, [R1+0x868] ;  /* 0x0008680001077983 */ /* 0x000ee20000100800 */
[----:B----4-:R-:W-:-:S05]  /*183a0*/  IADD3.X R17, R0, UR8, RZ, P2, !PT ;  /* 0x0000000800117c10 */ /* 0x010fca00097fe4ff */
[----:B------:R1:W4:Y:S04]  /*183b0*/  LDG.E.U8 R61, desc[UR6][R16.64] ;  /* 0x00000006103d7981 */ /* 0x000328000c1e1100 */
[----:B------:R-:W-:Y:S04]  /*183c0*/  STL [R1+0x1340], R124 ;  /* 0x0013407c01007387 */ /* 0x000fe80000100800 */
[----:B------:R-:W4:Y:S04]  /*183d0*/  LDL R2, [R1+0x870] ;  /* 0x0008700001027983 */ /* 0x000f280000100800 */
[----:B------:R-:W4:Y:S04]  /*183e0*/  LDL R13, [R1+0xd88] ;  /* 0x000d8800010d7983 */ /* 0x000f280000100800 */
[----:B------:R-:W-:Y:S04]  /*183f0*/  STL [R1+0x1344], R126 ;  /* 0x0013447e01007387 */ /* 0x000fe80000100800 */
[----:B------:R-:W4:Y:S04]  /*18400*/  LDL R5, [R1+0xd8c] ;  /* 0x000d8c0001057983 */ /* 0x000f280000100800 */
[----:B------:R-:W4:Y:S04]  /*18410*/  LDL R4, [R1+0x878] ;  /* 0x0008780001047983 */ /* 0x000f280000100800 */
[----:B------:R-:W-:Y:S04]  /*18420*/  STL [R1+0x1348], R110 ;  /* 0x0013486e01007387 */ /* 0x000fe80000100800 */
[----:B------:R-:W4:Y:S04]  /*18430*/  LDL R11, [R1+0xd90] ;  /* 0x000d9000010b7983 */ /* 0x000f280000100800 */
[----:B------:R-:W4:Y:S01]  /*18440*/  LDL R0, [R1+0x87c] ;  /* 0x00087c0001007983 */ /* 0x000f220000100800 */
[----:B------:R-:W-:-:S03]  /*18450*/  IADD3 R18, P3, R9, UR4, RZ ;  /* 0x0000000409127c10 */ /* 0x000fc6000ff7e0ff */
[----:B--2---:R2:W-:Y:S01]  /*18460*/  STL [R1+0x134c], R56 ;  /* 0x00134c3801007387 */ /* 0x0045e20000100800 */
[----:B---3--:R-:W-:-:S03]  /*18470*/  IADD3 R14, P2, R6, UR4, RZ ;  /* 0x00000004060e7c10 */ /* 0x008fc6000ff5e0ff */
[----:B------:R-:W3:Y:S04]  /*18480*/  LDL R10, [R1+0xd94] ;  /* 0x000d9400010a7983 */ /* 0x000ee80000100800 */
[----:B------:R-:W2:Y:S01]  /*18490*/  LDL R6, [R1+0xd74] ;  /* 0x000d740001067983 */ /* 0x000ea20000100800 */
[----:B------:R-:W-:-:S03]  /*184a0*/  IADD3.X R19, R3, UR8, RZ, P3, !PT ;  /* 0x0000000803137c10 */ /* 0x000fc60009ffe4ff */
[----:B------:R-:W2:Y:S04]  /*184b0*/  LDL R9, [R1+0xd7c] ;  /* 0x000d7c0001097983 */ /* 0x000ea80000100800 */
[----:B------:R-:W2:Y:S01]  /*184c0*/  LDL R3, [R1+0xd78] ;  /* 0x000d780001037983 */ /* 0x000ea20000100800 */
[----:B-1----:R-:W-:-:S03]  /*184d0*/  IADD3 R16, P3, R8, UR4, RZ ;  /* 0x0000000408107c10 */ /* 0x002fc6000ff7e0ff */
[----:B------:R1:W2:Y:S01]  /*184e0*/  LDG.E.U8 R73, desc[UR6][R18.64] ;  /* 0x0000000612497981 */ /* 0x0002a2000c1e1100 */
[----:B------:R-:W-:-:S05]  /*184f0*/  IADD3.X R15, R7, UR8, RZ, P2, !PT ;  /* 0x00000008070f7c10 */ /* 0x000fca00097fe4ff */
[----:B------:R0:W2:Y:S04]  /*18500*/  LDG.E.U8 R109, desc[UR6][R14.64] ;  /* 0x000000060e6d7981 */ /* 0x0000a8000c1e1100 */
[----:B----4-:R4:W-:Y:S04]  /*18510*/  STL [R1+0x1350], R61 ;  /* 0x0013503d01007387 */ /* 0x0109e80000100800 */
[----:B------:R-:W4:Y:S04]  /*18520*/  LDL R8, [R1+0xd80] ;  /* 0x000d800001087983 */ /* 0x000f280000100800 */
[----:B------:R-:W4:Y:S04]  /*18530*/  LDL R7, [R1+0x880] ;  /* 0x0008800001077983 */ /* 0x000f280000100800 */
[----:B------:R-:W4:Y:S04]  /*18540*/  LDL R21, [R1+0xd84] ;  /* 0x000d840001157983 */ /* 0x000f280000100800 */
[----:B------:R-:W4:Y:S04]  /*18550*/  LDL R20, [R1+0xd50] ;  /* 0x000d500001147983 */ /* 0x000f280000100800 */
[----:B------:R-:W4:Y:S01]  /*18560*/  LDL R22, [R1+0xd10] ;  /* 0x000d100001167983 */ /* 0x000f220000100800 */
[----:B------:R-:W-:-:S02]  /*18570*/  WARPGROUP.DEPBAR.LE gsb0, 0x0 ;  /* 0x00008000000079c5 */ /* 0x000fc40000010000 */
[----:B------:R-:W-:Y:S01]  /*18580*/  IADD3.X R17, R2, UR8, RZ, P3, !PT ;  /* 0x0000000802117c10 */ /* 0x000fe20009ffe4ff */
[----:B------:R-:W-:Y:S01]  /*18590*/  UIADD3.64 UR16, UR12, 0x2, URZ ;  /* 0x000000020c107897 */ /* 0x000fe2000fffe03f */
[----:B------:R-:W4:Y:S01]  /*185a0*/  LDL R2, [R1+0xd60] ;  /* 0x000d600001027983 */ /* 0x000f220000100800 */
[----:B-1----:R-:W-:-:S03]  /*185b0*/  IADD3 R18, P2, R13, UR4, RZ ;  /* 0x000000040d127c10 */ /* 0x002fc6000ff5e0ff */
[----:B------:R-:W4:Y:S04]  /*185c0*/  LDL R13, [R1+0xd68] ;  /* 0x000d6800010d7983 */ /* 0x000f280000100800 */
[----:B------:R1:W4:Y:S01]  /*185d0*/  LDG.E.U8 R55, desc[UR6][R16.64] ;  /* 0x0000000610377981 */ /* 0x000322000c1e1100 */
[----:B0-----:R-:W-:-:S03]  /*185e0*/  IADD3 R14, P3, R5, UR4, RZ ;  /* 0x00000004050e7c10 */ /* 0x001fc6000ff7e0ff */
[----:B------:R-:W4:Y:S01]  /*185f0*/  LDL R5, [R1+0xd64] ;  /* 0x000d640001057983 */ /* 0x000f220000100800 */
[----:B------:R-:W-:-:S03]  /*18600*/  IADD3.X R19, R4, UR8, RZ, P2, !PT ;  /* 0x0000000804137c10 */ /* 0x000fc600097fe4ff */
[----:B------:R-:W4:Y:S04]  /*18610*/  LDL R4, [R1+0xd6c] ;  /* 0x000d6c0001047983 */ /* 0x000f280000100800 */
[----:B------:R3:W4:Y:S01]  /*18620*/  LDG.E.U8 R115, desc[UR6][R18.64] ;  /* 0x0000000612737981 */ /* 0x000722000c1e1100 */
[----:B-1----:R-:W-:-:S03]  /*18630*/  IADD3 R16, P2, R11, UR4, RZ ;  /* 0x000000040b107c10 */ /* 0x002fc6000ff5e0ff */
[----:B------:R-:W4:Y:S01]  /*18640*/  LDL R11, [R1+0x884] ;  /* 0x00088400010b7983 */ /* 0x000f220000100800 */
[----:B------:R-:W-:-:S03]  /*18650*/  IADD3.X R15, R0, UR8, RZ, P3, !PT ;  /* 0x00000008000f7c10 */ /* 0x000fc60009ffe4ff */
[----:B------:R-:W4:Y:S04]  /*18660*/  LDL R0, [R1+0xd70] ;  /* 0x000d700001007983 */ /* 0x000f280000100800 */
[----:B------:R0:W4:Y:S01]  /*18670*/  LDG.E.U8 R127, desc[UR6][R14.64] ;  /* 0x000000060e7f7981 */ /* 0x000122000c1e1100 */
[----:B------:R-:W-:Y:S02]  /*18680*/  UIADD3.64 UR20, UR12, 0x4, URZ ;  /* 0x000000040c147897 */ /* 0x000fe4000fffe03f */
[----:B------:R-:W-:Y:S01]  /*18690*/  UIADD3.64 UR58, UR14, 0x3fe, URZ ;  /* 0x000003fe0e3a7897 */ /* 0x000fe2000fffe03f */
[----:B------:R-:W4:Y:S01]  /*186a0*/  LDL R23, [R1+0xc64] ;  /* 0x000c640001177983 */ /* 0x000f220000100800 */
[----:B------:R-:W-:-:S03]  /*186b0*/  UIADD3.64 UR56, UR12, 0x3fe, URZ ;  /* 0x000003fe0c387897 */ /* 0x000fc6000fffe03f */
[----:B------:R-:W4:Y:S01]  /*186c0*/  LDL R24, [R1+0xc04] ;  /* 0x000c040001187983 */ /* 0x000f220000100800 */
[----:B---3--:R-:W-:-:S03]  /*186d0*/  IADD3 R18, P3, R10, UR4, RZ ;  /* 0x000000040a127c10 */ /* 0x008fc6000ff7e0ff */
[----:B------:R-:W3:Y:S01]  /*186e0*/  LDL R10, [R1+0xd4c] ;  /* 0x000d4c00010a7983 */ /* 0x000ee20000100800 */
[----:B--2---:R-:W-:-:S03]  /*186f0*/  IADD3.X R17, R6, UR8, RZ, P2, !PT ;  /* 0x0000000806117c10 */ /* 0x004fc600097fe4ff */
[----:B------:R-:W2:Y:S01]  /*18700*/  LDL R6, [R1+0xd54] ;  /* 0x000d540001067983 */ /* 0x000ea20000100800 */
[----:B0-----:R-:W-:-:S03]  /*18710*/  IADD3 R14, P2, R9, UR4, RZ ;  /* 0x00000004090e7c10 */ /* 0x001fc6000ff5e0ff */
[----:B------:R-:W2:Y:S01]  /*18720*/  LDL R9, [R1+0xd58] ;  /* 0x000d580001097983 */ /* 0x000ea20000100800 */
[----:B------:R-:W-:-:S03]  /*18730*/  IADD3.X R19, R3, UR8, RZ, P3, !PT ;  /* 0x0000000803137c10 */ /* 0x000fc60009ffe4ff */
[----:B------:R-:W2:Y:S04]  /*18740*/  LDL R3, [R1+0x888] ;  /* 0x0008880001037983 */ /* 0x000ea80000100800 */
[----:B------:R0:W2:Y:S04]  /*18750*/  LDG.E.U8 R108, desc[UR6][R16.64] ;  /* 0x00000006106c7981 */ /* 0x0000a8000c1e1100 */
[----:B------:R1:W2:Y:S04]  /*18760*/  LDG.E.U8 R54, desc[UR6][R18.64] ;  /* 0x0000000612367981 */ /* 0x0002a8000c1e1100 */
[----:B------:R-:W2:Y:S04]  /*18770*/  LDL R25, [R1+0xbb8] ;  /* 0x000bb80001197983 */ /* 0x000ea80000100800 */
[----:B------:R-:W2:Y:S04]  /*18780*/  LDL R26, [R1+0xb7c] ;  /* 0x000b7c00011a7983 */ /* 0x000ea80000100800 */
[----:B------:R-:W2:Y:S04]  /*18790*/  LDL R27, [R1+0xb44] ;  /* 0x000b4400011b7983 */ /* 0x000ea80000100800 */
[----:B------:R-:W2:Y:S04]  /*187a0*/  LDL R57, [R1+0xa6c] ;  /* 0x000a6c0001397983 */ /* 0x000ea80000100800 */
[----:B------:R-:W2:Y:S04]  /*187b0*/  LDL R56, [R1+0x91c] ;  /* 0x00091c0001387983 */ /* 0x000ea80000100800 */
[----:B------:R-:W2:Y:S04]  /*187c0*/  LDL R60, [R1+0xa50] ;  /* 0x000a5000013c7983 */ /* 0x000ea80000100800 */
[----:B------:R-:W2:Y:S04]  /*187d0*/  LDL R59, [R1+0xa34] ;  /* 0x000a3400013b7983 */ /* 0x000ea80000100800 */
[----:B------:R-:W2:Y:S04]  /*187e0*/  LDL R58, [R1+0xa38] ;  /* 0x000a3800013a7983 */ /* 0x000ea80000100800 */
[----:B----4-:R-:W4:Y:S01]  /*187f0*/  LDL R61, [R1+0x9fc] ;  /* 0x0009fc00013d7983 */ /* 0x010f220000100800 */
[----:B------:R-:W-:-:S02]  /*18800*/  UIADD3.64 UR24, UR12, 0x404, URZ ;  /* 0x000004040c187897 */ /* 0x000fc4000fffe03f */
[----:B------:R-:W-:Y:S01]  /*18810*/  UIADD3.64 UR28, UR12, 0x7fe, URZ ;  /* 0x000007fe0c1c7897 */ /* 0x000fe2000fffe03f */
[----:B------:R-:W4:Y:S01]  /*18820*/  LDL R110, [R1+0x9ac] ;  /* 0x0009ac00016e7983 */ /* 0x000f220000100800 */
[----:B------:R-:W-:Y:S02]  /*18830*/  UIADD3.64 UR32, UR12, 0x800, URZ ;  /* 0x000008000c207897 */ /* 0x000fe4000fffe03f */
[----:B------:R-:W-:Y:S01]  /*18840*/  UIADD3.64 UR36, UR12, 0x802, URZ ;  /* 0x000008020c247897 */ /* 0x000fe2000fffe03f */
[----:B------:R-:W4:Y:S04]  /*18850*/  LDL R72, [R1+0x9b0] ;  /* 0x0009b00001487983 */ /* 0x000f280000100800 */
[----:B------:R-:W4:Y:S01]  /*18860*/  LDL R71, [R1+0x990] ;  /* 0x0009900001477983 */ /* 0x000f220000100800 */
[----:B0-----:R-:W-:-:S03]  /*18870*/  IADD3 R16, P3, R8, UR4, RZ ;  /* 0x0000000408107c10 */ /* 0x001fc6000ff7e0ff */
[----:B------:R-:W4:Y:S01]  /*18880*/  LDL R8, [R1+0xd5c] ;  /* 0x000d5c0001087983 */ /* 0x000f220000100800 */
[----:B------:R-:W-:-:S03]  /*18890*/  IADD3.X R15, R7, UR8, RZ, P2, !PT ;  /* 0x00000008070f7c10 */ /* 0x000fc600097fe4ff */
[----:B------:R-:W4:Y:S01]  /*188a0*/  LDL R7, [R1+0xd38] ;  /* 0x000d380001077983 */ /* 0x000f220000100800 */
[----:B------:R-:W-:-:S03]  /*188b0*/  IADD3.X R17, R2, UR8, RZ, P3, !PT ;  /* 0x0000000802117c10 */ /* 0x000fc60009ffe4ff */
[----:B------:R0:W4:Y:S04]  /*188c0*/  LDG.E.U8 R70, desc[UR6][R14.64] ;  /* 0x000000060e467981 */ /* 0x000128000c1e1100 */
[----:B------:R-:W4:Y:S01]  /*188d0*/  LDL R2, [R1+0xd40] ;  /* 0x000d400001027983 */ /* 0x000f220000100800 */
[----:B-1----:R-:W-:-:S03]  /*188e0*/  IADD3 R18, P2, R21, UR4, RZ ;  /* 0x0000000415127c10 */ /* 0x002fc6000ff5e0ff */
[----:B------:R1:W4:Y:S01]  /*188f0*/  LDG.E.U8 R74, desc[UR6][R16.64] ;  /* 0x00000006104a7981 */ /* 0x000322000c1e1100 */
[----:B0-----:R-:W-:-:S03]  /*18900*/  IADD3 R14, P3, R13, UR4, RZ ;  /* 0x000000040d0e7c10 */ /* 0x001fc6000ff7e0ff */
[----:B------:R-:W4:Y:S01]  /*18910*/  LDL R13, [R1+0xd3c] ;  /* 0x000d3c00010d7983 */ /* 0x000f220000100800 */
[----:B------:R-:W-:-:S03]  /*18920*/  IADD3.X R19, R5, UR8, RZ, P2, !PT ;  /* 0x0000000805137c10 */ /* 0x000fc600097fe4ff */
[----:B------:R-:W4:Y:S01]  /*18930*/  LDL R5, [R1+0xd44] ;  /* 0x000d440001057983 */ /* 0x000f220000100800 */
[----:B-1----:R-:W-:-:S03]  /*18940*/  IADD3 R16, P2, R4, UR4, RZ ;  /* 0x0000000404107c10 */ /* 0x002fc6000ff5e0ff */
[----:B------:R-:W4:Y:S01]  /*18950*/  LDL R4, [R1+0x88c] ;  /* 0x00088c0001047983 */ /* 0x000f220000100800 */
[----:B------:R-:W-:-:S03]  /*18960*/  IADD3.X R15, R11, UR8, RZ, P3, !PT ;  /* 0x000000080b0f7c10 */ /* 0x000fc60009ffe4ff */
[----:B------:R0:W4:Y:S04]  /*18970*/  LDG.E.U8 R107, desc[UR6][R18.64] ;  /* 0x00000006126b7981 */ /* 0x000128000c1e1100 */
[----:B------:R-:W4:Y:S04]  /*18980*/  LDL R11, [R1+0xd48] ;  /* 0x000d4800010b7983 */ /* 0x000f280000100800 */
[----:B------:R2:W4:Y:S01]  /*18990*/  LDG.E.U8 R53, desc[UR6][R14.64] ;  /* 0x000000060e357981 */ /* 0x000522000c1e1100 */
[----:B0-----:R-:W-:-:S03]  /*189a0*/  IADD3 R18, P3, R0, UR4, RZ ;  /* 0x0000000400127c10 */ /* 0x001fc6000ff7e0ff */
[----:B------:R-:W4:Y:S04]  /*189b0*/  LDL R0, [R1+0xd24] ;  /* 0x000d240001007983 */ /* 0x000f280000100800 */
[----:B------:R-:W4:Y:S01]  /*189c0*/  LDL R21, [R1+0xd1c] ;  /* 0x000d1c0001157983 */ /* 0x000f220000100800 */
[----:B---3--:R-:W-:-:S03]  /*189d0*/  IADD3.X R17, R10, UR8, RZ, P2, !PT ;  /* 0x000000080a117c10 */ /* 0x008fc600097fe4ff */
[----:B------:R-:W3:Y:S01]  /*189e0*/  LDL R10, [R1+0xd2c] ;  /* 0x000d2c00010a7983 */ /* 0x000ee20000100800 */
[----:B--2---:R-:W-:-:S03]  /*189f0*/  IADD3 R14, P2, R6, UR4, RZ ;  /* 0x00000004060e7c10 */ /* 0x004fc6000ff5e0ff */
[----:B------:R-:W2:Y:S01]  /*18a00*/  LDL R6, [R1+0xd28] ;  /* 0x000d280001067983 */ /* 0x000ea20000100800 */
[----:B------:R-:W-:-:S03]  /*18a10*/  IADD3.X R19, R20, UR8, RZ, P3, !PT ;  /* 0x0000000814137c10 */ /* 0x000fc60009ffe4ff */
[----:B------:R0:W2:Y:S01]  /*18a20*/  LDG.E.U8 R62, desc[UR6][R16.64] ;  /* 0x00000006103e7981 */ /* 0x0000a2000c1e1100 */
[----:B------:R-:W-:-:S03]  /*18a30*/  IADD3.X R15, R3, UR8, RZ, P2, !PT ;  /* 0x00000008030f7c10 */ /* 0x000fc600097fe4ff */
[----:B------:R-:W2:Y:S04]  /*18a40*/  LDL R3, [R1+0x890] ;  /* 0x0008900001037983 */ /* 0x000ea80000100800 */
[----:B------:R4:W2:Y:S01]  /*18a50*/  LDG.E.U8 R128, desc[UR6][R18.64] ;  /* 0x0000000612807981 */ /* 0x0008a2000c1e1100 */
[----:B0-----:R-:W-:-:S03]  /*18a60*/  IADD3 R16, P3, R9, UR4, RZ ;  /* 0x0000000409107c10 */ /* 0x001fc6000ff7e0ff */
[----:B------:R-:W2:Y:S04]  /*18a70*/  LDL R9, [R1+0xd30] ;  /* 0x000d300001097983 */ /* 0x000ea80000100800 */
[----:B------:R0:W2:Y:S04]  /*18a80*/  LDG.E.U8 R106, desc[UR6][R14.64] ;  /* 0x000000060e6a7981 */ /* 0x0000a8000c1e1100 */
[----:B------:R-:W2:Y:S01]  /*18a90*/  LDL R20, [R1+0xd00] ;  /* 0x000d000001147983 */ /* 0x000ea20000100800 */
[----:B----4-:R-:W-:-:S03]  /*18aa0*/  IADD3 R18, P2, R8, UR4, RZ ;  /* 0x0000000408127c10 */ /* 0x010fc6000ff5e0ff */
[----:B------:R-:W4:Y:S01]  /*18ab0*/  LDL R8, [R1+0xd34] ;  /* 0x000d340001087983 */ /* 0x000f220000100800 */
[----:B------:R-:W-:-:S03]  /*18ac0*/  IADD3.X R17, R7, UR8, RZ, P3, !PT ;  /* 0x0000000807117c10 */ /* 0x000fc60009ffe4ff */
[----:B------:R-:W4:Y:S04]  /*18ad0*/  LDL R7, [R1+0xd18] ;  /* 0x000d180001077983 */ /* 0x000f280000100800 */
        /* <DEDUP_REMOVED lines=8> */
[----:B------:R-:W4:Y:S04]  /*18b60*/  LDL R4, [R1+0xd20] ;  /* 0x000d200001047983 */ /* 0x000f280000100800 */
[----:B------:R0:W4:Y:S04]  /*18b70*/  LDG.E.U8 R116, desc[UR6][R18.64] ;  /* 0x0000000612747981 */ /* 0x000128000c1e1100 */
[----:B------:R3:W4:Y:S01]  /*18b80*/  LDG.E.U8 R75, desc[UR6][R14.64] ;  /* 0x000000060e4b7981 */ /* 0x000722000c1e1100 */
[----:B0-----:R-:W-:-:S03]  /*18b90*/  IADD3 R18, P3, R11, UR4, RZ ;  /* 0x000000040b127c10 */ /* 0x001fc6000ff7e0ff */
[----:B------:R-:W4:Y:S01]  /*18ba0*/  LDL R11, [R1+0xcfc] ;  /* 0x000cfc00010b7983 */ /* 0x000f220000100800 */
[----:B------:R-:W-:-:S03]  /*18bb0*/  IADD3.X R17, R0, UR8, RZ, P2, !PT ;  /* 0x0000000800117c10 */ /* 0x000fc600097fe4ff */
[----:B------:R-:W4:Y:S01]  /*18bc0*/  LDL R0, [R1+0xd04] ;  /* 0x000d040001007983 */ /* 0x000f220000100800 */
[----:B---3--:R-:W-:-:S03]  /*18bd0*/  IADD3 R14, P2, R10, UR4, RZ ;  /* 0x000000040a0e7c10 */ /* 0x008fc6000ff5e0ff */
[----:B------:R0:W3:Y:S01]  /*18be0*/  LDG.E.U8 R105, desc[UR6][R16.64] ;  /* 0x0000000610697981 */ /* 0x0000e2000c1e1100 */
[----:B--2---:R-:W-:-:S03]  /*18bf0*/  IADD3.X R19, R6, UR8, RZ, P3, !PT ;  /* 0x0000000806137c10 */ /* 0x004fc60009ffe4ff */
[----:B------:R-:W2:Y:S04]  /*18c00*/  LDL R10, [R1+0x898] ;  /* 0x00089800010a7983 */ /* 0x000ea80000100800 */
[----:B------:R-:W3:Y:S01]  /*18c10*/  LDL R6, [R1+0xd0c] ;  /* 0x000d0c0001067983 */ /* 0x000ee20000100800 */
[----:B------:R-:W-:Y:S01]  /*18c20*/  IADD3.X R15, R3, UR8, RZ, P2, !PT ;  /* 0x00000008030f7c10 */ /* 0x000fe200097fe4ff */
[----:B------:R-:W-:Y:S02]  /*18c30*/  WARPGROUP.ARRIVE ;  /* 0x00000000000079c5 */ /* 0x000fe40000000000 */
[----:B------:R-:W3:Y:S04]  /*18c40*/  LDL R3, [R1+0xcf0] ;  /* 0x000cf00001037983 */ /* 0x000ee80000100800 */
[----:B------:R4:W3:Y:S01]  /*18c50*/  LDG.E.U8 R51, desc[UR6][R18.64] ;  /* 0x0000000612337981 */ /* 0x0008e2000c1e1100 */
[----:B------:R-:W-:Y:S01]  /*18c60*/  QGMMA.64x128x32.F32.E4M3.E4M3 R152, gdesc[UR12], R152, gsb0 ;  /* 0x01e000000c9879f3 */ /* 0x000fe20008000898 */
[----:B0-----:R-:W-:-:S02]  /*18c70*/  IADD3 R16, P3, R9, UR4, RZ ;  /* 0x0000000409107c10 */ /* 0x001fc4000ff7e0ff */
[----:B------:R-:W3:Y:S02]  /*18c80*/  LDL R9, [R1+0xce8] ;  /* 0x000ce80001097983 */ /* 0x000ee40000100800 */
[----:B------:R-:W-:Y:S02]  /*18c90*/  IADD3.X R17, R22, UR8, RZ, P3, !PT ;  /* 0x0000000816117c10 */ /* 0x000fe40009ffe4ff */
[----:B------:R0:W3:Y:S04]  /*18ca0*/  LDG.E.U8 R123, desc[UR6][R14.64] ;  /* 0x000000060e7b7981 */ /* 0x0000e8000c1e1100 */
[----:B------:R1:W3:Y:S04]  /*18cb0*/  LDG.E.U8 R129, desc[UR6][R16.64] ;  /* 0x0000000610817981 */ /* 0x0002e8000c1e1100 */
[----:B------:R-:W3:Y:S01]  /*18cc0*/  LDL R22, [R1+0xc48] ;  /* 0x000c480001167983 */ /* 0x000ee20000100800 */
[----:B----4-:R-:W-:-:S03]  /*18cd0*/  IADD3 R18, P2, R8, UR4, RZ ;  /* 0x0000000408127c10 */ /* 0x010fc6000ff5e0ff */
[----:B------:R-:W4:Y:S01]  /*18ce0*/  LDL R8, [R1+0xcec] ;  /* 0x000cec0001087983 */ /* 0x000f220000100800 */
[----:B0-----:R-:W-:-:S03]  /*18cf0*/  IADD3 R14, P3, R7, UR4, RZ ;  /* 0x00000004070e7c10 */ /* 0x001fc6000ff7e0ff */
[----:B------:R-:W4:Y:S01]  /*18d00*/  LDL R7, [R1+0xcf4] ;  /* 0x000cf40001077983 */ /* 0x000f220000100800 */
[----:B------:R-:W-:-:S03]  /*18d10*/  IADD3.X R19, R2, UR8, RZ, P2, !PT ;  /* 0x0000000802137c10 */ /* 0x000fc600097fe4ff */
[----:B------:R-:W4:Y:S01]  /*18d20*/  LDL R2, [R1+0x89c] ;  /* 0x00089c0001027983 */ /* 0x000f220000100800 */
[----:B------:R-:W-:Y:S02]  /*18d30*/  WARPGROUP.DEPBAR.LE gsb0, 0x0 ;  /* 0x00008000000079c5 */ /* 0x000fe40000010000 */
[----:B------:R-:W-:Y:S01]  /*18d40*/  WARPGROUP.ARRIVE ;  /* 0x00000000000079c5 */ /* 0x000fe20000000000 */
[----:B------:R-:W-:-:S05]  /*18d50*/  IADD3.X R15, R5, UR8, RZ, P3, !PT ;  /* 0x00000008050f7c10 */ /* 0x000fca0009ffe4ff */
[----:B------:R-:W-:Y:S01]  /*18d60*/  QGMMA.64x128x32.F32.E4M3.E4M3 R152, gdesc[UR16], R152, gsb0 ;  /* 0x01e00000109879f3 */ /* 0x000fe20008000898 */
[----:B------:R-:W4:Y:S01]  /*18d70*/  LDL R5, [R1+0xcf8] ;  /* 0x000cf80001057983 */ /* 0x000f220000100800 */
[----:B-1----:R-:W-:-:S03]  /*18d80*/  IADD3 R16, P2, R21, UR4, RZ ;  /* 0x0000000415107c10 */ /* 0x002fc6000ff5e0ff */
[----:B------:R0:W4:Y:S04]  /*18d90*/  LDG.E.U8 R104, desc[UR6][R18.64] ;  /* 0x0000000612687981 */ /* 0x000128000c1e1100 */
[----:B------:R1:W4:Y:S04]  /*18da0*/  LDG.E.U8 R50, desc[UR6][R14.64] ;  /* 0x000000060e327981 */ /* 0x000328000c1e1100 */
[----:B------:R-:W4:Y:S01]  /*18db0*/  LDL R21, [R1+0xc50] ;  /* 0x000c500001157983 */ /* 0x000f220000100800 */
[----:B0-----:R-:W-:-:S03]  /*18dc0*/  IADD3 R18, P3, R4, UR4, RZ ;  /* 0x0000000404127c10 */ /* 0x001fc6000ff7e0ff */
[----:B------:R-:W4:Y:S01]  /*18dd0*/  LDL R4, [R1+0xcd4] ;  /* 0x000cd40001047983 */ /* 0x000f220000100800 */
[----:B------:R-:W-:-:S03]  /*18de0*/  IADD3.X R17, R11, UR8, RZ, P2, !PT ;  /* 0x000000080b117c10 */ /* 0x000fc600097fe4ff */
[----:B------:R-:W4:Y:S01]  /*18df0*/  LDL R11, [R1+0xcdc] ;  /* 0x000cdc00010b7983 */ /* 0x000f220000100800 */
[----:B-1----:R-:W-:-:S03]  /*18e00*/  IADD3 R14, P2, R0, UR4, RZ ;  /* 0x00000004000e7c10 */ /* 0x002fc6000ff5e0ff */
[----:B------:R-:W4:Y:S01]  /*18e10*/  LDL R0, [R1+0xcd8] ;  /* 0x000cd80001007983 */ /* 0x000f220000100800 */
[----:B------:R-:W-:-:S03]  /*18e20*/  IADD3.X R19, R20, UR8, RZ, P3, !PT ;  /* 0x0000000814137c10 */ /* 0x000fc60009ffe4ff */
[----:B------:R0:W4:Y:S01]  /*18e30*/  LDG.E.U8 R63, desc[UR6][R16.64] ;  /* 0x00000006103f7981 */ /* 0x000122000c1e1100 */
[----:B--2---:R-:W-:-:S03]  /*18e40*/  IADD3.X R15, R10, UR8, RZ, P2, !PT ;  /* 0x000000080a0f7c10 */ /* 0x004fc600097fe4ff */
[----:B------:R3:W2:Y:S04]  /*18e50*/  LDG.E.U8 R76, desc[UR6][R18.64] ;  /* 0x00000006124c7981 */ /* 0x0006a8000c1e1100 */
[----:B------:R1:W2:Y:S01]  /*18e60*/  LDG.E.U8 R103, desc[UR6][R14.64] ;  /* 0x000000060e677981 */ /* 0x0002a2000c1e1100 */
[----:B0-----:R-:W-:-:S03]  /*18e70*/  IADD3 R16, P3, R13, UR4, RZ ;  /* 0x000000040d107c10 */ /* 0x001fc6000ff7e0ff */
[----:B------:R-:W2:Y:S01]  /*18e80*/  LDL R10, [R1+0xce4] ;  /* 0x000ce400010a7983 */ /* 0x000ea20000100800 */
[----:B---3--:R-:W-:-:S03]  /*18e90*/  IADD3 R18, P2, R6, UR4, RZ ;  /* 0x0000000406127c10 */ /* 0x008fc6000ff5e0ff */
[----:B------:R-:W3:Y:S01]  /*18ea0*/  LDL R6, [R1+0xd98] ;  /* 0x000d980001067983 */ /* 0x000ee20000100800 */
[----:B------:R-:W-:-:S03]  /*18eb0*/  IADD3.X R17, R9, UR8, RZ, P3, !PT ;  /* 0x0000000809117c10 */ /* 0x000fc60009ffe4ff */
[----:B------:R-:W2:Y:S01]  /*18ec0*/  LDL R13, [R1+0xcac] ;  /* 0x000cac00010d7983 */ /* 0x000ea20000100800 */
[----:B-1----:R-:W-:-:S03]  /*18ed0*/  IADD3 R14, P3, R3, UR4, RZ ;  /* 0x00000004030e7c10 */ /* 0x002fc6000ff7e0ff */
[----:B------:R-:W2:Y:S04]  /*18ee0*/  LDL R9, [R1+0xce0] ;  /* 0x000ce00001097983 */ /* 0x000ea80000100800 */
[----:B------:R-:W2:Y:S04]  /*18ef0*/  LDL R3, [R1+0x8a0] ;  /* 0x0008a00001037983 */ /* 0x000ea80000100800 */
[----:B------:R0:W2:Y:S04]  /*18f00*/  LDG.E.U8 R49, desc[UR6][R16.64] ;  /* 0x0000000610317981 */ /* 0x0000a8000c1e1100 */
[----:B------:R-:W2:Y:S01]  /*18f10*/  LDL R20, [R1+0xc54] ;  /* 0x000c540001147983 */ /* 0x000ea20000100800 */
[----:B------:R-:W-:-:S02]  /*18f20*/  WARPGROUP.DEPBAR.LE gsb0, 0x0 ;  /* 0x00008000000079c5 */ /* 0x000fc40000010000 */
[----:B------:R-:W-:-:S06]  /*18f30*/  WARPGROUP.ARRIVE ;  /* 0x00000000000079c5 */ /* 0x000fcc0000000000 */
[----:B------:R-:W-:Y:S01]  /*18f40*/  QGMMA.64x128x32.F32.E4M3.E4M3 R152, gdesc[UR20], R152, gsb0 ;  /* 0x01e00000149879f3 */ /* 0x000fe20008000898 */
[----:B----4-:R-:W-:Y:S02]  /*18f50*/  IADD3.X R19, R8, UR8, RZ, P2, !PT ;  /* 0x0000000808137c10 */ /* 0x010fe400097fe4ff */
[----:B------:R-:W4:Y:S01]  /*18f60*/  LDL R8, [R1+0xcc0] ;  /* 0x000cc00001087983 */ /* 0x000f220000100800 */
[----:B0-----:R-:W-:-:S03]  /*18f70*/  IADD3 R16, P2, R7, UR4, RZ ;  /* 0x0000000407107c10 */ /* 0x001fc6000ff5e0ff */
[----:B------:R-:W4:Y:S04]  /*18f80*/  LDL R7, [R1+0xcc8] ;  /* 0x000cc80001077983 */ /* 0x000f280000100800 */
[----:B------:R0:W4:Y:S01]  /*18f90*/  LDG.E.U8 R117, desc[UR6][R18.64] ;  /* 0x0000000612757981 */ /* 0x000122000c1e1100 */
[----:B------:R-:W-:-:S03]  /*18fa0*/  IADD3.X R15, R2, UR8, RZ, P3, !PT ;  /* 0x00000008020f7c10 */ /* 0x000fc60009ffe4ff */
[----:B------:R-:W4:Y:S01]  /*18fb0*/  LDL R2, [R1+0xcc4] ;  /* 0x000cc40001027983 */ /* 0x000f220000100800 */
[----:B------:R-:W-:Y:S02]  /*18fc0*/  WARPGROUP.DEPBAR.LE gsb0, 0x0 ;  /* 0x00008000000079c5 */ /* 0x000fe40000010000 */
[----:B------:R-:W-:Y:S01]  /*18fd0*/  WARPGROUP.ARRIVE ;  /* 0x00000000000079c5 */ /* 0x000fe20000000000 */
[----:B------:R1:W4:Y:S05]  /*18fe0*/  LDG.E.U8 R130, desc[UR6][R14.64] ;  /* 0x000000060e827981 */ /* 0x00032a000c1e1100 */
[----:B------:R-:W-:Y:S01]  /*18ff0*/  QGMMA.64x128x32.F32.E4M3.E4M3 R152, gdesc[UR56], R152, gsb0 ;  /* 0x01e00000389879f3 */ /* 0x000fe20008000898 */
[----:B------:R-:W-:-:S02]  /*19000*/  UIADD3.64 UR58, UR14, 0x400, URZ ;  /* 0x000004000e3a7897 */ /* 0x000fc4000fffe03f */
[----:B------:R-:W-:Y:S01]  /*19010*/  UIADD3.64 UR56, UR12, 0x400, URZ ;  /* 0x000004000c387897 */ /* 0x000fe2000fffe03f */
[----:B0-----:R-:W-:Y:S02]  /*19020*/  IADD3 R18, P3, R5, UR4, RZ ;  /* 0x0000000405127c10 */ /* 0x001fe4000ff7e0ff */
        /* <DEDUP_REMOVED lines=9> */
[----:B------:R-:W-:Y:S02]  /*190c0*/  WARPGROUP.DEPBAR.LE gsb0, 0x0 ;  /* 0x00008000000079c5 */ /* 0x000fe40000010000 */
[----:B------:R-:W-:-:S06]  /*190d0*/  WARPGROUP.ARRIVE ;  /* 0x00000000000079c5 */ /* 0x000fcc0000000000 */
[----:B------:R-:W-:Y:S01]  /*190e0*/  QGMMA.64x128x32.F32.E4M3.E4M3 R152, gdesc[UR56], R152, gsb0 ;  /* 0x01e00000389879f3 */ /* 0x000fe20008000898 */
[----:B------:R-:W-:Y:S02]  /*190f0*/  UIADD3.64 UR58, UR14, 0x402, URZ ;  /* 0x000004020e3a7897 */ /* 0x000fe4000fffe03f */
[----:B------:R-:W-:Y:S01]  /*19100*/  UIADD3.64 UR56, UR12, 0x402, URZ ;  /* 0x000004020c387897 */ /* 0x000fe2000fffe03f */
[----:B---3--:R-:W-:Y:S02]  /*19110*/  R2UR UR9, R6 ;  /* 0x00000000060972ca */ /* 0x008fe400000e0000 */
[----:B------:R-:W3:Y:S01]  /*19120*/  LDL R6, [R1+0xcb8] ;  /* 0x000cb80001067983 */ /* 0x000ee20000100800 */
[----:B--2---:R-:W-:Y:S02]  /*19130*/  IADD3 R16, P3, R9, UR4, RZ ;  /* 0x0000000409107c10 */ /* 0x004fe4000ff7e0ff */
[----:B------:R-:W-:Y:S01]  /*19140*/  IADD3.X R15, R3, UR8, RZ, P2, !PT ;  /* 0x00000008030f7c10 */ /* 0x000fe200097fe4ff */
[----:B------:R-:W2:Y:S04]  /*19150*/  LDL R9, [R1+0x8a8] ;  /* 0x0008a80001097983 */ /* 0x000ea80000100800 */
[----:B------:R-:W3:Y:S01]  /*19160*/  LDL R3, [R1+0xcbc] ;  /* 0x000cbc0001037983 */ /* 0x000ee20000100800 */
[----:B0-----:R-:W-:-:S03]  /*19170*/  IADD3 R18, P2, R10, UR4, RZ ;  /* 0x000000040a127c10 */ /* 0x001fc6000ff5e0ff */
[----:B------:R-:W3:Y:S04]  /*19180*/  LDL R10, [R1+0xc98] ;  /* 0x000c9800010a7983 */ /* 0x000ee80000100800 */
[----:B------:R0:W3:Y:S01]  /*19190*/  LDG.E.U8 R69, desc[UR6][R14.64] ;  /* 0x000000060e457981 */ /* 0x0000e2000c1e1100 */
[----:B------:R-:W-:Y:S02]  /*191a0*/  WARPGROUP.DEPBAR.LE gsb0, 0x0 ;  /* 0x00008000000079c5 */ /* 0x000fe40000010000 */
[----:B------:R-:W-:-:S06]  /*191b0*/  WARPGROUP.ARRIVE ;  /* 0x00000000000079c5 */ /* 0x000fcc0000000000 */
[----:B------:R-:W-:Y:S01]  /*191c0*/  QGMMA.64x128x32.F32.E4M3.E4M3 R152, gdesc[UR56], R152, gsb0 ;  /* 0x01e00000389879f3 */ /* 0x000fe20008000898 */
[----:B------:R-:W-:Y:S02]  /*191d0*/  R2UR UR58, R12 ;  /* 0x000000000c3a72ca */ /* 0x000fe400000e0000 */
[----:B------:R-:W3:Y:S01]  /*191e0*/  LDL R12, [R1+0xcb0] ;  /* 0x000cb000010c7983 */ /* 0x000ee20000100800 */
[----:B----4-:R-:W-:-:S03]  /*191f0*/  IADD3.X R17, R8, UR8, RZ, P3, !PT ;  /* 0x0000000808117c10 */ /* 0x010fc60009ffe4ff */
[----:B------:R-:W4:Y:S01]  /*19200*/  LDL R8, [R1+0xca0] ;  /* 0x000ca00001087983 */ /* 0x000f220000100800 */
[----:B0-----:R-:W-:Y:S02]  /*19210*/  IADD3 R14, P3, R7, UR4, RZ ;  /* 0x00000004070e7c10 */ /* 0x001fe4000ff7e0ff */
[----:B------:R-:W-:Y:S01]  /*19220*/  IADD3.X R19, R2, UR8, RZ, P2, !PT ;  /* 0x0000000802137c10 */ /* 0x000fe200097fe4ff */
[----:B------:R-:W4:Y:S04]  /*19230*/  LDL R7, [R1+0xc9c] ;  /* 0x000c9c0001077983 */ /* 0x000f280000100800 */
[----:B------:R-:W4:Y:S04]  /*19240*/  LDL R2, [R1+0xca4] ;  /* 0x000ca40001027983 */ /* 0x000f280000100800 */
[----:B------:R0:W4:Y:S04]  /*19250*/  LDG.E.U8 R77, desc[UR6][R16.64] ;  /* 0x00000006104d7981 */ /* 0x000128000c1e1100 */
        /* <DEDUP_REMOVED lines=12> */
[----:B------:R-:W4:Y:S01]  /*19320*/  LDL R0, [R1+0xc88] ;  /* 0x000c880001007983 */ /* 0x000f220000100800 */
[----:B--2---:R-:W-:-:S03]  /*19330*/  IADD3.X R15, R9, UR8, RZ, P2, !PT ;  /* 0x00000008090f7c10 */ /* 0x004fc600097fe4ff */
[----:B------:R-:W2:Y:S04]  /*19340*/  LDL R9, [R1+0xc94] ;  /* 0x000c940001097983 */ /* 0x000ea80000100800 */
[----:B------:R-:W2:Y:S01]  /*19350*/  LDG.E.U8 R100, desc[UR6][R14.64] ;  /* 0x000000060e647981 */ /* 0x000ea2000c1e1100 */
[----:B---3--:R-:W-:-:S03]  /*19360*/  IADD3.X R19, R12, UR8, RZ, P3, !PT ;  /* 0x000000080c137c10 */ /* 0x008fc60009ffe4ff */
[----:B------:R-:W3:Y:S01]  /*19370*/  LDL R12, [R1+0xc90] ;  /* 0x000c9000010c7983 */ /* 0x000ee20000100800 */
[----:B-1----:R-:W-:-:S03]  /*19380*/  IADD3 R16, P3, R6, UR4, RZ ;  /* 0x0000000406107c10 */ /* 0x002fc6000ff7e0ff */
[----:B------:R-:W2:Y:S04]  /*19390*/  LDL R6, [R1+0x8b0] ;  /* 0x0008b00001067983 */ /* 0x000ea80000100800 */
[----:B------:R0:W2:Y:S01]  /*193a0*/  LDG.E.U8 R131, desc[UR6][R18.64] ;  /* 0x0000000612837981 */ /* 0x0000a2000c1e1100 */
[----:B------:R-:W-:Y:S02]  /*193b0*/  IADD3.X R17, R10, UR8, RZ, P3, !PT ;  /* 0x000000080a117c10 */ /* 0x000fe40009ffe4ff */
[----:B0-----:R-:W-:Y:S01]  /*193c0*/  IADD3 R18, P2, R3, UR4, RZ ;  /* 0x0000000403127c10 */ /* 0x001fe2000ff5e0ff */
[----:B------:R-:W2:Y:S04]  /*193d0*/  LDL R10, [R1+0xc78] ;  /* 0x000c7800010a7983 */ /* 0x000ea80000100800 */
[----:B------:R-:W2:Y:S01]  /*193e0*/  LDL R3, [R1+0xc70] ;  /* 0x000c700001037983 */ /* 0x000ea20000100800 */
[----:B----4-:R-:W-:-:S03]  /*193f0*/  IADD3 R14, P3, R8, UR4, RZ ;  /* 0x00000004080e7c10 */ /* 0x010fc6000ff7e0ff */
[----:B------:R-:W4:Y:S01]  /*19400*/  LDL R8, [R1+0xc74] ;  /* 0x000c740001087983 */ /* 0x000f220000100800 */
[----:B------:R-:W-:-:S03]  /*19410*/  IADD3.X R19, R7, UR8, RZ, P2, !PT ;  /* 0x0000000807137c10 */ /* 0x000fc600097fe4ff */
[----:B------:R0:W4:Y:S04]  /*19420*/  LDG.E.U8 R46, desc[UR6][R16.64] ;  /* 0x00000006102e7981 */ /* 0x000128000c1e1100 */
[----:B------:R-:W4:Y:S01]  /*19430*/  LDL R7, [R1+0xc7c] ;  /* 0x000c7c0001077983 */ /* 0x000f220000100800 */
[----:B------:R-:W-:-:S03]  /*19440*/  IADD3.X R15, R5, UR8, RZ, P3, !PT ;  /* 0x00000008050f7c10 */ /* 0x000fc60009ffe4ff */
[----:B------:R-:W4:Y:S01]  /*19450*/  LDL R5, [R1+0xc80] ;  /* 0x000c800001057983 */ /* 0x000f220000100800 */
[----:B0-----:R-:W-:-:S03]  /*19460*/  IADD3 R16, P2, R2, UR4, RZ ;  /* 0x0000000402107c10 */ /* 0x001fc6000ff5e0ff */
[----:B------:R-:W4:Y:S04]  /*19470*/  LDL R2, [R1+0x8b4] ;  /* 0x0008b40001027983 */ /* 0x000f280000100800 */
[----:B------:R0:W4:Y:S01]  /*19480*/  LDG.E.U8 R118, desc[UR6][R18.64] ;  /* 0x0000000612767981 */ /* 0x000122000c1e1100 */
[----:B------:R-:W-:-:S03]  /*19490*/  IADD3.X R17, R11, UR8, RZ, P2, !PT ;  /* 0x000000080b117c10 */ /* 0x000fc600097fe4ff */
[----:B------:R1:W4:Y:S04]  /*194a0*/  LDG.E.U8 R11, desc[UR6][R14.64] ;  /* 0x000000060e0b7981 */ /* 0x000328000c1e1100 */
[----:B------:R3:W4:Y:S01]  /*194b0*/  LDG.E.U8 R99, desc[UR6][R16.64] ;  /* 0x0000000610637981 */ /* 0x000722000c1e1100 */
[----:B0-----:R-:W-:-:S03]  /*194c0*/  IADD3 R18, P3, R4, UR4, RZ ;  /* 0x0000000404127c10 */ /* 0x001fc6000ff7e0ff */
[----:B------:R-:W4:Y:S01]  /*194d0*/  LDL R4, [R1+0xc5c] ;  /* 0x000c5c0001047983 */ /* 0x000f220000100800 */
[----:B-1----:R-:W-:-:S03]  /*194e0*/  IADD3 R14, P2, R13, UR4, RZ ;  /* 0x000000040d0e7c10 */ /* 0x002fc6000ff5e0ff */
[----:B------:R-:W4:Y:S01]  /*194f0*/  LDL R13, [R1+0xc60] ;  /* 0x000c6000010d7983 */ /* 0x000f220000100800 */
[----:B------:R-:W-:-:S03]  /*19500*/  IADD3.X R19, R0, UR8, RZ, P3, !PT ;  /* 0x0000000800137c10 */ /* 0x000fc60009ffe4ff */
[----:B------:R-:W4:Y:S04]  /*19510*/  LDL R0, [R1+0xc68] ;  /* 0x000c680001007983 */ /* 0x000f280000100800 */
[----:B------:R0:W4:Y:S01]  /*19520*/  LDG.E.U8 R45, desc[UR6][R18.64] ;  /* 0x00000006122d7981 */ /* 0x000122000c1e1100 */
[----:B---3--:R-:W-:-:S03]  /*19530*/  IADD3 R16, P3, R12, UR4, RZ ;  /* 0x000000040c107c10 */ /* 0x008fc6000ff7e0ff */
[----:B------:R-:W3:Y:S01]  /*19540*/  LDL R12, [R1+0x8b8] ;  /* 0x0008b800010c7983 */ /* 0x000ee20000100800 */
[----:B--2---:R-:W-:-:S03]  /*19550*/  IADD3.X R15, R6, UR8, RZ, P2, !PT ;  /* 0x00000008060f7c10 */ /* 0x004fc600097fe4ff */
[----:B------:R-:W2:Y:S01]  /*19560*/  LDL R6, [R1+0xc6c] ;  /* 0x000c6c0001067983 */ /* 0x000ea20000100800 */
[----:B0-----:R-:W-:-:S03]  /*19570*/  IADD3 R18, P2, R9, UR4, RZ ;  /* 0x0000000409127c10 */ /* 0x001fc6000ff5e0ff */
[----:B------:R0:W2:Y:S01]  /*19580*/  LDG.E.U8 R9, desc[UR6][R14.64] ;  /* 0x000000060e097981 */ /* 0x0000a2000c1e1100 */
[----:B------:R-:W-:-:S03]  /*19590*/  IADD3.X R17, R3, UR8, RZ, P3, !PT ;  /* 0x0000000803117c10 */ /* 0x000fc60009ffe4ff */
[----:B------:R-:W2:Y:S01]  /*195a0*/  LDL R3, [R1+0xc4c] ;  /* 0x000c4c0001037983 */ /* 0x000ea20000100800 */
[----:B----4-:R-:W-:-:S03]  /*195b0*/  IADD3.X R19, R8, UR8, RZ, P2, !PT ;  /* 0x0000000808137c10 */ /* 0x010fc600097fe4ff */
[----:B------:R-:W4:Y:S01]  /*195c0*/  LDL R8, [R1+0x8bc] ;  /* 0x0008bc0001087983 */ /* 0x000f220000100800 */
[----:B0-----:R-:W-:-:S03]  /*195d0*/  IADD3 R14, P3, R10, UR4, RZ ;  /* 0x000000040a0e7c10 */ /* 0x001fc6000ff7e0ff */
[----:B------:R0:W4:Y:S04]  /*195e0*/  LDG.E.U8 R10, desc[UR6][R16.64] ;  /* 0x00000006100a7981 */ /* 0x000128000c1e1100 */
[----:B------:R1:W4:Y:S01]  /*195f0*/  LDG.E.U8 R98, desc[UR6][R18.64] ;  /* 0x0000000612627981 */ /* 0x000322000c1e1100 */
[----:B0-----:R-:W-:Y:S02]  /*19600*/  IADD3 R16, P2, R7, UR4, RZ ;  /* 0x0000000407107c10 */ /* 0x001fe4000ff5e0ff */
[----:B------:R-:W-:Y:S01]  /*19610*/  IADD3.X R15, R2, UR8, RZ, P3, !PT ;  /* 0x00000008020f7c10 */ /* 0x000fe20009ffe4ff */
[----:B------:R-:W4:Y:S04]  /*19620*/  LDL R7, [R1+0xc58] ;  /* 0x000c580001077983 */ /* 0x000f280000100800 */
[----:B------:R-:W4:Y:S01]  /*19630*/  LDL R2, [R1+0xc34] ;  /* 0x000c340001027983 */ /* 0x000f220000100800 */
[----:B-1----:R-:W-:-:S03]  /*19640*/  IADD3 R18, P3, R5, UR4, RZ ;  /* 0x0000000405127c10 */ /* 0x002fc6000ff7e0ff */
[----:B------:R-:W4:Y:S04]  /*19650*/  LDL R5, [R1+0xc3c] ;  /* 0x000c3c0001057983 */ /* 0x000f280000100800 */
[----:B------:R0:W4:Y:S01]  /*19660*/  LDG.E.U8 R44, desc[UR6][R14.64] ;  /* 0x000000060e2c7981 */ /* 0x000122000c1e1100 */
[----:B------:R-:W-:-:S03]  /*19670*/  IADD3.X R17, R4, UR8, RZ, P2, !PT ;  /* 0x0000000804117c10 */ /* 0x000fc600097fe4ff */
[----:B------:R-:W4:Y:S01]  /*19680*/  LDL R4, [R1+0xc38] ;  /* 0x000c380001047983 */ /* 0x000f220000100800 */
[----:B------:R-:W-:-:S03]  /*19690*/  IADD3.X R19, R13, UR8, RZ, P3, !PT ;  /* 0x000000080d137c10 */ /* 0x000fc60009ffe4ff */
[----:B------:R1:W4:Y:S01]  /*196a0*/  LDG.E.U8 R250, desc[UR6][R16.64] ;  /* 0x0000000610fa7981 */ /* 0x000322000c1e1100 */
[----:B0-----:R-:W-:-:S03]  /*196b0*/  IADD3 R14, P2, R23, UR4, RZ ;  /* 0x00000004170e7c10 */ /* 0x001fc6000ff5e0ff */
[----:B------:R-:W4:Y:S01]  /*196c0*/  LDL R13, [R1+0xc40] ;  /* 0x000c4000010d7983 */ /* 0x000f220000100800 */
[----:B------:R-:W-:-:S03]  /*196d0*/  R2UR UR59, R216 ;  /* 0x00000000d83b72ca */ /* 0x000fc600000e0000 */
[----:B------:R2:W4:Y:S01]  /*196e0*/  LDG.E.U8 R216, desc[UR6][R18.64] ;  /* 0x0000000612d87981 */ /* 0x000522000c1e1100 */
[----:B-1----:R-:W-:-:S03]  /*196f0*/  IADD3 R16, P3, R0, UR4, RZ ;  /* 0x0000000400107c10 */ /* 0x002fc6000ff7e0ff */
[----:B------:R-:W4:Y:S01]  /*19700*/  LDL R0, [R1+0x8c0] ;  /* 0x0008c00001007983 */ /* 0x000f220000100800 */
[----:B------:R-:W-:-:S03]  /*19710*/  IADD3.X R17, R22, UR8, RZ, P3, !PT ;  /* 0x0000000816117c10 */ /* 0x000fc60009ffe4ff */
[----:B------:R-:W4:Y:S04]  /*19720*/  LDL R23, [R1+0xc24] ;  /* 0x000c240001177983 */ /* 0x000f280000100800 */
[----:B------:R-:W4:Y:S04]  /*19730*/  LDL R22, [R1+0xc2c] ;  /* 0x000c2c0001167983 */ /* 0x000f280000100800 */
[----:B------:R-:W4:Y:S01]  /*19740*/  LDG.E.U8 R43, desc[UR6][R16.64] ;  /* 0x00000006102b7981 */ /* 0x000f22000c1e1100 */
[----:B---3--:R-:W-:-:S03]  /*19750*/  IADD3.X R15, R12, UR8, RZ, P2, !PT ;  /* 0x000000080c0f7c10 */ /* 0x008fc600097fe4ff */
[----:B------:R-:W3:Y:S01]  /*19760*/  LDL R12, [R1+0xc44] ;  /* 0x000c4400010c7983 */ /* 0x000ee20000100800 */
[----:B--2---:R-:W-:-:S03]  /*19770*/  IADD3 R18, P2, R6, UR4, RZ ;  /* 0x0000000406127c10 */ /* 0x004fc6000ff5e0ff */
[----:B------:R-:W2:Y:S04]  /*19780*/  LDL R6, [R1+0xc20] ;  /* 0x000c200001067983 */ /* 0x000ea80000100800 */
[----:B------:R0:W2:Y:S01]  /*19790*/  LDG.E.U8 R97, desc[UR6][R14.64] ;  /* 0x000000060e617981 */ /* 0x0000a2000c1e1100 */
[----:B------:R-:W-:-:S03]  /*197a0*/  IADD3.X R19, R3, UR8, RZ, P2, !PT ;  /* 0x0000000803137c10 */ /* 0x000fc600097fe4ff */
[----:B------:R-:W2:Y:S01]  /*197b0*/  LDL R3, [R1+0xc28] ;  /* 0x000c280001037983 */ /* 0x000ea20000100800 */
[----:B0-----:R-:W-:Y:S02]  /*197c0*/  IADD3 R14, P3, R21, UR4, RZ ;  /* 0x00000004150e7c10 */ /* 0x001fe4000ff7e0ff */
[----:B------:R-:W-:Y:S01]  /*197d0*/  IADD3 R16, P2, R20, UR4, RZ ;  /* 0x0000000414107c10 */ /* 0x000fe2000ff5e0ff */
[----:B------:R0:W2:Y:S01]  /*197e0*/  LDG.E.U8 R245, desc[UR6][R18.64] ;  /* 0x0000000612f57981 */ /* 0x0000a2000c1e1100 */
[----:B----4-:R-:W-:-:S03]  /*197f0*/  IADD3.X R15, R8, UR8, RZ, P3, !PT ;  /* 0x00000008080f7c10 */ /* 0x010fc60009ffe4ff */
[----:B------:R-:W4:Y:S04]  /*19800*/  LDL R8, [R1+0x8c4] ;  /* 0x0008c40001087983 */ /* 0x000f280000100800 */
[----:B------:R1:W4:Y:S04]  /*19810*/  LDG.E.U8 R151, desc[UR6][R14.64] ;  /* 0x000000060e977981 */ /* 0x000328000c1e1100 */
[----:B------:R-:W4:Y:S01]  /*19820*/  LDL R21, [R1+0xc18] ;  /* 0x000c180001157983 */ /* 0x000f220000100800 */
[----:B0-----:R-:W-:-:S03]  /*19830*/  IADD3 R18, P3, R7, UR4, RZ ;  /* 0x0000000407127c10 */ /* 0x001fc6000ff7e0ff */
[----:B------:R-:W4:Y:S01]  /*19840*/  LDL R20, [R1+0xc1c] ;  /* 0x000c1c0001147983 */ /* 0x000f220000100800 */
[----:B------:R-:W-:-:S03]  /*19850*/  IADD3.X R17, R2, UR8, RZ, P2, !PT ;  /* 0x0000000802117c10 */ /* 0x000fc600097fe4ff */
[----:B------:R-:W4:Y:S04]  /*19860*/  LDL R7, [R1+0xc30] ;  /* 0x000c300001077983 */ /* 0x000f280000100800 */
[----:B------:R-:W4:Y:S01]  /*19870*/  LDL R2, [R1+0xc0c] ;  /* 0x000c0c0001027983 */ /* 0x000f220000100800 */
[----:B-1----:R-:W-:-:S03]  /*19880*/  IADD3 R14, P2, R5, UR4, RZ ;  /* 0x00000004050e7c10 */ /* 0x002fc6000ff5e0ff */
[----:B------:R-:W4:Y:S01]  /*19890*/  LDL R5, [R1+0xc14] ;  /* 0x000c140001057983 */ /* 0x000f220000100800 */
[----:B------:R-:W-:-:S03]  /*198a0*/  IADD3.X R19, R4, UR8, RZ, P3, !PT ;  /* 0x0000000804137c10 */ /* 0x000fc60009ffe4ff */
[----:B------:R0:W4:Y:S04]  /*198b0*/  LDG.E.U8 R96, desc[UR6][R16.64] ;  /* 0x0000000610607981 */ /* 0x000128000c1e1100 */
[----:B------:R-:W4:Y:S04]  /*198c0*/  LDL R4, [R1+0xc10] ;  /* 0x000c100001047983 */ /* 0x000f280000100800 */
[----:B------:R3:W4:Y:S01]  /*198d0*/  LDG.E.U8 R42, desc[UR6][R18.64] ;  /* 0x00000006122a7981 */ /* 0x000722000c1e1100 */
[----:B------:R-:W-:-:S03]  /*198e0*/  IADD3.X R15, R0, UR8, RZ, P2, !PT ;  /* 0x00000008000f7c10 */ /* 0x000fc600097fe4ff */
[----:B------:R-:W4:Y:S01]  /*198f0*/  LDL R0, [R1+0x8c8] ;  /* 0x0008c80001007983 */ /* 0x000f220000100800 */
[----:B0-----:R-:W-:-:S03]  /*19900*/  IADD3 R16, P3, R13, UR4, RZ ;  /* 0x000000040d107c10 */ /* 0x001fc6000ff7e0ff */
[----:B------:R0:W4:Y:S01]  /*19910*/  LDG.E.U8 R13, desc[UR6][R14.64] ;  /* 0x000000060e0d7981 */ /* 0x000122000c1e1100 */
[----:B---3--:R-:W-:-:S03]  /*19920*/  IADD3 R18, P2, R12, UR4, RZ ;  /* 0x000000040c127c10 */ /* 0x008fc6000ff5e0ff */
[----:B------:R-:W3:Y:S01]  /*19930*/  LDL R12, [R1+0xbf8] ;  /* 0x000bf800010c7983 */ /* 0x000ee20000100800 */
[----:B--2---:R-:W-:-:S03]  /*19940*/  IADD3.X R17, R6, UR8, RZ, P3, !PT ;  /* 0x0000000806117c10 */ /* 0x004fc60009ffe4ff */
[----:B------:R-:W2:Y:S01]  /*19950*/  LDL R6, [R1+0xc00] ;  /* 0x000c000001067983 */ /* 0x000ea20000100800 */
[----:B------:R-:W-:-:S03]  /*19960*/  IADD3.X R19, R23, UR8, RZ, P2, !PT ;  /* 0x0000000817137c10 */ /* 0x000fc600097fe4ff */
[----:B------:R1:W2:Y:S04]  /*19970*/  LDG.E.U8 R150, desc[UR6][R16.64] ;  /* 0x0000000610967981 */ /* 0x0002a8000c1e1100 */
[----:B------:R4:W2:Y:S04]  /*19980*/  LDG.E.U8 R95, desc[UR6][R18.64] ;  /* 0x00000006125f7981 */ /* 0x0008a8000c1e1100 */
[----:B------:R-:W2:Y:S01]  /*19990*/  LDL R23, [R1+0xbe8] ;  /* 0x000be80001177983 */ /* 0x000ea20000100800 */
[----:B0-----:R-:W-:-:S03]  /*199a0*/  IADD3 R14, P3, R3, UR4, RZ ;  /* 0x00000004030e7c10 */ /* 0x001fc6000ff7e0ff */
[----:B------:R-:W2:Y:S01]  /*199b0*/  LDL R3, [R1+0xbfc] ;  /* 0x000bfc0001037983 */ /* 0x000ea20000100800 */
[----:B-1----:R-:W-:-:S03]  /*199c0*/  IADD3 R16, P2, R22, UR4, RZ ;  /* 0x0000000416107c10 */ /* 0x002fc6000ff5e0ff */
[----:B------:R-:W2:Y:S01]  /*199d0*/  LDL R22, [R1+0x8cc] ;  /* 0x0008cc0001167983 */ /* 0x000ea20000100800 */
[----:B----4-:R-:W-:-:S03]  /*199e0*/  IADD3.X R15, R8, UR8, RZ, P3, !PT ;  /* 0x00000008080f7c10 */ /* 0x010fc60009ffe4ff */
[----:B------:R-:W4:Y:S04]  /*199f0*/  LDL R8, [R1+0xc08] ;  /* 0x000c080001087983 */ /* 0x000f280000100800 */
[----:B------:R0:W4:Y:S01]  /*19a00*/  LDG.E.U8 R41, desc[UR6][R14.64] ;  /* 0x000000060e297981 */ /* 0x000122000c1e1100 */
[----:B------:R-:W-:-:S03]  /*19a10*/  IADD3 R18, P3, R7, UR4, RZ ;  /* 0x0000000407127c10 */ /* 0x000fc6000ff7e0ff */
[----:B------:R-:W4:Y:S01]  /*19a20*/  LDL R7, [R1+0xbe4] ;  /* 0x000be40001077983 */ /* 0x000f220000100800 */
[----:B------:R-:W-:-:S03]  /*19a30*/  IADD3.X R17, R2, UR8, RZ, P2, !PT ;  /* 0x0000000802117c10 */ /* 0x000fc600097fe4ff */
[----:B------:R-:W4:Y:S01]  /*19a40*/  LDL R2, [R1+0xbec] ;  /* 0x000bec0001027983 */ /* 0x000f220000100800 */
[----:B0-----:R-:W-:-:S03]  /*19a50*/  IADD3 R14, P2, R5, UR4, RZ ;  /* 0x00000004050e7c10 */ /* 0x001fc6000ff5e0ff */
[----:B------:R-:W4:Y:S01]  /*19a60*/  LDL R5, [R1+0xbf0] ;  /* 0x000bf00001057983 */ /* 0x000f220000100800 */
[----:B------:R-:W-:-:S03]  /*19a70*/  IADD3.X R19, R4, UR8, RZ, P3, !PT ;  /* 0x0000000804137c10 */ /* 0x000fc60009ffe4ff */
[----:B------:R0:W4:Y:S04]  /*19a80*/  LDG.E.U8 R4, desc[UR6][R16.64] ;  /* 0x0000000610047981 */ /* 0x000128000c1e1100 */
[----:B------:R1:W4:Y:S01]  /*19a90*/  LDG.E.U8 R149, desc[UR6][R18.64] ;  /* 0x0000000612957981 */ /* 0x000322000c1e1100 */
[----:B0-----:R-:W-:-:S03]  /*19aa0*/  IADD3 R16, P3, R21, UR4, RZ ;  /* 0x0000000415107c10 */ /* 0x001fc6000ff7e0ff */
[----:B------:R-:W4:Y:S01]  /*19ab0*/  LDL R21, [R1+0x8d0] ;  /* 0x0008d00001157983 */ /* 0x000f220000100800 */
[----:B------:R-:W-:-:S03]  /*19ac0*/  IADD3.X R15, R0, UR8, RZ, P2, !PT ;  /* 0x00000008000f7c10 */ /* 0x000fc600097fe4ff */
[----:B------:R-:W4:Y:S01]  /*19ad0*/  LDL R0, [R1+0xbf4] ;  /* 0x000bf40001007983 */ /* 0x000f220000100800 */
[----:B-1----:R-:W-:-:S03]  /*19ae0*/  IADD3 R18, P2, R20, UR4, RZ ;  /* 0x0000000414127c10 */ /* 0x002fc6000ff5e0ff */
[----:B------:R-:W4:Y:S04]  /*19af0*/  LDL R20, [R1+0xbd0] ;  /* 0x000bd00001147983 */ /* 0x000f280000100800 */
[----:B------:R2:W4:Y:S01]  /*19b00*/  LDG.E.U8 R94, desc[UR6][R14.64] ;  /* 0x000000060e5e7981 */ /* 0x000522000c1e1100 */
        /* <DEDUP_REMOVED lines=8> */
[----:B------:R-:W-:Y:S01]  /*19b90*/  IADD3.X R15, R22, UR8, RZ, P3, !PT ;  /* 0x00000008160f7c10 */ /* 0x000fe20009ffe4ff */
[----:B------:R-:W2:Y:S04]  /*19ba0*/  LDL R24, [R1+0x8d4] ;  /* 0x0008d40001187983 */ /* 0x000ea80000100800 */
[----:B------:R-:W2:Y:S04]  /*19bb0*/  LDL R22, [R1+0xbe0] ;  /* 0x000be00001167983 */ /* 0x000ea80000100800 */
[----:B------:R4:W2:Y:S04]  /*19bc0*/  LDG.E.U8 R122, desc[UR6][R18.64] ;  /* 0x00000006127a7981 */ /* 0x0008a8000c1e1100 */
[----:B------:R0:W2:Y:S01]  /*19bd0*/  LDG.E.U8 R148, desc[UR6][R14.64] ;  /* 0x000000060e947981 */ /* 0x0000a2000c1e1100 */
[----:B----4-:R-:W-:-:S03]  /*19be0*/  IADD3 R18, P3, R8, UR4, RZ ;  /* 0x0000000408127c10 */ /* 0x010fc6000ff7e0ff */
[----:B------:R-:W4:Y:S01]  /*19bf0*/  LDL R8, [R1+0xbbc] ;  /* 0x000bbc0001087983 */ /* 0x000f220000100800 */
[----:B------:R-:W-:Y:S02]  /*19c00*/  IADD3.X R17, R7, UR8, RZ, P2, !PT ;  /* 0x0000000807117c10 */ /* 0x000fe400097fe4ff */
[----:B0-----:R-:W-:Y:S01]  /*19c10*/  IADD3 R14, P2, R2, UR4, RZ ;  /* 0x00000004020e7c10 */ /* 0x001fe2000ff5e0ff */
[----:B------:R-:W4:Y:S04]  /*19c20*/  LDL R7, [R1+0xbc4] ;  /* 0x000bc40001077983 */ /* 0x000f280000100800 */
[----:B------:R-:W4:Y:S01]  /*19c30*/  LDL R2, [R1+0xbc0] ;  /* 0x000bc00001027983 */ /* 0x000f220000100800 */
[----:B------:R-:W-:-:S03]  /*19c40*/  IADD3.X R19, R23, UR8, RZ, P3, !PT ;  /* 0x0000000817137c10 */ /* 0x000fc60009ffe4ff */
[----:B------:R0:W4:Y:S04]  /*19c50*/  LDG.E.U8 R93, desc[UR6][R16.64] ;  /* 0x00000006105d7981 */ /* 0x000128000c1e1100 */
        /* <DEDUP_REMOVED lines=12> */
[----:B---3--:R-:W-:-:S03]  /*19d20*/  IADD3 R14, P3, R12, UR4, RZ ;  /* 0x000000040c0e7c10 */ /* 0x008fc6000ff7e0ff */
[----:B------:R-:W3:Y:S01]  /*19d30*/  LDL R12, [R1+0xbac] ;  /* 0x000bac00010c7983 */ /* 0x000ee20000100800 */
[----:B--2---:R-:W-:-:S03]  /*19d40*/  IADD3.X R19, R6, UR8, RZ, P2, !PT ;  /* 0x0000000806137c10 */ /* 0x004fc600097fe4ff */
[----:B------:R-:W2:Y:S04]  /*19d50*/  LDL R6, [R1+0xbb4] ;  /* 0x000bb40001067983 */ /* 0x000ea80000100800 */
[----:B------:R1:W2:Y:S01]  /*19d60*/  LDG.E.U8 R92, desc[UR6][R18.64] ;  /* 0x00000006125c7981 */ /* 0x0002a2000c1e1100 */
[----:B0-----:R-:W-:-:S03]  /*19d70*/  IADD3 R16, P2, R3, UR4, RZ ;  /* 0x0000000403107c10 */ /* 0x001fc6000ff5e0ff */
[----:B------:R-:W2:Y:S01]  /*19d80*/  LDL R3, [R1+0x8dc] ;  /* 0x0008dc0001037983 */ /* 0x000ea20000100800 */
[----:B------:R-:W-:-:S03]  /*19d90*/  IADD3.X R15, R24, UR8, RZ, P3, !PT ;  /* 0x00000008180f7c10 */ /* 0x000fc60009ffe4ff */
[----:B------:R-:W2:Y:S01]  /*19da0*/  LDL R24, [R1+0xb94] ;  /* 0x000b940001187983 */ /* 0x000ea20000100800 */
[----:B-1----:R-:W-:-:S03]  /*19db0*/  IADD3 R18, P3, R22, UR4, RZ ;  /* 0x0000000416127c10 */ /* 0x002fc6000ff7e0ff */
[----:B------:R-:W2:Y:S04]  /*19dc0*/  LDL R22, [R1+0xb9c] ;  /* 0x000b9c0001167983 */ /* 0x000ea80000100800 */
[----:B------:R0:W2:Y:S01]  /*19dd0*/  LDG.E.U8 R38, desc[UR6][R14.64] ;  /* 0x000000060e267981 */ /* 0x0000a2000c1e1100 */
[----:B----4-:R-:W-:-:S03]  /*19de0*/  IADD3.X R17, R8, UR8, RZ, P2, !PT ;  /* 0x0000000808117c10 */ /* 0x010fc600097fe4ff */
[----:B------:R-:W4:Y:S01]  /*19df0*/  LDL R8, [R1+0xb98] ;  /* 0x000b980001087983 */ /* 0x000f220000100800 */
[----:B------:R-:W-:-:S03]  /*19e00*/  IADD3.X R19, R2, UR8, RZ, P3, !PT ;  /* 0x0000000802137c10 */ /* 0x000fc60009ffe4ff */
[----:B------:R1:W4:Y:S04]  /*19e10*/  LDG.E.U8 R119, desc[UR6][R16.64] ;  /* 0x0000000610777981 */ /* 0x000328000c1e1100 */
[----:B------:R-:W4:Y:S01]  /*19e20*/  LDL R2, [R1+0x8e0] ;  /* 0x0008e00001027983 */ /* 0x000f220000100800 */
[----:B0-----:R-:W-:-:S03]  /*19e30*/  IADD3 R14, P2, R7, UR4, RZ ;  /* 0x00000004070e7c10 */ /* 0x001fc6000ff5e0ff */
[----:B------:R-:W4:Y:S04]  /*19e40*/  LDL R7, [R1+0xba0] ;  /* 0x000ba00001077983 */ /* 0x000f280000100800 */
[----:B------:R0:W4:Y:S01]  /*19e50*/  LDG.E.U8 R146, desc[UR6][R18.64] ;  /* 0x0000000612927981 */ /* 0x000122000c1e1100 */
[----:B------:R-:W-:-:S03]  /*19e60*/  IADD3.X R15, R5, UR8, RZ, P2, !PT ;  /* 0x00000008050f7c10 */ /* 0x000fc600097fe4ff */
[----:B------:R-:W4:Y:S01]  /*19e70*/  LDL R5, [R1+0xb80] ;  /* 0x000b800001057983 */ /* 0x000f220000100800 */
[----:B-1----:R-:W-:-:S03]  /*19e80*/  IADD3 R16, P3, R23, UR4, RZ ;  /* 0x0000000417107c10 */ /* 0x002fc6000ff7e0ff */
[----:B------:R-:W4:Y:S01]  /*19e90*/  LDL R23, [R1+0xba4] ;  /* 0x000ba40001177983 */ /* 0x000f220000100800 */
[----:B------:R-:W-:-:S03]  /*19ea0*/  IADD3.X R17, R0, UR8, RZ, P3, !PT ;  /* 0x0000000800117c10 */ /* 0x000fc60009ffe4ff */
[----:B------:R-:W4:Y:S01]  /*19eb0*/  LDL R0, [R1+0xb84] ;  /* 0x000b840001007983 */ /* 0x000f220000100800 */
[----:B0-----:R-:W-:-:S03]  /*19ec0*/  IADD3 R18, P2, R21, UR4, RZ ;  /* 0x0000000415127c10 */ /* 0x001fc6000ff5e0ff */
[----:B------:R-:W4:Y:S04]  /*19ed0*/  LDL R21, [R1+0xb88] ;  /* 0x000b880001157983 */ /* 0x000f280000100800 */
[----:B------:R0:W4:Y:S04]  /*19ee0*/  LDG.E.U8 R91, desc[UR6][R14.64] ;  /* 0x000000060e5b7981 */ /* 0x000128000c1e1100 */
[----:B------:R2:W4:Y:S01]  /*19ef0*/  LDG.E.U8 R37, desc[UR6][R16.64] ;  /* 0x0000000610257981 */ /* 0x000522000c1e1100 */
[----:B0-----:R-:W-:-:S03]  /*19f00*/  IADD3 R14, P3, R20, UR4, RZ ;  /* 0x00000004140e7c10 */ /* 0x001fc6000ff7e0ff */
[----:B------:R-:W4:Y:S01]  /*19f10*/  LDL R20, [R1+0xb8c] ;  /* 0x000b8c0001147983 */ /* 0x000f220000100800 */
        /* <DEDUP_REMOVED lines=9> */
[----:B------:R0:W2:Y:S04]  /*19fb0*/  LDG.E.U8 R145, desc[UR6][R14.64] ;  /* 0x000000060e917981 */ /* 0x0000a8000c1e1100 */
[----:B------:R1:W2:Y:S04]  /*19fc0*/  LDG.E.U8 R90, desc[UR6][R16.64] ;  /* 0x00000006105a7981 */ /* 0x0002a8000c1e1100 */
[----:B------:R-:W2:Y:S01]  /*19fd0*/  LDL R25, [R1+0xb60] ;  /* 0x000b600001197983 */ /* 0x000ea20000100800 */
[----:B0-----:R-:W-:-:S03]  /*19fe0*/  IADD3 R14, P2, R22, UR4, RZ ;  /* 0x00000004160e7c10 */ /* 0x001fc6000ff5e0ff */
[----:B------:R-:W2:Y:S04]  /*19ff0*/  LDL R22, [R1+0xb74] ;  /* 0x000b740001167983 */ /* 0x000ea80000100800 */
[----:B------:R-:W2:Y:S01]  /*1a000*/  LDL R24, [R1+0xb64] ;  /* 0x000b640001187983 */ /* 0x000ea20000100800 */
[----:B----4-:R-:W-:-:S03]  /*1a010*/  IADD3.X R19, R8, UR8, RZ, P3, !PT ;  /* 0x0000000808137c10 */ /* 0x010fc60009ffe4ff */
[----:B------:R-:W4:Y:S04]  /*1a020*/  LDL R8, [R1+0xb70] ;  /* 0x000b700001087983 */ /* 0x000f280000100800 */
[----:B------:R0:W4:Y:S01]  /*1a030*/  LDG.E.U8 R36, desc[UR6][R18.64] ;  /* 0x0000000612247981 */ /* 0x000122000c1e1100 */
[----:B------:R-:W-:-:S03]  /*1a040*/  IADD3.X R15, R2, UR8, RZ, P2, !PT ;  /* 0x00000008020f7c10 */ /* 0x000fc600097fe4ff */
[----:B------:R-:W4:Y:S01]  /*1a050*/  LDL R2, [R1+0x8e8] ;  /* 0x0008e80001027983 */ /* 0x000f220000100800 */
[----:B-1----:R-:W-:-:S03]  /*1a060*/  IADD3 R16, P3, R7, UR4, RZ ;  /* 0x0000000407107c10 */ /* 0x002fc6000ff7e0ff */
[----:B------:R-:W4:Y:S04]  /*1a070*/  LDL R7, [R1+0xb78] ;  /* 0x000b780001077983 */ /* 0x000f280000100800 */
[----:B------:R1:W4:Y:S01]  /*1a080*/  LDG.E.U8 R66, desc[UR6][R14.64] ;  /* 0x000000060e427981 */ /* 0x000322000c1e1100 */
[----:B------:R-:W-:-:S03]  /*1a090*/  IADD3.X R17, R5, UR8, RZ, P3, !PT ;  /* 0x0000000805117c10 */ /* 0x000fc60009ffe4ff */
[----:B------:R-:W4:Y:S01]  /*1a0a0*/  LDL R5, [R1+0xb58] ;  /* 0x000b580001057983 */ /* 0x000f220000100800 */
[----:B0-----:R-:W-:-:S03]  /*1a0b0*/  IADD3 R18, P2, R23, UR4, RZ ;  /* 0x0000000417127c10 */ /* 0x001fc6000ff5e0ff */
[----:B------:R0:W4:Y:S01]  /*1a0c0*/  LDG.E.U8 R144, desc[UR6][R16.64] ;  /* 0x0000000610907981 */ /* 0x000122000c1e1100 */
[----:B------:R-:W-:-:S03]  /*1a0d0*/  IADD3.X R19, R0, UR8, RZ, P2, !PT ;  /* 0x0000000800137c10 */ /* 0x000fc600097fe4ff */
[----:B------:R-:W4:Y:S01]  /*1a0e0*/  LDL R0, [R1+0xb5c] ;  /* 0x000b5c0001007983 */ /* 0x000f220000100800 */
[----:B-1----:R-:W-:-:S03]  /*1a0f0*/  IADD3 R14, P3, R21, UR4, RZ ;  /* 0x00000004150e7c10 */ /* 0x002fc6000ff7e0ff */
[----:B------:R-:W4:Y:S04]  /*1a100*/  LDL R23, [R1+0xb4c] ;  /* 0x000b4c0001177983 */ /* 0x000f280000100800 */
[----:B------:R-:W4:Y:S01]  /*1a110*/  LDG.E.U8 R89, desc[UR6][R18.64] ;  /* 0x0000000612597981 */ /* 0x000f22000c1e1100 */
[----:B0-----:R-:W-:Y:S02]  /*1a120*/  IADD3 R16, P2, R20, UR4, RZ ;  /* 0x0000000414107c10 */ /* 0x001fe4000ff5e0ff */
[----:B---3--:R-:W-:Y:S02]  /*1a130*/  IADD3.X R15, R12, UR8, RZ, P3, !PT ;  /* 0x000000080c0f7c10 */ /* 0x008fe40009ffe4ff */
[----:B------:R-:W3:Y:S01]  /*1a140*/  LDL R12, [R1+0x8ec] ;  /* 0x0008ec00010c7983 */ /* 0x000ee20000100800 */
[----:B--2---:R-:W-:-:S03]  /*1a150*/  IADD3 R20, P3, R6, UR4, RZ ;  /* 0x0000000406147c10 */ /* 0x004fc6000ff7e0ff */
[----:B------:R-:W2:Y:S04]  /*1a160*/  LDL R6, [R1+0xb68] ;  /* 0x000b680001067983 */ /* 0x000ea80000100800 */
[----:B------:R0:W2:Y:S01]  /*1a170*/  LDG.E.U8 R35, desc[UR6][R14.64] ;  /* 0x000000060e237981 */ /* 0x0000a2000c1e1100 */
[----:B------:R-:W-:-:S03]  /*1a180*/  IADD3.X R17, R3, UR8, RZ, P2, !PT ;  /* 0x0000000803117c10 */ /* 0x000fc600097fe4ff */
[----:B------:R-:W2:Y:S04]  /*1a190*/  LDL R3, [R1+0xb48] ;  /* 0x000b480001037983 */ /* 0x000ea80000100800 */
[----:B------:R-:W2:Y:S01]  /*1a1a0*/  LDG.E.U8 R120, desc[UR6][R16.64] ;  /* 0x0000000610787981 */ /* 0x000ea2000c1e1100 */
[----:B0-----:R-:W-:-:S03]  /*1a1b0*/  IADD3 R14, P2, R22, UR4, RZ ;  /* 0x00000004160e7c10 */ /* 0x001fc6000ff5e0ff */
[----:B------:R-:W2:Y:S01]  /*1a1c0*/  LDL R22, [R1+0xb50] ;  /* 0x000b500001167983 */ /* 0x000ea20000100800 */
[----:B----4-:R-:W-:-:S03]  /*1a1d0*/  IADD3.X R21, R8, UR8, RZ, P3, !PT ;  /* 0x0000000808157c10 */ /* 0x010fc60009ffe4ff */
[----:B------:R-:W4:Y:S04]  /*1a1e0*/  LDL R8, [R1+0x8f0] ;  /* 0x0008f00001087983 */ /* 0x000f280000100800 */
[----:B------:R0:W4:Y:S01]  /*1a1f0*/  LDG.E.U8 R143, desc[UR6][R20.64] ;  /* 0x00000006148f7981 */ /* 0x000122000c1e1100 */
[----:B------:R-:W-:-:S03]  /*1a200*/  IADD3.X R15, R2, UR8, RZ, P2, !PT ;  /* 0x00000008020f7c10 */ /* 0x000fc600097fe4ff */
[----:B------:R-:W4:Y:S01]  /*1a210*/  LDL R2, [R1+0xb30] ;  /* 0x000b300001027983 */ /* 0x000f220000100800 */
[----:B------:R-:W-:-:S03]  /*1a220*/  IADD3 R18, P3, R7, UR4, RZ ;  /* 0x0000000407127c10 */ /* 0x000fc6000ff7e0ff */
[----:B------:R-:W4:Y:S01]  /*1a230*/  LDL R7, [R1+0xb54] ;  /* 0x000b540001077983 */ /* 0x000f220000100800 */
[----:B0-----:R-:W-:-:S03]  /*1a240*/  IADD3 R20, P2, R26, UR4, RZ ;  /* 0x000000041a147c10 */ /* 0x001fc6000ff5e0ff */
[----:B------:R-:W4:Y:S01]  /*1a250*/  LDL R26, [R1+0xb34] ;  /* 0x000b3400011a7983 */ /* 0x000f220000100800 */
[----:B------:R-:W-:-:S03]  /*1a260*/  IADD3.X R19, R5, UR8, RZ, P3, !PT ;  /* 0x0000000805137c10 */ /* 0x000fc60009ffe4ff */
[----:B------:R0:W4:Y:S04]  /*1a270*/  LDG.E.U8 R88, desc[UR6][R14.64] ;  /* 0x000000060e587981 */ /* 0x000128000c1e1100 */
[----:B------:R-:W4:Y:S01]  /*1a280*/  LDL R5, [R1+0xb38] ;  /* 0x000b380001057983 */ /* 0x000f220000100800 */
[----:B------:R-:W-:-:S03]  /*1a290*/  IADD3.X R21, R0, UR8, RZ, P2, !PT ;  /* 0x0000000800157c10 */ /* 0x000fc600097fe4ff */
[----:B------:R1:W4:Y:S04]  /*1a2a0*/  LDG.E.U8 R34, desc[UR6][R18.64] ;  /* 0x0000000612227981 */ /* 0x000328000c1e1100 */
[----:B------:R-:W4:Y:S01]  /*1a2b0*/  LDL R0, [R1+0x8f4] ;  /* 0x0008f40001007983 */ /* 0x000f220000100800 */
[----:B------:R-:W-:-:S03]  /*1a2c0*/  IADD3 R16, P3, R25, UR4, RZ ;  /* 0x0000000419107c10 */ /* 0x000fc6000ff7e0ff */
[----:B------:R-:W4:Y:S01]  /*1a2d0*/  LDL R25, [R1+0xb3c] ;  /* 0x000b3c0001197983 */ /* 0x000f220000100800 */
[----:B0-----:R-:W-:-:S03]  /*1a2e0*/  IADD3 R14, P2, R24, UR4, RZ ;  /* 0x00000004180e7c10 */ /* 0x001fc6000ff5e0ff */
[----:B------:R-:W4:Y:S04]  /*1a2f0*/  LDL R24, [R1+0xb40] ;  /* 0x000b400001187983 */ /* 0x000f280000100800 */
[----:B------:R2:W4:Y:S01]  /*1a300*/  LDG.E.U8 R121, desc[UR6][R20.64] ;  /* 0x0000000614797981 */ /* 0x000522000c1e1100 */
[----:B------:R-:W-:Y:S02]  /*1a310*/  IADD3.X R15, R27, UR8, RZ, P2, !PT ;  /* 0x000000081b0f7c10 */ /* 0x000fe400097fe4ff */
[----:B-1----:R-:W-:Y:S02]  /*1a320*/  IADD3 R18, P2, R23, UR4, RZ ;  /* 0x0000000417127c10 */ /* 0x002fe4000ff5e0ff */
        /* <DEDUP_REMOVED lines=11> */
[----:B------:R-:W2:Y:S04]  /*1a3e0*/  LDL R20, [R1+0xb10] ;  /* 0x000b100001147983 */ /* 0x000ea80000100800 */
[----:B------:R-:W2:Y:S01]  /*1a3f0*/  LDL R22, [R1+0xb28] ;  /* 0x000b280001167983 */ /* 0x000ea20000100800 */
[----:B----4-:R-:W-:-:S03]  /*1a400*/  IADD3.X R19, R8, UR8, RZ, P2, !PT ;  /* 0x0000000808137c10 */ /* 0x010fc600097fe4ff */
[----:B------:R-:W4:Y:S04]  /*1a410*/  LDL R21, [R1+0xae8] ;  /* 0x000ae80001157983 */ /* 0x000f280000100800 */
[----:B------:R-:W4:Y:S01]  /*1a420*/  LDL R8, [R1+0xb08] ;  /* 0x000b080001087983 */ /* 0x000f220000100800 */
[----:B------:R-:W-:-:S03]  /*1a430*/  IADD3.X R17, R2, UR8, RZ, P3, !PT ;  /* 0x0000000802117c10 */ /* 0x000fc60009ffe4ff */
[----:B------:R-:W4:Y:S01]  /*1a440*/  LDL R2, [R1+0xb2c] ;  /* 0x000b2c0001027983 */ /* 0x000f220000100800 */
[----:B------:R-:W-:-:S03]  /*1a450*/  IADD3 R14, P2, R7, UR4, RZ ;  /* 0x00000004070e7c10 */ /* 0x000fc6000ff5e0ff */
[----:B------:R0:W4:Y:S04]  /*1a460*/  LDG.E.U8 R7, desc[UR6][R18.64] ;  /* 0x0000000612077981 */ /* 0x000128000c1e1100 */
[----:B------:R1:W4:Y:S01]  /*1a470*/  LDG.E.U8 R141, desc[UR6][R16.64] ;  /* 0x00000006108d7981 */ /* 0x000322000c1e1100 */
[----:B0-----:R-:W-:-:S03]  /*1a480*/  IADD3 R18, P3, R5, UR4, RZ ;  /* 0x0000000405127c10 */ /* 0x001fc6000ff7e0ff */
[----:B------:R-:W4:Y:S01]  /*1a490*/  LDL R5, [R1+0xb0c] ;  /* 0x000b0c0001057983 */ /* 0x000f220000100800 */
[----:B------:R-:W-:-:S03]  /*1a4a0*/  IADD3.X R15, R26, UR8, RZ, P2, !PT ;  /* 0x000000081a0f7c10 */ /* 0x000fc600097fe4ff */
[----:B------:R-:W4:Y:S01]  /*1a4b0*/  LDL R26, [R1+0xac0] ;  /* 0x000ac000011a7983 */ /* 0x000f220000100800 */
[----:B------:R-:W-:-:S03]  /*1a4c0*/  IADD3.X R19, R0, UR8, RZ, P3, !PT ;  /* 0x0000000800137c10 */ /* 0x000fc60009ffe4ff */
[----:B------:R-:W4:Y:S01]  /*1a4d0*/  LDL R0, [R1+0x8fc] ;  /* 0x0008fc0001007983 */ /* 0x000f220000100800 */
[----:B-1----:R-:W-:-:S03]  /*1a4e0*/  IADD3 R16, P2, R25, UR4, RZ ;  /* 0x0000000419107c10 */ /* 0x002fc6000ff5e0ff */
[----:B------:R-:W4:Y:S04]  /*1a4f0*/  LDL R25, [R1+0xb14] ;  /* 0x000b140001197983 */ /* 0x000f280000100800 */
[----:B------:R-:W4:Y:S04]  /*1a500*/  LDG.E.U8 R32, desc[UR6][R18.64] ;  /* 0x0000000612207981 */ /* 0x000f28000c1e1100 */
[----:B------:R0:W4:Y:S04]  /*1a510*/  LDG.E.U8 R86, desc[UR6][R14.64] ;  /* 0x000000060e567981 */ /* 0x000128000c1e1100 */
[----:B------:R-:W4:Y:S01]  /*1a520*/  LDL R18, [R1+0xaf4] ;  /* 0x000af40001127983 */ /* 0x000f220000100800 */
[----:B0-----:R-:W-:-:S03]  /*1a530*/  IADD3 R14, P3, R24, UR4, RZ ;  /* 0x00000004180e7c10 */ /* 0x001fc6000ff7e0ff */
[----:B------:R-:W4:Y:S04]  /*1a540*/  LDL R19, [R1+0xaec] ;  /* 0x000aec0001137983 */ /* 0x000f280000100800 */
[----:B------:R-:W4:Y:S01]  /*1a550*/  LDL R24, [R1+0xb18] ;  /* 0x000b180001187983 */ /* 0x000f220000100800 */
[----:B---3--:R-:W-:-:S03]  /*1a560*/  IADD3.X R17, R12, UR8, RZ, P2, !PT ;  /* 0x000000080c117c10 */ /* 0x008fc600097fe4ff */
[----:B------:R-:W3:Y:S01]  /*1a570*/  LDL R12, [R1+0xaf8] ;  /* 0x000af800010c7983 */ /* 0x000ee20000100800 */
[----:B--2---:R-:W-:-:S03]  /*1a580*/  IADD3.X R15, R6, UR8, RZ, P3, !PT ;  /* 0x00000008060f7c10 */ /* 0x004fc60009ffe4ff */
[----:B------:R-:W2:Y:S04]  /*1a590*/  LDG.E.U8 R6, desc[UR6][R16.64] ;  /* 0x0000000610067981 */ /* 0x000ea8000c1e1100 */
[----:B------:R0:W2:Y:S04]  /*1a5a0*/  LDG.E.U8 R140, desc[UR6][R14.64] ;  /* 0x000000060e8c7981 */ /* 0x0000a8000c1e1100 */
[----:B------:R-:W2:Y:S01]  /*1a5b0*/  LDL R16, [R1+0xafc] ;  /* 0x000afc0001107983 */ /* 0x000ea20000100800 */
[----:B0-----:R-:W-:-:S03]  /*1a5c0*/  IADD3 R14, P2, R23, UR4, RZ ;  /* 0x00000004170e7c10 */ /* 0x001fc6000ff5e0ff */
[----:B------:R-:W2:Y:S01]  /*1a5d0*/  LDL R17, [R1+0xad0] ;  /* 0x000ad00001117983 */ /* 0x000ea20000100800 */
[----:B------:R-:W-:-:S03]  /*1a5e0*/  IADD3.X R15, R3, UR8, RZ, P2, !PT ;  /* 0x00000008030f7c10 */ /* 0x000fc600097fe4ff */
[----:B------:R-:W2:Y:S04]  /*1a5f0*/  LDL R23, [R1+0xb00] ;  /* 0x000b000001177983 */ /* 0x000ea80000100800 */
[----:B------:R-:W2:Y:S04]  /*1a600*/  LDL R3, [R1+0x900] ;  /* 0x0009000001037983 */ /* 0x000ea80000100800 */
[----:B------:R0:W2:Y:S02]  /*1a610*/  LDG.E.U8 R85, desc[UR6][R14.64] ;  /* 0x000000060e557981 */ /* 0x0000a4000c1e1100 */
[----:B0-----:R-:W-:-:S02]  /*1a620*/  IADD3 R14, P2, R22, UR4, RZ ;  /* 0x00000004160e7c10 */ /* 0x001fc4000ff5e0ff */
[----:B------:R-:W2:Y:S02]  /*1a630*/  LDL R22, [R1+0xb04] ;  /* 0x000b040001167983 */ /* 0x000ea40000100800 */
[----:B----4-:R-:W-:Y:S02]  /*1a640*/  IADD3.X R15, R8, UR8, RZ, P2, !PT ;  /* 0x00000008080f7c10 */ /* 0x010fe400097fe4ff */
[----:B------:R-:W4:Y:S04]  /*1a650*/  LDL R8, [R1+0xae0] ;  /* 0x000ae00001087983 */ /* 0x000f280000100800 */
[----:B------:R0:W4:Y:S02]  /*1a660*/  LDG.E.U8 R31, desc[UR6][R14.64] ;  /* 0x000000060e1f7981 */ /* 0x000124000c1e1100 */
[----:B0-----:R-:W-:-:S02]  /*1a670*/  IADD3 R14, P2, R2, UR4, RZ ;  /* 0x00000004020e7c10 */ /* 0x001fc4000ff5e0ff */
[----:B------:R-:W4:Y:S02]  /*1a680*/  LDL R2, [R1+0xae4] ;  /* 0x000ae40001027983 */ /* 0x000f240000100800 */
[----:B------:R-:W-:-:S05]  /*1a690*/  IADD3.X R15, R5, UR8, RZ, P2, !PT ;  /* 0x00000008050f7c10 */ /* 0x000fca00097fe4ff */
[----:B------:R0:W4:Y:S02]  /*1a6a0*/  LDG.E.U8 R5, desc[UR6][R14.64] ;  /* 0x000000060e057981 */ /* 0x000124000c1e1100 */
[----:B0-----:R-:W-:Y:S02]  /*1a6b0*/  IADD3 R14, P2, R20, UR4, RZ ;  /* 0x00000004140e7c10 */ /* 0x001fe4000ff5e0ff */
[----:B------:R-:W4:Y:S02]  /*1a6c0*/  LDL R20, [R1+0x904] ;  /* 0x0009040001147983 */ /* 0x000f240000100800 */
[----:B------:R-:W-:Y:S02]  /*1a6d0*/  IADD3.X R15, R0, UR8, RZ, P2, !PT ;  /* 0x00000008000f7c10 */ /* 0x000fe400097fe4ff */
[----:B------:R-:W4:Y:S04]  /*1a6e0*/  LDL R0, [R1+0xacc] ;  /* 0x000acc0001007983 */ /* 0x000f280000100800 */
[----:B------:R0:W4:Y:S02]  /*1a6f0*/  LDG.E.U8 R139, desc[UR6][R14.64] ;  /* 0x000000060e8b7981 */ /* 0x000124000c1e1100 */
[----:B0-----:R-:W-:-:S02]  /*1a700*/  IADD3 R14, P2, R25, UR4, RZ ;  /* 0x00000004190e7c10 */ /* 0x001fc4000ff5e0ff */
[----:B------:R-:W4:Y:S02]  /*1a710*/  LDL R25, [R1+0xab0] ;  /* 0x000ab00001197983 */ /* 0x000f240000100800 */
[----:B------:R-:W-:Y:S02]  /*1a720*/  IADD3.X R15, R18, UR8, RZ, P2, !PT ;  /* 0x00000008120f7c10 */ /* 0x000fe400097fe4ff */
[----:B------:R-:W4:Y:S04]  /*1a730*/  LDL R18, [R1+0xaf0] ;  /* 0x000af00001127983 */ /* 0x000f280000100800 */
[----:B------:R0:W4:Y:S02]  /*1a740*/  LDG.E.U8 R84, desc[UR6][R14.64] ;  /* 0x000000060e547981 */ /* 0x000124000c1e1100 */
[----:B0-----:R-:W-:-:S02]  /*1a750*/  IADD3 R14, P2, R24, UR4, RZ ;  /* 0x00000004180e7c10 */ /* 0x001fc4000ff5e0ff */
[----:B------:R-:W4:Y:S02]  /*1a760*/  LDL R24, [R1+0x908] ;  /* 0x0009080001187983 */ /* 0x000f240000100800 */
[----:B---3--:R-:W-:Y:S02]  /*1a770*/  IADD3.X R15, R12, UR8, RZ, P2, !PT ;  /* 0x000000080c0f7c10 */ /* 0x008fe400097fe4ff */
[----:B------:R-:W3:Y:S04]  /*1a780*/  LDL R12, [R1+0xad4] ;  /* 0x000ad400010c7983 */ /* 0x000ee80000100800 */
[----:B------:R2:W3:Y:S02]  /*1a790*/  LDG.E.U8 R30, desc[UR6][R14.64] ;  /* 0x000000060e1e7981 */ /* 0x0004e4000c1e1100 */
[----:B--2---:R-:W-:-:S02]  /*1a7a0*/  IADD3 R14, P2, R16, UR4, RZ ;  /* 0x00000004100e7c10 */ /* 0x004fc4000ff5e0ff */
[----:B------:R-:W2:Y:S02]  /*1a7b0*/  LDL R16, [R1+0xad8] ;  /* 0x000ad80001107983 */ /* 0x000ea40000100800 */
[----:B------:R-:W-:-:S05]  /*1a7c0*/  IADD3.X R15, R3, UR8, RZ, P2, !PT ;  /* 0x00000008030f7c10 */ /* 0x000fca00097fe4ff */
[----:B------:R0:W2:Y:S02]  /*1a7d0*/  LDG.E.U8 R3, desc[UR6][R14.64] ;  /* 0x000000060e037981 */ /* 0x0000a4000c1e1100 */
[----:B0-----:R-:W-:Y:S02]  /*1a7e0*/  IADD3 R14, P2, R23, UR4, RZ ;  /* 0x00000004170e7c10 */ /* 0x001fe4000ff5e0ff */
[----:B------:R-:W2:Y:S02]  /*1a7f0*/  LDL R23, [R1+0xadc] ;  /* 0x000adc0001177983 */ /* 0x000ea40000100800 */
[----:B----4-:R-:W-:Y:S02]  /*1a800*/  IADD3.X R15, R8, UR8, RZ, P2, !PT ;  /* 0x00000008080f7c10 */ /* 0x010fe400097fe4ff */
        /* <DEDUP_REMOVED lines=21> */
[----:B---3--:R-:W-:-:S02]  /*1a960*/  IADD3 R14, P2, R12, UR4, RZ ;  /* 0x000000040c0e7c10 */ /* 0x008fc4000ff5e0ff */
[----:B------:R-:W3:Y:S02]  /*1a970*/  LDL R12, [R1+0x910] ;  /* 0x00091000010c7983 */ /* 0x000ee40000100800 */
[----:B------:R-:W-:Y:S02]  /*1a980*/  IADD3.X R15, R24, UR8, RZ, P2, !PT ;  /* 0x00000008180f7c10 */ /* 0x000fe400097fe4ff */
[----:B------:R-:W3:Y:S04]  /*1a990*/  LDL R24, [R1+0xab4] ;  /* 0x000ab40001187983 */ /* 0x000ee80000100800 */
[----:B------:R2:W3:Y:S02]  /*1a9a0*/  LDG.E.U8 R82, desc[UR6][R14.64] ;  /* 0x000000060e527981 */ /* 0x0004e4000c1e1100 */
[----:B--2---:R-:W-:-:S02]  /*1a9b0*/  IADD3 R14, P2, R16, UR4, RZ ;  /* 0x00000004100e7c10 */ /* 0x004fc4000ff5e0ff */
        /* <DEDUP_REMOVED lines=9> */
[----:B0-----:R-:W-:-:S04]  /*1aa50*/  IADD3 R14, P2, R26, UR4, RZ ;  /* 0x000000041a0e7c10 */ /* 0x001fc8000ff5e0ff */
[----:B------:R-:W-:Y:S02]  /*1aa60*/  IADD3.X R15, R21, UR8, RZ, P2, !PT ;  /* 0x00000008150f7c10 */ /* 0x000fe400097fe4ff */
[----:B------:R-:W4:Y:S04]  /*1aa70*/  LDL R21, [R1+0xa9c] ;  /* 0x000a9c0001157983 */ /* 0x000f280000100800 */
[----:B------:R0:W4:Y:S02]  /*1aa80*/  LDG.E.U8 R136, desc[UR6][R14.64] ;  /* 0x000000060e887981 */ /* 0x000124000c1e1100 */
[----:B0-----:R-:W-:Y:S02]  /*1aa90*/  IADD3 R14, P2, R20, UR4, RZ ;  /* 0x00000004140e7c10 */ /* 0x001fe4000ff5e0ff */
[----:B------:R-:W4:Y:S02]  /*1aaa0*/  LDL R20, [R1+0xa7c] ;  /* 0x000a7c0001147983 */ /* 0x000f240000100800 */
[----:B------:R-:W-:-:S02]  /*1aab0*/  IADD3.X R15, R22, UR8, RZ, P2, !PT ;  /* 0x00000008160f7c10 */ /* 0x000fc400097fe4ff */
        /* <DEDUP_REMOVED lines=9> */
[----:B---3--:R-:W-:-:S05]  /*1ab50*/  IADD3.X R15, R12, UR8, RZ, P2, !PT ;  /* 0x000000080c0f7c10 */ /* 0x008fca00097fe4ff */
[----:B------:R0:W3:Y:S02]  /*1ab60*/  LDG.E.U8 R12, desc[UR6][R14.64] ;  /* 0x000000060e0c7981 */ /* 0x0000e4000c1e1100 */
[----:B0-----:R-:W-:Y:S02]  /*1ab70*/  IADD3 R14, P2, R25, UR4, RZ ;  /* 0x00000004190e7c10 */ /* 0x001fe4000ff5e0ff */
[----:B------:R-:W3:Y:S02]  /*1ab80*/  LDL R25, [R1+0xa88] ;  /* 0x000a880001197983 */ /* 0x000ee40000100800 */
[----:B--2---:R-:W-:Y:S02]  /*1ab90*/  IADD3.X R15, R16, UR8, RZ, P2, !PT ;  /* 0x00000008100f7c10 */ /* 0x004fe400097fe4ff */
        /* <DEDUP_REMOVED lines=27> */
[----:B---3--:R-:W-:-:S04]  /*1ad50*/  IADD3 R14, P2, R25, UR4, RZ ;  /* 0x00000004190e7c10 */ /* 0x008fc8000ff5e0ff */
[----:B--2---:R-:W-:Y:S02]  /*1ad60*/  IADD3.X R15, R16, UR8, RZ, P2, !PT ;  /* 0x00000008100f7c10 */ /* 0x004fe400097fe4ff */
[----:B------:R-:W2:Y:S04]  /*1ad70*/  LDL R16, [R1+0xa64] ;  /* 0x000a640001107983 */ /* 0x000ea80000100800 */
[----:B------:R4:W3:Y:S02]  /*1ad80*/  LDG.E.U8 R25, desc[UR6][R14.64] ;  /* 0x000000060e197981 */ /* 0x0008e4000c1e1100 */
[----:B----4-:R-:W-:Y:S02]  /*1ad90*/  IADD3 R14, P2, R8, UR4, RZ ;  /* 0x00000004080e7c10 */ /* 0x010fe4000ff5e0ff */
[----:B------:R-:W4:Y:S02]  /*1ada0*/  LDL R8, [R1+0xa44] ;  /* 0x000a440001087983 */ /* 0x000f240000100800 */
[----:B------:R-:W-:-:S02]  /*1adb0*/  IADD3.X R15, R57, UR8, RZ, P2, !PT ;  /* 0x00000008390f7c10 */ /* 0x000fc400097fe4ff */
[----:B------:R-:W3:Y:S04]  /*1adc0*/  LDL R57, [R1+0xa3c] ;  /* 0x000a3c0001397983 */ /* 0x000ee80000100800 */
[----:B------:R0:W3:Y:S02]  /*1add0*/  LDG.E.U8 R248, desc[UR6][R14.64] ;  /* 0x000000060ef87981 */ /* 0x0000e4000c1e1100 */
[----:B0-----:R-:W-:Y:S02]  /*1ade0*/  IADD3 R14, P2, R2, UR4, RZ ;  /* 0x00000004020e7c10 */ /* 0x001fe4000ff5e0ff */
[----:B------:R-:W3:Y:S02]  /*1adf0*/  LDL R2, [R1+0xa48] ;  /* 0x000a480001027983 */ /* 0x000ee40000100800 */
        /* <DEDUP_REMOVED lines=8> */
[----:B0-----:R-:W-:-:S04]  /*1ae80*/  IADD3 R14, P2, R24, UR4, RZ ;  /* 0x00000004180e7c10 */ /* 0x001fc8000ff5e0ff */
[----:B------:R-:W-:Y:S02]  /*1ae90*/  IADD3.X R15, R20, UR8, RZ, P2, !PT ;  /* 0x00000008140f7c10 */ /* 0x000fe400097fe4ff */
        /* <DEDUP_REMOVED lines=12> */
[----:B--2---:R-:W-:Y:S02]  /*1af60*/  IADD3 R14, P2, R16, UR4, RZ ;  /* 0x00000004100e7c10 */ /* 0x004fe4000ff5e0ff */
[----:B------:R-:W2:Y:S02]  /*1af70*/  LDL R16, [R1+0xa1c] ;  /* 0x000a1c0001107983 */ /* 0x000ea40000100800 */
[----:B----4-:R-:W-:-:S02]  /*1af80*/  IADD3.X R15, R8, UR8, RZ, P2, !PT ;  /* 0x00000008080f7c10 */ /* 0x010fc400097fe4ff */
[----:B------:R-:W4:Y:S04]  /*1af90*/  LDL R8, [R1+0xa24] ;  /* 0x000a240001087983 */ /* 0x000f280000100800 */
[----:B------:R3:W4:Y:S02]  /*1afa0*/  LDG.E.U8 R249, desc[UR6][R14.64] ;  /* 0x000000060ef97981 */ /* 0x000724000c1e1100 */
[----:B---3--:R-:W-:Y:S02]  /*1afb0*/  IADD3 R14, P2, R2, UR4, RZ ;  /* 0x00000004020e7c10 */ /* 0x008fe4000ff5e0ff */
        /* <DEDUP_REMOVED lines=26> */
[----:B--2---:R-:W-:-:S02]  /*1b160*/  IADD3.X R15, R16, UR8, RZ, P2, !PT ;  /* 0x00000008100f7c10 */ /* 0x004fc400097fe4ff */
[----:B------:R-:W2:Y:S04]  /*1b170*/  LDL R16, [R1+0xa14] ;  /* 0x000a140001107983 */ /* 0x000ea80000100800 */
[----:B------:R0:W2:Y:S02]  /*1b180*/  LDG.E.U8 R235, desc[UR6][R14.64] ;  /* 0x000000060eeb7981 */ /* 0x0000a4000c1e1100 */
[----:B0-----:R-:W-:Y:S02]  /*1b190*/  IADD3 R14, P2, R56, UR4, RZ ;  /* 0x00000004380e7c10 */ /* 0x001fe4000ff5e0ff */
[----:B------:R-:W2:Y:S02]  /*1b1a0*/  LDL R56, [R1+0x9ec] ;  /* 0x0009ec0001387983 */ /* 0x000ea40000100800 */
[----:B------:R-:W-:-:S02]  /*1b1b0*/  IADD3.X R15, R22, UR8, RZ, P2, !PT ;  /* 0x00000008160f7c10 */ /* 0x000fc400097fe4ff */
[----:B------:R-:W2:Y:S04]  /*1b1c0*/  LDL R22, [R1+0x9f4] ;  /* 0x0009f40001167983 */ /* 0x000ea80000100800 */
[----:B------:R4:W2:Y:S02]  /*1b1d0*/  LDG.E.U8 R242, desc[UR6][R14.64] ;  /* 0x000000060ef27981 */ /* 0x0008a4000c1e1100 */
[----:B----4-:R-:W-:Y:S02]  /*1b1e0*/  IADD3 R14, P2, R8, UR4, RZ ;  /* 0x00000004080e7c10 */ /* 0x010fe4000ff5e0ff */
[----:B------:R-:W4:Y:S02]  /*1b1f0*/  LDL R8, [R1+0x9f8] ;  /* 0x0009f80001087983 */ /* 0x000f240000100800 */
[----:B---3--:R-:W-:-:S02]  /*1b200*/  IADD3.X R15, R2, UR8, RZ, P2, !PT ;  /* 0x00000008020f7c10 */ /* 0x008fc400097fe4ff */
        /* <DEDUP_REMOVED lines=19> */
[----:B------:R-:W-:-:S02]  /*1b340*/  IADD3.X R15, R22, UR8, RZ, P2, !PT ;  /* 0x00000008160f7c10 */ /* 0x000fc400097fe4ff */
[----:B------:R-:W2:Y:S04]  /*1b350*/  LDL R22, [R1+0x9b4] ;  /* 0x0009b40001167983 */ /* 0x000ea80000100800 */
[----:B------:R4:W2:Y:S02]  /*1b360*/  LDG.E.U8 R236, desc[UR6][R14.64] ;  /* 0x000000060eec7981 */ /* 0x0008a4000c1e1100 */
[----:B----4-:R-:W-:Y:S02]  /*1b370*/  IADD3 R14, P2, R8, UR4, RZ ;  /* 0x00000004080e7c10 */ /* 0x010fe4000ff5e0ff */
[----:B------:R-:W4:Y:S02]  /*1b380*/  LDL R8, [R1+0x9d8] ;  /* 0x0009d80001087983 */ /* 0x000f240000100800 */
[----:B---3--:R-:W-:-:S02]  /*1b390*/  IADD3.X R15, R2, UR8, RZ, P2, !PT ;  /* 0x00000008020f7c10 */ /* 0x008fc400097fe4ff */
[----:B------:R-:W3:Y:S01]  /*1b3a0*/  LDL R2, [R1+0x9b8] ;  /* 0x0009b80001027983 */ /* 0x000ee20000100800 */
[----:B------:R-:W-:Y:S02]  /*1b3b0*/  WARPGROUP.DEPBAR.LE gsb0, 0x0 ;  /* 0x00008000000079c5 */ /* 0x000fe40000010000 */
[----:B------:R-:W-:Y:S01]  /*1b3c0*/  WARPGROUP.ARRIVE ;  /* 0x00000000000079c5 */ /* 0x000fe20000000000 */
[----:B------:R0:W3:Y:S05]  /*1b3d0*/  LDG.E.U8 R238, desc[UR6][R14.64] ;  /* 0x000000060eee7981 */ /* 0x0000ea000c1e1100 */
[----:B------:R-:W-:Y:S01]  /*1b3e0*/  QGMMA.64x128x32.F32.E4M3.E4M3 R152, gdesc[UR24], R152, gsb0 ;  /* 0x01e00000189879f3 */ /* 0x000fe20008000898 */
[----:B0-----:R-:W-:-:S02]  /*1b3f0*/  IADD3 R14, P2, R61, UR4, RZ ;  /* 0x000000043d0e7c10 */ /* 0x001fc4000ff5e0ff */
[----:B------:R-:W3:Y:S02]  /*1b400*/  LDL R61, [R1+0x994] ;  /* 0x00099400013d7983 */ /* 0x000ee40000100800 */
[----:B------:R-:W-:Y:S02]  /*1b410*/  IADD3.X R15, R21, UR8, RZ, P2, !PT ;  /* 0x00000008150f7c10 */ /* 0x000fe400097fe4ff */
[----:B------:R-:W3:Y:S04]  /*1b420*/  LDL R21, [R1+0x9bc] ;  /* 0x0009bc0001157983 */ /* 0x000ee80000100800 */
[----:B------:R0:W3:Y:S02]  /*1b430*/  LDG.E.U8 R227, desc[UR6][R14.64] ;  /* 0x000000060ee37981 */ /* 0x0000e4000c1e1100 */
        /* <DEDUP_REMOVED lines=21> */
[----:B------:R-:W3:Y:S01]  /*1b590*/  LDL R17, [R1+0x9c4] ;  /* 0x0009c40001117983 */ /* 0x000ee20000100800 */
[----:B------:R-:W-:Y:S02]  /*1b5a0*/  WARPGROUP.DEPBAR.LE gsb0, 0x0 ;  /* 0x00008000000079c5 */ /* 0x000fe40000010000 */
[----:B------:R-:W-:-:S06]  /*1b5b0*/  WARPGROUP.ARRIVE ;  /* 0x00000000000079c5 */ /* 0x000fcc0000000000 */
[----:B------:R-:W-:Y:S01]  /*1b5c0*/  QGMMA.64x128x32.F32.E4M3.E4M3 R152, gdesc[UR28], R152, gsb0 ;  /* 0x01e000001c9879f3 */ /* 0x000fe20008000898 */
[----:B--2---:R-:W-:Y:S02]  /*1b5d0*/  IADD3.X R15, R16, UR8, RZ, P2, !PT ;  /* 0x00000008100f7c10 */ /* 0x004fe400097fe4ff */
        /* <DEDUP_REMOVED lines=25> */
[----:B------:R-:W-:Y:S02]  /*1b770*/  IADD3.X R15, R18, UR8, RZ, P2, !PT ;  /* 0x00000008120f7c10 */ /* 0x000fe400097fe4ff */
[----:B------:R-:W3:Y:S04]  /*1b780*/  LDL R18, [R1+0x988] ;  /* 0x0009880001127983 */ /* 0x000ee80000100800 */
[----:B------:R0:W3:Y:S02]  /*1b790*/  LDG.E.U8 R225, desc[UR6][R14.64] ;  /* 0x000000060ee17981 */ /* 0x0000e4000c1e1100 */
[----:B0-----:R-:W-:Y:S02]  /*1b7a0*/  IADD3 R14, P2, R17, UR4, RZ ;  /* 0x00000004110e7c10 */ /* 0x001fe4000ff5e0ff */
[----:B------:R-:W3:Y:S01]  /*1b7b0*/  LDL R17, [R1+0x968] ;  /* 0x0009680001117983 */ /* 0x000ee20000100800 */
[----:B------:R-:W-:Y:S01]  /*1b7c0*/  UIADD3.64 UR40, UR12, 0x804, URZ ;  /* 0x000008040c287897 */ /* 0x000fe2000fffe03f */
[----:B--2---:R-:W-:-:S02]  /*1b7d0*/  IADD3.X R15, R16, UR8, RZ, P2, !PT ;  /* 0x00000008100f7c10 */ /* 0x004fc400097fe4ff */
        /* <DEDUP_REMOVED lines=8> */
[----:B------:R-:W-:Y:S01]  /*1b860*/  UIADD3.64 UR44, UR12, 0xbfe, URZ ;  /* 0x00000bfe0c2c7897 */ /* 0x000fe2000fffe03f */
[----:B------:R0:W3:Y:S04]  /*1b870*/  LDG.E.U8 R226, desc[UR6][R14.64] ;  /* 0x000000060ee27981 */ /* 0x0000e8000c1e1100 */
[----:B------:R-:W-:Y:S01]  /*1b880*/  QGMMA.64x128x32.F32.E4M3.E4M3 R152, gdesc[UR40], R152, gsb0 ;  /* 0x01e00000289879f3 */ /* 0x000fe20008000898 */
[----:B0-----:R-:W-:-:S04]  /*1b890*/  IADD3 R14, P2, R110, UR4, RZ ;  /* 0x000000046e0e7c10 */ /* 0x001fc8000ff5e0ff */
[----:B------:R-:W-:-:S05]  /*1b8a0*/  IADD3.X R15, R23, UR8, RZ, P2, !PT ;  /* 0x00000008170f7c10 */ /* 0x000fca00097fe4ff */
[----:B------:R0:W3:Y:S02]  /*1b8b0*/  LDG.E.U8 R23, desc[UR6][R14.64] ;  /* 0x000000060e177981 */ /* 0x0000e4000c1e1100 */
[----:B0-----:R-:W-:-:S04]  /*1b8c0*/  IADD3 R14, P2, R72, UR4, RZ ;  /* 0x00000004480e7c10 */ /* 0x001fc8000ff5e0ff */
[----:B------:R-:W-:-:S05]  /*1b8d0*/  IADD3.X R15, R71, UR8, RZ, P2, !PT ;  /* 0x00000008470f7c10 */ /* 0x000fca00097fe4ff */
[----:B------:R0:W3:Y:S02]  /*1b8e0*/  LDG.E.U8 R221, desc[UR6][R14.64] ;  /* 0x000000060edd7981 */ /* 0x0000e4000c1e1100 */
[----:B0-----:R-:W-:-:S04]  /*1b8f0*/  IADD3 R14, P2, R61, UR4, RZ ;  /* 0x000000043d0e7c10 */ /* 0x001fc8000ff5e0ff */
[----:B------:R-:W-:-:S05]  /*1b900*/  IADD3.X R15, R60, UR8, RZ, P2, !PT ;  /* 0x000000083c0f7c10 */ /* 0x000fca00097fe4ff */
[----:B------:R0:W3:Y:S01]  /*1b910*/  LDG.E.U8 R219, desc[UR6][R14.64] ;  /* 0x000000060edb7981 */ /* 0x0000e2000c1e1100 */
[----:B------:R-:W-:Y:S02]  /*1b920*/  WARPGROUP.DEPBAR.LE gsb0, 0x0 ;  /* 0x00008000000079c5 */ /* 0x000fe40000010000 */
[----:B------:R-:W-:-:S06]  /*1b930*/  WARPGROUP.ARRIVE ;  /* 0x00000000000079c5 */ /* 0x000fcc0000000000 */
[----:B------:R-:W-:Y:S01]  /*1b940*/  QGMMA.64x128x32.F32.E4M3.E4M3 R152, gdesc[UR44], R152, gsb0 ;  /* 0x01e000002c9879f3 */ /* 0x000fe20008000898 */
[----:B0-----:R-:W-:-:S04]  /*1b950*/  IADD3 R14, P2, R59, UR4, RZ ;  /* 0x000000043b0e7c10 */ /* 0x001fc8000ff5e0ff */
[----:B------:R-:W-:-:S05]  /*1b960*/  IADD3.X R15, R58, UR8, RZ, P2, !PT ;  /* 0x000000083a0f7c10 */ /* 0x000fca00097fe4ff */
[----:B------:R0:W3:Y:S02]  /*1b970*/  LDG.E.U8 R222, desc[UR6][R14.64] ;  /* 0x000000060ede7981 */ /* 0x0000e4000c1e1100 */
[----:B0-----:R-:W-:-:S04]  /*1b980*/  IADD3 R14, P2, R57, UR4, RZ ;  /* 0x00000004390e7c10 */ /* 0x001fc8000ff5e0ff */
[----:B------:R-:W-:Y:S01]  /*1b990*/  IADD3.X R15, R19, UR8, RZ, P2, !PT ;  /* 0x00000008130f7c10 */ /* 0x000fe200097fe4ff */
[----:B------:R-:W-:-:S04]  /*1b9a0*/  UIADD3.64 UR48, UR12, 0xc00, URZ ;  /* 0x00000c000c307897 */ /* 0x000fc8000fffe03f */
[----:B------:R0:W3:Y:S02]  /*1b9b0*/  LDG.E.U8 R19, desc[UR6][R14.64] ;  /* 0x000000060e137981 */ /* 0x0000e4000c1e1100 */
[----:B0-----:R-:W-:-:S04]  /*1b9c0*/  IADD3 R14, P2, R56, UR4, RZ ;  /* 0x00000004380e7c10 */ /* 0x001fc8000ff5e0ff */
[----:B------:R-:W-:-:S05]  /*1b9d0*/  IADD3.X R15, R22, UR8, RZ, P2, !PT ;  /* 0x00000008160f7c10 */ /* 0x000fca00097fe4ff */
[----:B------:R0:W3:Y:S02]  /*1b9e0*/  LDG.E.U8 R217, desc[UR6][R14.64] ;  /* 0x000000060ed97981 */ /* 0x0000e4000c1e1100 */
[----:B0-----:R-:W-:Y:S02]  /*1b9f0*/  IADD3 R14, P2, R21, UR4, RZ ;  /* 0x00000004150e7c10 */ /* 0x001fe4000ff5e0ff */
[----:B------:R-:W3:Y:S02]  /*1ba00*/  LDL R21, [R1+0x960] ;  /* 0x0009600001157983 */ /* 0x000ee40000100800 */
[----:B------:R-:W-:Y:S02]  /*1ba10*/  IADD3.X R15, R20, UR8, RZ, P2, !PT ;  /* 0x00000008140f7c10 */ /* 0x000fe400097fe4ff */
[----:B------:R-:W3:Y:S04]  /*1ba20*/  LDL R20, [R1+0x958] ;  /* 0x0009580001147983 */ /* 0x000ee80000100800 */
[----:B------:R0:W3:Y:S02]  /*1ba30*/  LDG.E.U8 R22, desc[UR6][R14.64] ;  /* 0x000000060e167981 */ /* 0x0000e4000c1e1100 */
[----:B0-----:R-:W-:-:S02]  /*1ba40*/  IADD3 R14, P2, R18, UR4, RZ ;  /* 0x00000004120e7c10 */ /* 0x001fc4000ff5e0ff */
[----:B------:R-:W3:Y:S02]  /*1ba50*/  LDL R18, [R1+0x974] ;  /* 0x0009740001127983 */ /* 0x000ee40000100800 */
[----:B------:R-:W-:-:S05]  /*1ba60*/  IADD3.X R15, R17, UR8, RZ, P2, !PT ;  /* 0x00000008110f7c10 */ /* 0x000fca00097fe4ff */
[----:B------:R2:W3:Y:S02]  /*1ba70*/  LDG.E.U8 R218, desc[UR6][R14.64] ;  /* 0x000000060eda7981 */ /* 0x0004e4000c1e1100 */
[----:B--2---:R-:W-:Y:S01]  /*1ba80*/  IADD3 R14, P2, R16, UR4, RZ ;  /* 0x00000004100e7c10 */ /* 0x004fe2000ff5e0ff */
[----:B------:R-:W-:Y:S02]  /*1ba90*/  WARPGROUP.DEPBAR.LE gsb0, 0x0 ;  /* 0x00008000000079c5 */ /* 0x000fe40000010000 */
[----:B------:R-:W-:-:S06]  /*1baa0*/  WARPGROUP.ARRIVE ;  /* 0x00000000000079c5 */ /* 0x000fcc0000000000 */
[----:B------:R-:W-:Y:S01]  /*1bab0*/  QGMMA.64x128x32.F32.E4M3.E4M3 R152, gdesc[UR48], R152, gsb0 ;  /* 0x01e00000309879f3 */ /* 0x000fe20008000898 */
[----:B----4-:R-:W-:Y:S02]  /*1bac0*/  IADD3.X R15, R8, UR8, RZ, P2, !PT ;  /* 0x00000008080f7c10 */ /* 0x010fe400097fe4ff */
[----:B------:R-:W2:Y:S04]  /*1bad0*/  LDL R8, [R1+0x95c] ;  /* 0x00095c0001087983 */ /* 0x000ea80000100800 */
[----:B------:R3:W4:Y:S02]  /*1bae0*/  LDG.E.U8 R17, desc[UR6][R14.64] ;  /* 0x000000060e117981 */ /* 0x000724000c1e1100 */
[----:B---3--:R-:W-:Y:S02]  /*1baf0*/  IADD3 R14, P2, R2, UR4, RZ ;  /* 0x00000004020e7c10 */ /* 0x008fe4000ff5e0ff */
[----:B------:R-:W3:Y:S04]  /*1bb00*/  LDL R2, [R1+0x964] ;  /* 0x0009640001027983 */ /* 0x000ee80000100800 */
[----:B------:R-:W4:Y:S04]  /*1bb10*/  LDL.LU R61, [R1+0x280] ;  /* 0x00028000013d7983 */ /* 0x000f280000300800 */
        /* <DEDUP_REMOVED lines=11> */
[----:B------:R-:W4:Y:S01]  /*1bbd0*/  LDL.LU R60, [R1+0x220] ;  /* 0x00022000013c7983 */ /* 0x000f220000300800 */
[----:B------:R-:W-:-:S02]  /*1bbe0*/  UIADD3.64 UR52, UR12, 0xc02, URZ ;  /* 0x00000c020c347897 */ /* 0x000fc4000fffe03f */
[----:B------:R-:W-:Y:S01]  /*1bbf0*/  UIADD3.64 UR56, UR12, 0xc04, URZ ;  /* 0x00000c040c387897 */ /* 0x000fe2000fffe03f */
[----:B------:R-:W4:Y:S04]  /*1bc00*/  LDL.LU R59, [R1+0x21c] ;  /* 0x00021c00013b7983 */ /* 0x000f280000300800 */
[----:B------:R-:W4:Y:S04]  /*1bc10*/  LDL.LU R113, [R1+0x218] ;  /* 0x0002180001717983 */ /* 0x000f280000300800 */
[----:B------:R-:W4:Y:S04]  /*1bc20*/  LDL.LU R71, [R1+0x214] ;  /* 0x0002140001477983 */ /* 0x000f280000300800 */
[----:B------:R-:W4:Y:S01]  /*1bc30*/  LDL.LU R16, [R1+0x208] ;  /* 0x0002080001107983 */ /* 0x000f220000300800 */
[----:B------:R-:W-:-:S02]  /*1bc40*/  WARPGROUP.DEPBAR.LE gsb0, 0x0 ;  /* 0x00008000000079c5 */ /* 0x000fc40000010000 */
[----:B------:R-:W-:-:S06]  /*1bc50*/  WARPGROUP.ARRIVE ;  /* 0x00000000000079c5 */ /* 0x000fcc0000000000 */
[----:B------:R-:W-:Y:S03]  /*1bc60*/  QGMMA.64x128x32.F32.E4M3.E4M3 R152, gdesc[UR52], R152, gsb0 ;  /* 0x01e00000349879f3 */ /* 0x000fe60008000898 */
[----:B------:R-:W-:Y:S02]  /*1bc70*/  WARPGROUP.DEPBAR.LE gsb0, 0x0 ;  /* 0x00008000000079c5 */ /* 0x000fe40000010000 */
[----:B------:R-:W-:-:S07]  /*1bc80*/  WARPGROUP.ARRIVE ;  /* 0x00000000000079c5 */ /* 0x000fce0000000000 */
[----:B------:R-:W-:Y:S01]  /*1bc90*/  QGMMA.64x128x32.F32.E4M3.E4M3 R152, gdesc[UR56], R152, gsb0 ;  /* 0x01e00000389879f3 */ /* 0x000fe20008000898 */
[----:B------:R-:W-:-:S05]  /*1bca0*/  IADD3.X R15, R20, UR8, RZ, P2, !PT ;  /* 0x00000008140f7c10 */ /* 0x000fca00097fe4ff */
[----:B------:R0:W4:Y:S02]  /*1bcb0*/  LDG.E.U8 R20, desc[UR6][R14.64] ;  /* 0x000000060e147981 */ /* 0x000124000c1e1100 */
[----:B0-----:R-:W-:-:S04]  /*1bcc0*/  IADD3 R14, P2, R18, UR4, RZ ;  /* 0x00000004120e7c10 */ /* 0x001fc8000ff5e0ff */
[----:B--2---:R-:W-:Y:S02]  /*1bcd0*/  IADD3.X R15, R8, UR8, RZ, P2, !PT ;  /* 0x00000008080f7c10 */ /* 0x004fe400097fe4ff */
[----:B------:R-:W0:Y:S03]  /*1bce0*/  S2R R8, SR_TID.X ;  /* 0x0000000000087919 */ /* 0x000e260000002100 */
[----:B------:R3:W2:Y:S02]  /*1bcf0*/  LDG.E.U8 R18, desc[UR6][R14.64] ;  /* 0x000000060e127981 */ /* 0x0006a4000c1e1100 */
[----:B---3--:R-:W-:-:S04]  /*1bd00*/  IADD3 R14, P2, R2, UR4, RZ ;  /* 0x00000004020e7c10 */ /* 0x008fc8000ff5e0ff */
[----:B------:R-:W-:-:S05]  /*1bd10*/  IADD3.X R15, R21, UR8, RZ, P2, !PT ;  /* 0x00000008150f7c10 */ /* 0x000fca00097fe4ff */
[----:B------:R1:W3:Y:S01]  /*1bd20*/  LDG.E.U8 R21, desc[UR6][R14.64] ;  /* 0x000000060e157981 */ /* 0x0002e2000c1e1100 */
[----:B------:R-:W-:-:S04]  /*1bd30*/  SEL R2, RZ, 0x90, !P0 ;  /* 0x00000090ff027807 */ /* 0x000fc80004000000 */
[----:B0-----:R-:W-:Y:S01]  /*1bd40*/  LOP3.LUT R2, R2, 0x7f, R8, 0x78, !PT ;  /* 0x0000007f02027812 */ /* 0x001fe200078e7808 */
[----:B------:R-:W2:Y:S04]  /*1bd50*/  LDL.LU R14, [R1+0x210] ;  /* 0x00021000010e7983 */ /* 0x000ea80000300800 */
[----:B------:R-:W3:Y:S01]  /*1bd60*/  LDL.LU R15, [R1+0x20c] ;  /* 0x00020c00010f7983 */ /* 0x000ee20000300800 */
[----:B------:R-:W-:Y:S02]  /*1bd70*/  WARPGROUP.DEPBAR.LE gsb0, 0x0 ;  /* 0x00008000000079c5 */ /* 0x000fe40000010000 */
[----:B------:R-:W-:Y:S06]  /*1bd80*/  BAR.SYNC.DEFER_BLOCKING 0x0 ;  /* 0x0000000000007b1d */ /* 0x000fec0000010000 */
[----:B----4-:R0:W-:Y:S04]  /*1bd90*/  STS.U8 [R2+UR5+0x10000], R61 ;  /* 0x0100003d02007988 */ /* 0x0101e80008000005 */
[----:B------:R4:W-:Y:S04]  /*1bda0*/  STS.U8 [R2+UR5+0x10400], R56 ;  /* 0x0104003802007988 */ /* 0x0009e80008000005 */
[----:B------:R1:W-:Y:S04]  /*1bdb0*/  STS.U8 [R2+UR5+0x10800], R110 ;  /* 0x0108006e02007988 */ /* 0x0003e80008000005 */
[----:B0-----:R-:W2:Y:S04]  /*1bdc0*/  LDL.LU R61, [R1+0x1350] ;  /* 0x00135000013d7983 */ /* 0x001ea80000300800 */
[----:B----4-:R-:W4:Y:S04]  /*1bdd0*/  LDL.LU R56, [R1+0x134c] ;  /* 0x00134c0001387983 */ /* 0x010f280000300800 */
[----:B-1----:R-:W4:Y:S04]  /*1bde0*/  LDL.LU R110, [R1+0x1348] ;  /* 0x00134800016e7983 */ /* 0x002f280000300800 */
[----:B------:R0:W-:Y:S04]  /*1bdf0*/  STS.U8 [R2+UR5+0x10c00], R126 ;  /* 0x010c007e02007988 */ /* 0x0001e80008000005 */
[----:B------:R1:W-:Y:S04]  /*1be00*/  STS.U8 [R2+UR5+0x11000], R124 ;  /* 0x0110007c02007988 */ /* 0x0003e80008000005 */
[----:B------:R1:W-:Y:S04]  /*1be10*/  STS.U8 [R2+UR5+0x11400], R57 ;  /* 0x0114003902007988 */ /* 0x0003e80008000005 */
[----:B0-----:R-:W4:Y:S04]  /*1be20*/  LDL.LU R126, [R1+0x1344] ;  /* 0x00134400017e7983 */ /* 0x001f280000300800 */
[----:B-1----:R-:W3:Y:S04]  /*1be30*/  LDL.LU R124, [R1+0x1340] ;  /* 0x00134000017c7983 */ /* 0x002ee80000300800 */
[----:B------:R-:W4:Y:S04]  /*1be40*/  LDL.LU R57, [R1+0x133c] ;  /* 0x00133c0001397983 */ /* 0x000f280000300800 */
[----:B------:R0:W-:Y:S04]  /*1be50*/  STS.U8 [R2+UR5+0x11800], R111 ;  /* 0x0118006f02007988 */ /* 0x0001e80008000005 */
[----:B------:R1:W-:Y:S04]  /*1be60*/  STS.U8 [R2+UR5+0x11c00], R72 ;  /* 0x011c004802007988 */ /* 0x0003e80008000005 */
[----:B------:R1:W-:Y:S04]  /*1be70*/  STS.U8 [R2+UR5+0x12000], R114 ;  /* 0x0120007202007988 */ /* 0x0003e80008000005 */
[----:B0-----:R-:W4:Y:S04]  /*1be80*/  LDL.LU R111, [R1+0x1338] ;  /* 0x00133800016f7983 */ /* 0x001f280000300800 */
[----:B-1----:R-:W4:Y:S04]  /*1be90*/  LDL.LU R72, [R1+0x1334] ;  /* 0x0013340001487983 */ /* 0x002f280000300800 */
        /* <DEDUP_REMOVED lines=8> */
[----:B0-----:R-:W4:Y:S04]  /*1bf20*/  LDL.LU R60, [R1+0x1320] ;  /* 0x00132000013c7983 */ /* 0x001f280000300800 */
[----:B------:R0:W-:Y:S04]  /*1bf30*/  STS.U8 [R2+UR5+0x13400], R59 ;  /* 0x0134003b02007988 */ /* 0x0001e80008000005 */
[----:B------:R1:W-:Y:S04]  /*1bf40*/  STS.U8 [R2+UR5+0x13800], R113 ;  /* 0x0138007102007988 */ /* 0x0003e80008000005 */
[----:B------:R1:W-:Y:S04]  /*1bf50*/  STS.U8 [R2+UR5+0x13c00], R71 ;  /* 0x013c004702007988 */ /* 0x0003e80008000005 */
[----:B0-----:R-:W4:Y:S04]  /*1bf60*/  LDL.LU R59, [R1+0x131c] ;  /* 0x00131c00013b7983 */ /* 0x001f280000300800 */
[----:B-1----:R-:W4:Y:S04]  /*1bf70*/  LDL.LU R113, [R1+0x1318] ;  /* 0x0013180001717983 */ /* 0x002f280000300800 */
[----:B------:R-:W4:Y:S04]  /*1bf80*/  LDL.LU R71, [R1+0x1314] ;  /* 0x0013140001477983 */ /* 0x000f280000300800 */
        /* <DEDUP_REMOVED lines=20> */
[----:B------:R1:W-:Y:S01]  /*1c0d0*/  STS.U8 [R2+UR5+0x19400], R4 ;  /* 0x0194000402007988 */ /* 0x0003e20008000005 */
[----:B0-----:R-:W-:Y:S01]  /*1c0e0*/  FMUL R13, R154, UR60 ;  /* 0x0000003c9a0d7c20 */ /* 0x001fe20008400000 */
[----:B-1----:R-:W-:-:S05]  /*1c0f0*/  FMUL R4, R155, UR60 ;  /* 0x0000003c9b047c20 */ /* 0x002fca0008400000 */
[----:B------:R-:W-:Y:S01]  /*1c100*/  FMNMX R4, R13, R4, !PT ;  /* 0x000000040d047209 */ /* 0x000fe20007800000 */
[----:B------:R-:W-:-:S05]  /*1c110*/  FMUL R13, R158, UR60 ;  /* 0x0000003c9e0d7c20 */ /* 0x000fca0008400000 */
[----:B------:R-:W-:Y:S01]  /*1c120*/  FMNMX R4, R13, R4, !PT ;  /* 0x000000040d047209 */ /* 0x000fe20007800000 */
[----:B------:R-:W-:-:S05]  /*1c130*/  FMUL R13, R159, UR60 ;  /* 0x0000003c9f0d7c20 */ /* 0x000fca0008400000 */
[----:B------:R-:W-:Y:S01]  /*1c140*/  FMNMX R4, R13, R4, !PT ;  /* 0x000000040d047209 */ /* 0x000fe20007800000 */
[----:B------:R-:W-:-:S05]  /*1c150*/  FMUL R13, R162, UR60 ;  /* 0x0000003ca20d7c20 */ /* 0x000fca0008400000 */
[----:B------:R-:W-:Y:S01]  /*1c160*/  FMNMX R4, R13, R4, !PT ;  /* 0x000000040d047209 */ /* 0x000fe20007800000 */
[----:B------:R-:W-:-:S05]  /*1c170*/  FMUL R13, R163, UR60 ;  /* 0x0000003ca30d7c20 */ /* 0x000fca0008400000 */
[----:B------:R-:W-:Y:S01]  /*1c180*/  FMNMX R4, R13, R4, !PT ;  /* 0x000000040d047209 */ /* 0x000fe20007800000 */
[----:B------:R-:W-:Y:S01]  /*1c190*/  FMUL R13, R166, UR60 ;  /* 0x0000003ca60d7c20 */ /* 0x000fe20008400000 */
[----:B--2---:R-:W-:Y:S04]  /*1c1a0*/  STS.U8 [R2+UR5+0x15800], R61 ;  /* 0x0158003d02007988 */ /* 0x004fe80008000005 */
[----:B---3--:R-:W-:Y:S04]  /*1c1b0*/  STS.U8 [R2+UR5+0x15400], R124 ;  /* 0x0154007c02007988 */ /* 0x008fe80008000005 */
[----:B----4-:R-:W-:Y:S04]  /*1c1c0*/  STS.U8 [R2+UR5+0x15000], R114 ;  /* 0x0150007202007988 */ /* 0x010fe80008000005 */
[----:B------:R0:W-:Y:S04]  /*1c1d0*/  STS.U8 [R2+UR5+0x14c00], R60 ;  /* 0x014c003c02007988 */ /* 0x0001e80008000005 */
[----:B0-----:R-:W2:Y:S04]  /*1c1e0*/  LDL.LU R60, [R1+0x1310] ;  /* 0x00131000013c7983 */ /* 0x001ea80000300800 */
[----:B------:R-:W3:Y:S04]  /*1c1f0*/  LDL.LU R114, [R1+0x130c] ;  /* 0x00130c0001727983 */ /* 0x000ee80000300800 */
[----:B------:R-:W4:Y:S04]  /*1c200*/  LDL.LU R124, [R1+0x1308] ;  /* 0x00130800017c7983 */ /* 0x000f280000300800 */
[----:B------:R-:W2:Y:S04]  /*1c210*/  LDL.LU R61, [R1+0x1304] ;  /* 0x00130400013d7983 */ /* 0x000ea80000300800 */
        /* <DEDUP_REMOVED lines=13> */
[----:B------:R-:W3:Y:S04]  /*1c2f0*/  LDL.LU R119, [R1+0x12d0] ;  /* 0x0012d00001777983 */ /* 0x000ee80000300800 */
[----:B------:R-:W2:Y:S04]  /*1c300*/  LDL.LU R68, [R1+0x12cc] ;  /* 0x0012cc0001447983 */ /* 0x000ea80000300800 */
[----:B------:R-:W3:Y:S04]  /*1c310*/  LDL.LU R66, [R1+0x12c8] ;  /* 0x0012c80001427983 */ /* 0x000ee80000300800 */
[----:B------:R-:W3:Y:S04]  /*1c320*/  LDL.LU R120, [R1+0x12c4] ;  /* 0x0012c40001787983 */ /* 0x000ee80000300800 */
[----:B------:R-:W2:Y:S04]  /*1c330*/  LDL.LU R121, [R1+0x12c0] ;  /* 0x0012c00001797983 */ /* 0x000ea80000300800 */
[----:B------:R-:W3:Y:S01]  /*1c340*/  LDL.LU R7, [R1+0x3a0] ;  /* 0x0003a00001077983 */ /* 0x000ee20000300800 */
[----:B------:R-:W-:Y:S01]  /*1c350*/  FMNMX R4, R13, R4, !PT ;  /* 0x000000040d047209 */ /* 0x000fe20007800000 */
[----:B------:R-:W-:-:S02]  /*1c360*/  FMUL R13, R167, UR60 ;  /* 0x0000003ca70d7c20 */ /* 0x000fc40008400000 */
[----:B------:R0:W-:Y:S04]  /*1c370*/  STS.U8 [R2+UR5+0x1c800], R67 ;  /* 0x01c8004302007988 */ /* 0x0001e80008000005 */
[----:B------:R1:W-:Y:S04]  /*1c380*/  STS.U8 [R2+UR5+0x1cc00], R12 ;  /* 0x01cc000c02007988 */ /* 0x0003e80008000005 */
[----:B0-----:R-:W2:Y:S04]  /*1c390*/  LDL.LU R67, [R1+0x12bc] ;  /* 0x0012bc0001437983 */ /* 0x001ea80000300800 */
[----:B-1----:R-:W2:Y:S01]  /*1c3a0*/  LDL.LU R12, [R1+0x12b8] ;  /* 0x0012b800010c7983 */ /* 0x002ea20000300800 */
[----:B------:R-:W-:Y:S01]  /*1c3b0*/  FMNMX R4, R13, R4, !PT ;  /* 0x000000040d047209 */ /* 0x000fe20007800000 */
[----:B------:R-:W-:-:S02]  /*1c3c0*/  FMUL R13, R170, UR60 ;  /* 0x0000003caa0d7c20 */ /* 0x000fc40008400000 */
[----:B------:R0:W-:Y:S03]  /*1c3d0*/  STS.U8 [R2+UR5+0x14000], R14 ;  /* 0x0140000e02007988 */ /* 0x0001e60008000005 */
[----:B------:R-:W-:Y:S01]  /*1c3e0*/  FMNMX R4, R13, R4, !PT ;  /* 0x000000040d047209 */ /* 0x000fe20007800000 */
[----:B------:R-:W-:Y:S01]  /*1c3f0*/  FMUL R13, R171, UR60 ;  /* 0x0000003cab0d7c20 */ /* 0x000fe20008400000 */
[----:B------:R1:W-:Y:S01]  /*1c400*/  STS.U8 [R2+UR5+0x14400], R15 ;  /* 0x0144000f02007988 */ /* 0x0003e20008000005 */
[----:B0-----:R-:W-:-:S03]  /*1c410*/  FMUL R14, R153, UR60 ;  /* 0x0000003c990e7c20 */ /* 0x001fc60008400000 */
[----:B------:R-:W-:Y:S01]  /*1c420*/  FMNMX R4, R13, R4, !PT ;  /* 0x000000040d047209 */ /* 0x000fe20007800000 */
[----:B-1----:R-:W-:Y:S01]  /*1c430*/  FMUL R15, R152, UR60 ;  /* 0x0000003c980f7c20 */ /* 0x002fe20008400000 */
[----:B------:R-:W-:-:S04]  /*1c440*/  FMUL R13, R174, UR60 ;  /* 0x0000003cae0d7c20 */ /* 0x000fc80008400000 */
[----:B------:R-:W-:Y:S01]  /*1c450*/  FMNMX R15, R15, R14, !PT ;  /* 0x0000000e0f0f7209 */ /* 0x000fe20007800000 */
[----:B------:R-:W-:Y:S01]  /*1c460*/  FMUL R14, R156, UR60 ;  /* 0x0000003c9c0e7c20 */ /* 0x000fe20008400000 */
[----:B------:R-:W-:Y:S01]  /*1c470*/  FMNMX R4, R13, R4, !PT ;  /* 0x000000040d047209 */ /* 0x000fe20007800000 */
[----:B------:R-:W-:-:S03]  /*1c480*/  FMUL R13, R175, UR60 ;  /* 0x0000003caf0d7c20 */ /* 0x000fc60008400000 */
        /* <DEDUP_REMOVED lines=84> */
[----:B------:R-:W-:-:S04]  /*1c9d0*/  FMNMX R14, R14, R15, !PT ;  /* 0x0000000f0e0e7209 */ /* 0x000fc80007800000 */
[----:B------:R-:W-:Y:S01]  /*1c9e0*/  FMNMX R13, R13, R14, !PT ;  /* 0x0000000e0d0d7209 */ /* 0x000fe20007800000 */
[----:B------:R-:W-:-:S05]  /*1c9f0*/  FMUL R14, R201, UR60 ;  /* 0x0000003cc90e7c20 */ /* 0x000fca0008400000 */
[----:B------:R-:W-:Y:S01]  /*1ca00*/  FMNMX R13, R14, R13, !PT ;  /* 0x0000000d0e0d7209 */ /* 0x000fe20007800000 */
[----:B------:R-:W-:-:S05]  /*1ca10*/  FMUL R14, R204, UR60 ;  /* 0x0000003ccc0e7c20 */ /* 0x000fca0008400000 */
[----:B------:R-:W-:Y:S01]  /*1ca20*/  FMNMX R13, R14, R13, !PT ;  /* 0x0000000d0e0d7209 */ /* 0x000fe20007800000 */
[----:B------:R-:W-:Y:S01]  /*1ca30*/  FMUL R14, R205, UR60 ;  /* 0x0000003ccd0e7c20 */ /* 0x000fe20008400000 */
[----:B------:R-:W0:Y:S04]  /*1ca40*/  SHFL.BFLY PT, R15, R4, 0x2, 0x1f ;  /* 0x0c401f00040f7f89 */ /* 0x000e2800000e0000 */
        /* <DEDUP_REMOVED lines=8> */
[----:B0-----:R-:W-:-:S04]  /*1cad0*/  FMNMX R4, R4, R15, !PT ;  /* 0x0000000f04047209 */ /* 0x001fc80007800000 */
[----:B------:R-:W-:Y:S01]  /*1cae0*/  FMNMX R13, R14, R13, !PT ;  /* 0x0000000d0e0d7209 */ /* 0x000fe20007800000 */
[----:B------:R-:W-:Y:S04]  /*1caf0*/  STS.U8 [R2+UR5+0x14800], R16 ;  /* 0x0148001002007988 */ /* 0x000fe80008000005 */
[----:B------:R-:W0:Y:S04]  /*1cb00*/  SHFL.BFLY PT, R15, R4, 0x1, 0x1f ;  /* 0x0c201f00040f7f89 */ /* 0x000e2800000e0000 */
[----:B------:R-:W1:Y:S01]  /*1cb10*/  SHFL.BFLY PT, R16, R13, 0x2, 0x1f ;  /* 0x0c401f000d107f89 */ /* 0x000e6200000e0000 */
[----:B0-----:R-:W-:-:S02]  /*1cb20*/  FMNMX R14, R4, R15, !PT ;  /* 0x0000000f040e7209 */ /* 0x001fc40007800000 */
[----:B-1----:R-:W-:-:S05]  /*1cb30*/  FMNMX R4, R13, R16, !PT ;  /* 0x000000100d047209 */ /* 0x002fca0007800000 */
[----:B------:R-:W0:Y:S01]  /*1cb40*/  SHFL.BFLY PT, R13, R4, 0x1, 0x1f ;  /* 0x0c201f00040d7f89 */ /* 0x000e2200000e0000 */
[----:B----4-:R-:W-:-:S05]  /*1cb50*/  FMNMX R14, R14, R9, !PT ;  /* 0x000000090e0e7209 */ /* 0x010fca0007800000 */
[--C-:B------:R-:W-:Y:S01]  /*1cb60*/  FFMA R155, R155, UR60, -R14.reuse ;  /* 0x0000003c9b9b7c23 */ /* 0x100fe2000800080e */
[--C-:B------:R-:W-:Y:S01]  /*1cb70*/  FFMA R154, R154, UR60, -R14.reuse ;  /* 0x0000003c9a9a7c23 */ /* 0x100fe2000800080e */
[--C-:B------:R-:W-:Y:S01]  /*1cb80*/  FFMA R163, R163, UR60, -R14.reuse ;  /* 0x0000003ca3a37c23 */ /* 0x100fe2000800080e */
[--C-:B------:R-:W-:Y:S01]  /*1cb90*/  FFMA R167, R167, UR60, -R14.reuse ;  /* 0x0000003ca7a77c23 */ /* 0x100fe2000800080e */
[----:B0-----:R-:W-:Y:S01]  /*1cba0*/  FMNMX R13, R4, R13, !PT ;  /* 0x0000000d040d7209 */ /* 0x001fe20007800000 */
[--C-:B------:R-:W-:Y:S01]  /*1cbb0*/  FFMA R162, R162, UR60, -R14.reuse ;  /* 0x0000003ca2a27c23 */ /* 0x100fe2000800080e */
[----:B------:R-:W-:Y:S01]  /*1cbc0*/  FFMA R166, R166, UR60, -R14 ;  /* 0x0000003ca6a67c23 */ /* 0x000fe2000800080e */
[----:B------:R-:W-:Y:S01]  /*1cbd0*/  FMUL R155, R155, 1.4426950216293334961 ;  /* 0x3fb8aa3b9b9b7820 */ /* 0x000fe20000400000 */
[----:B------:R-:W-:Y:S01]  /*1cbe0*/  FMUL R154, R154, 1.4426950216293334961 ;  /* 0x3fb8aa3b9a9a7820 */ /* 0x000fe20000400000 */
[----:B------:R-:W-:Y:S01]  /*1cbf0*/  FMUL R163, R163, 1.4426950216293334961 ;  /* 0x3fb8aa3ba3a37820 */ /* 0x000fe20000400000 */
[----:B------:R-:W-:Y:S01]  /*1cc00*/  FMUL R167, R167, 1.4426950216293334961 ;  /* 0x3fb8aa3ba7a77820 */ /* 0x000fe20000400000 */
[----:B------:R-:W-:Y:S01]  /*1cc10*/  FMUL R162, R162, 1.4426950216293334961 ;  /* 0x3fb8aa3ba2a27820 */ /* 0x000fe20000400000 */
[----:B------:R-:W-:Y:S01]  /*1cc20*/  FMUL R166, R166, 1.4426950216293334961 ;  /* 0x3fb8aa3ba6a67820 */ /* 0x000fe20000400000 */
[----:B------:R0:W-:Y:S01]  /*1cc30*/  STS.U8 [R2+UR5+0x1b800], R6 ;  /* 0x01b8000602007988 */ /* 0x0001e20008000005 */
[----:B---3--:R-:W-:-:S03]  /*1cc40*/  FMNMX R13, R13, R7, !PT ;  /* 0x000000070d0d7209 */ /* 0x008fc60007800000 */
[----:B------:R1:W-:Y:S02]  /*1cc50*/  STS.U8 [R2+UR5+0x1bc00], R5 ;  /* 0x01bc000502007988 */ /* 0x0003e40008000005 */
[--C-:B------:R-:W-:Y:S01]  /*1cc60*/  FFMA R153, R153, UR60, -R13.reuse ;  /* 0x0000003c99997c23 */ /* 0x100fe2000800080d */
[--C-:B------:R-:W-:Y:S01]  /*1cc70*/  FFMA R152, R152, UR60, -R13.reuse ;  /* 0x0000003c98987c23 */ /* 0x100fe2000800080d */
[----:B0-----:R-:W-:Y:S01]  /*1cc80*/  MUFU.EX2 R6, R155 ;  /* 0x0000009b00067308 */ /* 0x001fe20000000800 */
[--C-:B------:R-:W-:Y:S01]  /*1cc90*/  FFMA R157, R157, UR60, -R13.reuse ;  /* 0x0000003c9d9d7c23 */ /* 0x100fe2000800080d */
[----:B------:R-:W-:Y:S01]  /*1cca0*/  FMUL R153, R153, 1.4426950216293334961 ;  /* 0x3fb8aa3b99997820 */ /* 0x000fe20000400000 */
[----:B------:R-:W-:Y:S01]  /*1ccb0*/  FMUL R152, R152, 1.4426950216293334961 ;  /* 0x3fb8aa3b98987820 */ /* 0x000fe20000400000 */
[--C-:B------:R-:W-:Y:S01]  /*1ccc0*/  FFMA R156, R156, UR60, -R13.reuse ;  /* 0x0000003c9c9c7c23 */ /* 0x100fe2000800080d */
[----:B------:R0:W-:Y:S03]  /*1ccd0*/  STS.U8 [R2+UR5+0x18c00], R245 ;  /* 0x018c00f502007988 */ /* 0x0001e60008000005 */
[----:B-1----:R-:W-:Y:S01]  /*1cce0*/  MUFU.EX2 R5, R154 ;  /* 0x0000009a00057308 */ /* 0x002fe20000000800 */
[----:B------:R1:W-:Y:S01]  /*1ccf0*/  STS.U8 [R2+UR5+0x18800], R250 ;  /* 0x018800fa02007988 */ /* 0x0003e20008000005 */
[----:B------:R-:W-:Y:S01]  /*1cd00*/  FMUL R157, R157, 1.4426950216293334961 ;  /* 0x3fb8aa3b9d9d7820 */ /* 0x000fe20000400000 */
[----:B------:R-:W-:Y:S01]  /*1cd10*/  FFMA R161, R161, UR60, -R13 ;  /* 0x0000003ca1a17c23 */ /* 0x000fe2000800080d */
[----:B------:R-:W-:-:S04]  /*1cd20*/  FMUL R156, R156, 1.4426950216293334961 ;  /* 0x3fb8aa3b9c9c7820 */ /* 0x000fc80000400000 */
[----:B------:R-:W-:Y:S01]  /*1cd30*/  MUFU.EX2 R16, R163 ;  /* 0x000000a300107308 */ /* 0x000fe20000000800 */
[--C-:B------:R-:W-:Y:S01]  /*1cd40*/  FFMA R160, R160, UR60, -R13.reuse ;  /* 0x0000003ca0a07c23 */ /* 0x100fe2000800080d */
[----:B------:R-:W-:-:S06]  /*1cd50*/  FFMA R165, R165, UR60, -R13 ;  /* 0x0000003ca5a57c23 */ /* 0x000fcc000800080d */
[----:B------:R-:W3:Y:S01]  /*1cd60*/  MUFU.EX2 R155, R167 ;  /* 0x000000a7009b7308 */ /* 0x000ee20000000800 */
[----:B------:R-:W-:Y:S01]  /*1cd70*/  FFMA R159, R159, UR60, -R14 ;  /* 0x0000003c9f9f7c23 */ /* 0x000fe2000800080e */
[----:B------:R-:W-:-:S06]  /*1cd80*/  FFMA R164, R164, UR60, -R13 ;  /* 0x0000003ca4a47c23 */ /* 0x000fcc000800080d */
[----:B------:R-:W-:Y:S01]  /*1cd90*/  MUFU.EX2 R15, R162 ;  /* 0x000000a2000f7308 */ /* 0x000fe20000000800 */
[----:B------:R-:W-:Y:S01]  /*1cda0*/  FFMA R158, R158, UR60, -R14 ;  /* 0x0000003c9e9e7c23 */ /* 0x000fe2000800080e */
[----:B------:R4:W-:Y:S06]  /*1cdb0*/  STS.U8 [R2+UR5+0x1dc00], R239 ;  /* 0x01dc00ef02007988 */ /* 0x0009ec0008000005 */
[----:B------:R-:W2:Y:S01]  /*1cdc0*/  MUFU.EX2 R154, R166 ;  /* 0x000000a6009a7308 */ /* 0x000ea20000000800 */
[----:B------:R-:W-:Y:S01]  /*1cdd0*/  FMUL R161, R161, 1.4426950216293334961 ;  /* 0x3fb8aa3ba1a17820 */ /* 0x000fe20000400000 */
[----:B------:R3:W-:Y:S01]  /*1cde0*/  STS.U8 [R2+UR5+0x1d800], R243 ;  /* 0x01d800f302007988 */ /* 0x0007e20008000005 */
[----:B------:R-:W-:-:S05]  /*1cdf0*/  FMUL R160, R160, 1.4426950216293334961 ;  /* 0x3fb8aa3ba0a07820 */ /* 0x000fca0000400000 */
[----:B0-----:R-:W0:Y:S01]  /*1ce00*/  MUFU.EX2 R245, R153 ;  /* 0x0000009900f57308 */ /* 0x001e220000000800 */
[----:B------:R-:W-:Y:S01]  /*1ce10*/  FMUL R165, R165, 1.4426950216293334961 ;  /* 0x3fb8aa3ba5a57820 */ /* 0x000fe20000400000 */
[----:B------:R-:W-:-:S06]  /*1ce20*/  FMUL R159, R159, 1.4426950216293334961 ;  /* 0x3fb8aa3b9f9f7820 */ /* 0x000fcc0000400000 */
[----:B-1----:R-:W1:Y:S01]  /*1ce30*/  MUFU.EX2 R250, R152 ;  /* 0x0000009800fa7308 */ /* 0x002e620000000800 */
[----:B------:R2:W-:Y:S01]  /*1ce40*/  STS.U8 [R2+UR5+0x1e400], R231 ;  /* 0x01e400e702007988 */ /* 0x0005e20008000005 */
[----:B------:R-:W-:Y:S01]  /*1ce50*/  FMUL R164, R164, 1.4426950216293334961 ;  /* 0x3fb8aa3ba4a47820 */ /* 0x000fe20000400000 */
[----:B------:R-:W-:Y:S02]  /*1ce60*/  FMUL R158, R158, 1.4426950216293334961 ;  /* 0x3fb8aa3b9e9e7820 */ /* 0x000fe40000400000 */
[----:B------:R0:W-:Y:S03]  /*1ce70*/  STS.U8 [R2+UR5+0x1e000], R235 ;  /* 0x01e000eb02007988 */ /* 0x0001e60008000005 */
[----:B----4-:R4:W1:Y:S01]  /*1ce80*/  MUFU.EX2 R239, R157 ;  /* 0x0000009d00ef7308 */ /* 0x0108620000000800 */
[----:B------:R1:W-:Y:S07]  /*1ce90*/  STS.U8 [R2+UR5+0x1f000], R220 ;  /* 0x01f000dc02007988 */ /* 0x0003ee0008000005 */
[----:B---3--:R3:W1:Y:S01]  /*1cea0*/  MUFU.EX2 R243, R156 ;  /* 0x0000009c00f37308 */ /* 0x0086620000000800 */
[----:B----4-:R-:W4:Y:S04]  /*1ceb0*/  LDL.LU R157, [R1+0x398] ;  /* 0x00039800019d7983 */ /* 0x010f280000300800 */
[----:B------:R1:W-:Y:S03]  /*1cec0*/  STS.U8 [R2+UR5+0x1e800], R227 ;  /* 0x01e800e302007988 */ /* 0x0003e60008000005 */
[----:B--2---:R-:W2:Y:S01]  /*1ced0*/  MUFU.EX2 R231, R161 ;  /* 0x000000a100e77308 */ /* 0x004ea20000000800 */
[----:B---3--:R-:W3:Y:S04]  /*1cee0*/  LDL.LU R156, [R1+0x38c] ;  /* 0x00038c00019c7983 */ /* 0x008ee80000300800 */
[----:B------:R-:W3:Y:S03]  /*1cef0*/  LDL.LU R153, [R1+0x380] ;  /* 0x0003800001997983 */ /* 0x000ee60000300800 */
[----:B0-----:R-:W0:Y:S01]  /*1cf00*/  MUFU.EX2 R235, R160 ;  /* 0x000000a000eb7308 */ /* 0x001e220000000800 */
[----:B------:R-:W3:Y:S04]  /*1cf10*/  LDL.LU R152, [R1+0x374] ;  /* 0x0003740001987983 */ /* 0x000ee80000300800 */
[----:B------:R-:W3:Y:S03]  /*1cf20*/  LDL.LU R166, [R1+0x368] ;  /* 0x0003680001a67983 */ /* 0x000ee60000300800 */
[----:B-1----:R-:W1:Y:S01]  /*1cf30*/  MUFU.EX2 R220, R165 ;  /* 0x000000a500dc7308 */ /* 0x002e620000000800 */
[----:B------:R2:W-:Y:S04]  /*1cf40*/  STS.U8 [R2+UR5+0x1c400], R0 ;  /* 0x01c4000002007988 */ /* 0x0005e80008000005 */
[----:B------:R-:W3:Y:S03]  /*1cf50*/  LDL.LU R163, [R1+0x35c] ;  /* 0x00035c0001a37983 */ /* 0x000ee60000300800 */
[----:B------:R-:W1:Y:S01]  /*1cf60*/  MUFU.EX2 R227, R164 ;  /* 0x000000a400e37308 */ /* 0x000e620000000800 */
[----:B------:R0:W-:Y:S04]  /*1cf70*/  STS.U8 [R2+UR5+0x1c000], R3 ;  /* 0x01c0000302007988 */ /* 0x0001e80008000005 */
[----:B------:R-:W3:Y:S03]  /*1cf80*/  LDL.LU R162, [R1+0x350] ;  /* 0x0003500001a27983 */ /* 0x000ee60000300800 */
[----:B--2---:R2:W-:Y:S01]  /*1cf90*/  MUFU.EX2 R0, R159 ;  /* 0x0000009f00007308 */ /* 0x0045e20000000800 */
[----:B------:R1:W-:Y:S04]  /*1cfa0*/  STS.U8 [R2+UR5+0x1d000], R251 ;  /* 0x01d000fb02007988 */ /* 0x0003e80008000005 */
[----:B------:R1:W-:Y:S03]  /*1cfb0*/  STS.U8 [R2+UR5+0x1ec00], R224 ;  /* 0x01ec00e002007988 */ /* 0x0003e60008000005 */
[----:B0-----:R0:W3:Y:S01]  /*1cfc0*/  MUFU.EX2 R3, R158 ;  /* 0x0000009e00037308 */ /* 0x0010e20000000800 */
[----:B--2---:R-:W2:Y:S01]  /*1cfd0*/  LDL.LU R159, [R1+0x344] ;  /* 0x00034400019f7983 */ /* 0x004ea20000300800 */
[----:B-1----:R-:W-:-:S03]  /*1cfe0*/  IMAD.MOV.U32 R251, RZ, RZ, R155 ;  /* 0x000000fffffb7224 */ /* 0x002fc600078e009b */
[----:B------:R1:W-:Y:S01]  /*1cff0*/  STS.U8 [R2+UR5+0x1d400], R248 ;  /* 0x01d400f802007988 */ /* 0x0003e20008000005 */
[----:B------:R-:W-:-:S03]  /*1d000*/  IMAD.MOV.U32 R224, RZ, RZ, R16 ;  /* 0x000000ffffe07224 */ /* 0x000fc600078e0010 */
[----:B------:R1:W-:Y:S04]  /*1d010*/  STS.U8 [R2+UR5+0x1f400], R23 ;  /* 0x01f4001702007988 */ /* 0x0003e80008000005 */
[----:B0-----:R-:W2:Y:S01]  /*1d020*/  LDL.LU R158, [R1+0x338] ;  /* 0x00033800019e7983 */ /* 0x001ea20000300800 */
[----:B-1----:R-:W-:-:S03]  /*1d030*/  IMAD.MOV.U32 R248, RZ, RZ, R154 ;  /* 0x000000fffff87224 */ /* 0x002fc600078e009a */
[----:B------:R-:W2:Y:S01]  /*1d040*/  LDL.LU R155, [R1+0x32c] ;  /* 0x00032c00019b7983 */ /* 0x000ea20000300800 */
[----:B------:R-:W-:-:S03]  /*1d050*/  IMAD.MOV.U32 R23, RZ, RZ, R15 ;  /* 0x000000ffff177224 */ /* 0x000fc600078e000f */
[----:B------:R-:W2:Y:S04]  /*1d060*/  LDL.LU R154, [R1+0x320] ;  /* 0x00032000019a7983 */ /* 0x000ea80000300800 */
[----:B------:R-:W-:Y:S04]  /*1d070*/  STL [R1+0xfc0], R245 ;  /* 0x000fc0f501007387 */ /* 0x000fe80000100800 */
        /* <DEDUP_REMOVED lines=9> */
[----:B------:R-:W-:Y:S04]  /*1d110*/  STS.U8 [R2+UR5+0x1f800], R19 ;  /* 0x01f8001302007988 */ /* 0x000fe80008000005 */
[----:B------:R-:W-:Y:S04]  /*1d120*/  STS.U8 [R2+UR5+0x1fc00], R17 ;  /* 0x01fc001102007988 */ /* 0x000fe80008000005 */
[----:B------:R-:W-:Y:S04]  /*1d130*/  STL [R1+0xfe8], R220 ;  /* 0x000fe8dc01007387 */ /* 0x000fe80000100800 */
[----:B------:R-:W-:Y:S04]  /*1d140*/  STL [R1+0xfe4], R227 ;  /* 0x000fe4e301007387 */ /* 0x000fe80000100800 */
[----:B------:R0:W-:Y:S04]  /*1d150*/  STS.U8 [R12+UR5+0x12d00], R121 ;  /* 0x012d00790c007988 */ /* 0x0001e80008000005 */
[----:B------:R1:W-:Y:S04]  /*1d160*/  STS.U8 [R12+UR5+0x13100], R68 ;  /* 0x013100440c007988 */ /* 0x0003e80008000005 */
[----:B------:R1:W-:Y:S04]  /*1d170*/  STS.U8 [R12+UR5+0x13500], R122 ;  /* 0x0135007a0c007988 */ /* 0x0003e80008000005 */
[----:B0-----:R-:W2:Y:S04]  /*1d180*/  LDL.LU R121, [R1+0x12b4] ;  /* 0x0012b40001797983 */ /* 0x001ea80000300800 */
[----:B-1----:R-:W2:Y:S04]  /*1d190*/  LDL.LU R68, [R1+0x12b0] ;  /* 0x0012b00001447983 */ /* 0x002ea80000300800 */
[----:B------:R-:W2:Y:S04]  /*1d1a0*/  LDL.LU R122, [R1+0x12ac] ;  /* 0x0012ac00017a7983 */ /* 0x000ea80000300800 */
        /* <DEDUP_REMOVED lines=38> */
[----:B0-----:R-:W2:Y:S04]  /*1d410*/  LDL.LU R11, [R1+0x1260] ;  /* 0x00126000010b7983 */ /* 0x001ea80000300800 */
[----:B-1----:R-:W2:Y:S04]  /*1d420*/  LDL.LU R10, [R1+0x125c] ;  /* 0x00125c00010a7983 */ /* 0x002ea80000300800 */
[----:B----4-:R-:W-:Y:S04]  /*1d430*/  STS.U8 [R12+UR5+0x10100], R157 ;  /* 0x0101009d0c007988 */ /* 0x010fe80008000005 */
[----:B---3--:R-:W-:Y:S04]  /*1d440*/  STS.U8 [R12+UR5+0x10500], R156 ;  /* 0x0105009c0c007988 */ /* 0x008fe80008000005 */
[----:B------:R-:W-:Y:S04]  /*1d450*/  STS.U8 [R12+UR5+0x10900], R153 ;  /* 0x010900990c007988 */ /* 0x000fe80008000005 */
[----:B------:R-:W-:Y:S04]  /*1d460*/  STS.U8 [R12+UR5+0x10d00], R152 ;  /* 0x010d00980c007988 */ /* 0x000fe80008000005 */
[----:B------:R-:W-:Y:S04]  /*1d470*/  STS.U8 [R12+UR5+0x11100], R166 ;  /* 0x011100a60c007988 */ /* 0x000fe80008000005 */
[----:B------:R-:W-:Y:S04]  /*1d480*/  STS.U8 [R12+UR5+0x11500], R163 ;  /* 0x011500a30c007988 */ /* 0x000fe80008000005 */
[----:B------:R-:W-:Y:S04]  /*1d490*/  STS.U8 [R12+UR5+0x11900], R162 ;  /* 0x011900a20c007988 */ /* 0x000fe80008000005 */
[----:B------:R0:W-:Y:S04]  /*1d4a0*/  STS.U8 [R12+UR5+0x18900], R216 ;  /* 0x018900d80c007988 */ /* 0x0001e80008000005 */
        /* <DEDUP_REMOVED lines=34> */
[----:B------:R-:W-:Y:S04]  /*1d6d0*/  STL [R1+0xfec], R12 ;  /* 0x000fec0c01007387 */ /* 0x000fe80000100800 */
        /* <DEDUP_REMOVED lines=72> */
[----:B------:R-:W-:Y:S04]  /*1db60*/  STL [R1+0xff0], R11 ;  /* 0x000ff00b01007387 */ /* 0x000fe80000100800 */
[----:B------:R-:W-:Y:S04]  /*1db70*/  STS.U8 [R10+UR5+0x1d300], R25 ;  /* 0x01d300190a007988 */ /* 0x000fe80008000005 */
[----:B------:R0:W-:Y:S04]  /*1db80*/  STS.U8 [R10+UR5+0x1d700], R24 ;  /* 0x01d700180a007988 */ /* 0x0001e80008000005 */
[----:B------:R-:W-:Y:S04]  /*1db90*/  STS.U8 [R10+UR5+0x1cb00], R27 ;  /* 0x01cb001b0a007988 */ /* 0x000fe80008000005 */
[----:B------:R1:W-:Y:S04]  /*1dba0*/  STS.U8 [R10+UR5+0x1cf00], R26 ;  /* 0x01cf001a0a007988 */ /* 0x0003e80008000005 */
[----:B0-----:R-:W3:Y:S04]  /*1dbb0*/  LDL.LU.64 R24, [R1] ;  /* 0x0000000001187983 */ /* 0x001ee80000300a00 */
[----:B------:R-:W-:Y:S04]  /*1dbc0*/  STS.U8 [R10+UR5+0x1c300], R29 ;  /* 0x01c3001d0a007988 */ /* 0x000fe80008000005 */
[----:B------:R0:W-:Y:S04]  /*1dbd0*/  STS.U8 [R10+UR5+0x1c700], R28 ;  /* 0x01c7001c0a007988 */ /* 0x0001e80008000005 */
[----:B-1----:R-:W4:Y:S04]  /*1dbe0*/  LDL.LU.64 R26, [R1+0x8] ;  /* 0x00000800011a7983 */ /* 0x002f280000300a00 */
[----:B------:R-:W-:Y:S04]  /*1dbf0*/  STS.U8 [R10+UR5+0x1bb00], R31 ;  /* 0x01bb001f0a007988 */ /* 0x000fe80008000005 */
[----:B------:R1:W-:Y:S04]  /*1dc00*/  STS.U8 [R10+UR5+0x1bf00], R30 ;  /* 0x01bf001e0a007988 */ /* 0x0003e80008000005 */
[----:B0-----:R-:W3:Y:S04]  /*1dc10*/  LDL.LU.64 R28, [R1+0x10] ;  /* 0x00001000011c7983 */ /* 0x001ee80000300a00 */
[----:B------:R-:W-:Y:S04]  /*1dc20*/  STS.U8 [R10+UR5+0x1b300], R33 ;  /* 0x01b300210a007988 */ /* 0x000fe80008000005 */
[----:B------:R0:W-:Y:S04]  /*1dc30*/  STS.U8 [R10+UR5+0x1b700], R32 ;  /* 0x01b700200a007988 */ /* 0x0001e80008000005 */
[----:B-1----:R-:W3:Y:S04]  /*1dc40*/  LDL.LU.64 R30, [R1+0x18] ;  /* 0x00001800011e7983 */ /* 0x002ee80000300a00 */
        /* <DEDUP_REMOVED lines=54> */
[----:B0-----:R-:W3:Y:S04]  /*1dfb0*/  LDL.LU.64 R68, [R1+0xb0] ;  /* 0x0000b00001447983 */ /* 0x001ee80000300a00 */
[----:B------:R-:W3:Y:S04]  /*1dfc0*/  LDL.LU.64 R70, [R1+0xb8] ;  /* 0x0000b80001467983 */ /* 0x000ee80000300a00 */
        /* <DEDUP_REMOVED lines=39> */
[----:B------:R-:W3:Y:S01]  /*1e240*/  LDL.LU.64 R150, [R1+0x1f8] ;  /* 0x0001f80001967983 */ /* 0x000ee20000300a00 */
[----:B------:R-:W-:-:S02]  /*1e250*/  F2FP.SATFINITE.E4M3.F32.PACK_AB_MERGE_C R16, R6, R5, RZ ;  /* 0x000000050610723e */ /* 0x000fc400048070ff */
[----:B------:R-:W-:Y:S02]  /*1e260*/  F2FP.SATFINITE.E4M3.F32.PACK_AB_MERGE_C R15, R0, R3, RZ ;  /* 0x00000003000f723e */ /* 0x000fe400048070ff */
[----:B------:R-:W-:Y:S02]  /*1e270*/  F2FP.SATFINITE.E4M3.F32.PACK_AB_MERGE_C R16, R245, R250, R16 ;  /* 0x000000faf510723e */ /* 0x000fe40004807010 */
[----:B------:R-:W-:Y:S02]  /*1e280*/  F2FP.SATFINITE.E4M3.F32.PACK_AB_MERGE_C R4, R224, R23, RZ ;  /* 0x00000017e004723e */ /* 0x000fe400048070ff */
[----:B------:R-:W-:Y:S02]  /*1e290*/  F2FP.SATFINITE.E4M3.F32.PACK_AB_MERGE_C R15, R239, R243, R15 ;  /* 0x000000f3ef0f723e */ /* 0x000fe4000480700f */
[----:B------:R-:W-:Y:S02]  /*1e2a0*/  F2FP.SATFINITE.E4M3.F32.PACK_AB_MERGE_C R2, R251, R248, RZ ;  /* 0x000000f8fb02723e */ /* 0x000fe400048070ff */
[----:B------:R-:W-:-:S02]  /*1e2b0*/  F2FP.SATFINITE.E4M3.F32.PACK_AB_MERGE_C R4, R231, R235, R4 ;  /* 0x000000ebe704723e */ /* 0x000fc40004807004 */
[----:B------:R-:W-:Y:S02]  /*1e2c0*/  SEL R165, R15, R16, !P1 ;  /* 0x000000100fa57207 */ /* 0x000fe40004800000 */
[----:B------:R-:W-:Y:S02]  /*1e2d0*/  F2FP.SATFINITE.E4M3.F32.PACK_AB_MERGE_C R2, R220, R227, R2 ;  /* 0x000000e3dc02723e */ /* 0x000fe40004807002 */
[----:B------:R-:W-:Y:S02]  /*1e2e0*/  SEL R17, R16, R15, !P1 ;  /* 0x0000000f10117207 */ /* 0x000fe40004800000 */
[----:B--2---:R-:W-:Y:S02]  /*1e2f0*/  LOP3.LUT R20, R216, 0x1, RZ, 0x3c, !PT ;  /* 0x00000001d8147812 */ /* 0x004fe400078e3cff */
[----:B------:R-:W-:Y:S02]  /*1e300*/  SEL R15, R4, R2, !P1 ;  /* 0x00000002040f7207 */ /* 0x000fe40004800000 */
[----:B------:R-:W-:Y:S01]  /*1e310*/  SEL R167, R2, R4, !P1 ;  /* 0x0000000402a77207 */ /* 0x000fe20004800000 */
[----:B------:R-:W-:Y:S04]  /*1e320*/  SHFL.IDX PT, R165, R165, R20, 0x1f ;  /* 0x00001f14a5a57589 */ /* 0x000fe800000e0000 */
[----:B------:R-:W0:Y:S04]  /*1e330*/  SHFL.IDX PT, R4, R17, R216, 0x1f ;  /* 0x00001fd811047589 */ /* 0x000e2800000e0000 */
        /* <DEDUP_REMOVED lines=10> */
[----:B------:R1:W-:Y:S06]  /*1e3e0*/  MEMBAR.ALL.CTA ;  /* 0x0000000000007992 */ /* 0x0003ec0000008000 */
[----:B-1----:R-:W1:Y:S01]  /*1e3f0*/  FENCE.VIEW.ASYNC.S ;  /* 0x00000000000073c6 */ /* 0x002e620000000000 */
[----:B------:R-:W-:Y:S01]  /*1e400*/  IMAD.MOV.U32 R154, RZ, RZ, 0x5410 ;  /* 0x00005410ff9a7424 */ /* 0x000fe200078e00ff */
[----:B------:R-:W-:Y:S01]  /*1e410*/  LOP3.LUT P2, RZ, R8, 0x2, RZ, 0xc0, !PT ;  /* 0x0000000208ff7812 */ /* 0x000fe2000784c0ff */
[----:B------:R-:W-:-:S02]  /*1e420*/  IMAD.MOV.U32 R155, RZ, RZ, 0x7632 ;  /* 0x00007632ff9b7424 */ /* 0x000fc400078e00ff */
[----:B------:R-:W-:Y:S01]  /*1e430*/  FADD R2, -R14, R9 ;  /* 0x000000090e027221 */ /* 0x000fe20000000100 */
[----:B------:R-:W-:Y:S01]  /*1e440*/  SEL R154, R154, 0x1054, !P2 ;  /* 0x000010549a9a7807 */ /* 0x000fe20005000000 */
[----:B------:R-:W-:Y:S01]  /*1e450*/  FADD R16, -R13, R7 ;  /* 0x000000070d107221 */ /* 0x000fe20000000100 */
[----:B------:R-:W-:Y:S02]  /*1e460*/  SEL R155, R155, 0x3276, !P2 ;  /* 0x000032769b9b7807 */ /* 0x000fe40005000000 */
[C-C-:B0-----:R-:W-:Y:S01]  /*1e470*/  PRMT R164, R4.reuse, R154, R165.reuse ;  /* 0x0000009a04a47216 */ /* 0x141fe200000000a5 */
[----:B-1----:R-:W-:Y:S01]  /*1e480*/  SHFL.IDX PT, R15, R15, R216, 0x1f ;  /* 0x00001fd80f0f7589 */ /* 0x002fe200000e0000 */
[-C--:B------:R-:W-:Y:S01]  /*1e490*/  PRMT R165, R4, R155.reuse, R165 ;  /* 0x0000009b04a57216 */ /* 0x080fe200000000a5 */
[----:B------:R-:W-:Y:S01]  /*1e4a0*/  FMUL R2, R2, 1.4426950216293334961 ;  /* 0x3fb8aa3b02027820 */ /* 0x000fe20000400000 */
[----:B------:R-:W-:Y:S01]  /*1e4b0*/  FMUL R4, R16, 1.4426950216293334961 ;  /* 0x3fb8aa3b10047820 */ /* 0x000fe20000400000 */
[----:B------:R-:W0:Y:S04]  /*1e4c0*/  SHFL.IDX PT, R167, R167, R20, 0x1f ;  /* 0x00001f14a7a77589 */ /* 0x000e2800000e0000 */
[----:B------:R-:W4:Y:S08]  /*1e4d0*/  MUFU.EX2 R2, R2 ;  /* 0x0000000200027308 */ /* 0x000f300000000800 */
[----:B------:R-:W1:Y:S01]  /*1e4e0*/  MUFU.EX2 R4, R4 ;  /* 0x0000000400047308 */ /* 0x000e620000000800 */
[-C--:B----4-:R-:W-:Y:S01]  /*1e4f0*/  FMUL R26, R26, R2.reuse ;  /* 0x000000021a1a7220 */ /* 0x090fe20000400000 */
[-C--:B------:R-:W-:Y:S01]  /*1e500*/  FMUL R27, R27, R2.reuse ;  /* 0x000000021b1b7220 */ /* 0x080fe20000400000 */
[-C--:B---3--:R-:W-:Y:S01]  /*1e510*/  FMUL R30, R30, R2.reuse ;  /* 0x000000021e1e7220 */ /* 0x088fe20000400000 */
[-C--:B------:R-:W-:Y:S01]  /*1e520*/  FMUL R31, R31, R2.reuse ;  /* 0x000000021f1f7220 */ /* 0x080fe20000400000 */
        /* <DEDUP_REMOVED lines=17> */
[----:B------:R-:W-:Y:S01]  /*1e640*/  FMUL R67, R67, R2 ;  /* 0x0000000243437220 */ /* 0x000fe20000400000 */
[-C--:B-1----:R-:W-:Y:S01]  /*1e650*/  FMUL R24, R24, R4.reuse ;  /* 0x0000000418187220 */ /* 0x082fe20000400000 */
[-C--:B------:R-:W-:Y:S01]  /*1e660*/  FMUL R25, R25, R4.reuse ;  /* 0x0000000419197220 */ /* 0x080fe20000400000 */
[-C--:B------:R-:W-:Y:S01]  /*1e670*/  FMUL R28, R28, R4.reuse ;  /* 0x000000041c1c7220 */ /* 0x080fe20000400000 */
[-C--:B------:R-:W-:Y:S01]  /*1e680*/  FMUL R29, R29, R4.reuse ;  /* 0x000000041d1d7220 */ /* 0x080fe20000400000 */
[-C--:B------:R-:W-:Y:S01]  /*1e690*/  FMUL R32, R32, R4.reuse ;  /* 0x0000000420207220 */ /* 0x080fe20000400000 */
[-C--:B------:R-:W-:Y:S01]  /*1e6a0*/  FMUL R33, R33, R4.reuse ;  /* 0x0000000421217220 */ /* 0x080fe20000400000 */
[-C--:B------:R-:W-:Y:S01]  /*1e6b0*/  FMUL R36, R36, R4.reuse ;  /* 0x0000000424247220 */ /* 0x080fe20000400000 */
[----:B------:R-:W-:Y:S01]  /*1e6c0*/  FMUL R37, R37, R4 ;  /* 0x0000000425257220 */ /* 0x000fe20000400000 */
[-C--:B------:R-:W-:Y:S01]  /*1e6d0*/  FMUL R70, R70, R2.reuse ;  /* 0x0000000246467220 */ /* 0x080fe20000400000 */
[----:B------:R-:W-:Y:S01]  /*1e6e0*/  FMUL R71, R71, R2 ;  /* 0x0000000247477220 */ /* 0x000fe20000400000 */
        /* <DEDUP_REMOVED lines=32> */
[--C-:B0-----:R-:W-:Y:S01]  /*1e8f0*/  PRMT R166, R15, R154, R167.reuse ;  /* 0x0000009a0fa67216 */ /* 0x101fe200000000a7 */
[-C--:B------:R-:W-:Y:S01]  /*1e900*/  FMUL R88, R88, R4.reuse ;  /* 0x0000000458587220 */ /* 0x080fe20000400000 */
[----:B------:R-:W-:Y:S01]  /*1e910*/  FMUL R89, R89, R4 ;  /* 0x0000000459597220 */ /* 0x000fe20000400000 */
[----:B------:R-:W-:Y:S01]  /*1e920*/  PRMT R167, R15, R155, R167 ;  /* 0x0000009b0fa77216 */ /* 0x000fe200000000a7 */
[-C--:B------:R-:W-:Y:S01]  /*1e930*/  FMUL R90, R90, R2.reuse ;  /* 0x000000025a5a7220 */ /* 0x080fe20000400000 */
[----:B------:R-:W-:Y:S01]  /*1e940*/  FMUL R91, R91, R2 ;  /* 0x000000025b5b7220 */ /* 0x000fe20000400000 */
        /* <DEDUP_REMOVED lines=60> */
[----:B------:R-:W-:Y:S06]  /*1ed10*/  BAR.SYNC.DEFER_BLOCKING 0x0 ;  /* 0x0000000000007b1d */ /* 0x000fec0000010000 */
[----:B------:R-:W-:-:S06]  /*1ed20*/  WARPGROUP.ARRIVE ;  /* 0x00000000000079c5 */ /* 0x000fcc0000000000 */
[----:B------:R-:W-:Y:S01]  /*1ed30*/  QGMMA.64x256x32.F32.E4M3.E4M3 R24, R164, gdesc[UR8], R24, gsb0 ;  /* 0x03e00008a4187df3 */ /* 0x000fe20008000818 */
[--C-:B------:R-:W-:Y:S01]  /*1ed40*/  FFMA R170, R170, UR60, -R14.reuse ;  /* 0x0000003caaaa7c23 */ /* 0x100fe2000800080e */
[--C-:B------:R-:W-:Y:S01]  /*1ed50*/  FFMA R171, R171, UR60, -R14.reuse ;  /* 0x0000003cabab7c23 */ /* 0x100fe2000800080e */
[--C-:B------:R-:W-:Y:S01]  /*1ed60*/  FFMA R174, R174, UR60, -R14.reuse ;  /* 0x0000003caeae7c23 */ /* 0x100fe2000800080e */
[--C-:B------:R-:W-:Y:S01]  /*1ed70*/  FFMA R175, R175, UR60, -R14.reuse ;  /* 0x0000003cafaf7c23 */ /* 0x100fe2000800080e */
[--C-:B------:R-:W-:Y:S01]  /*1ed80*/  FFMA R178, R178, UR60, -R14.reuse ;  /* 0x0000003cb2b27c23 */ /* 0x100fe2000800080e */
[--C-:B------:R-:W-:Y:S01]  /*1ed90*/  FFMA R179, R179, UR60, -R14.reuse ;  /* 0x0000003cb3b37c23 */ /* 0x100fe2000800080e */
        /* <DEDUP_REMOVED lines=8> */
[----:B------:R-:W-:Y:S01]  /*1ee20*/  FMUL R182, R182, 1.4426950216293334961 ;  /* 0x3fb8aa3bb6b67820 */ /* 0x000fe20000400000 */
[----:B------:R-:W-:Y:S01]  /*1ee30*/  FMUL R183, R183, 1.4426950216293334961 ;  /* 0x3fb8aa3bb7b77820 */ /* 0x000fe20000400000 */
        /* <DEDUP_REMOVED lines=16> */
[----:B------:R-:W-:Y:S08]  /*1ef40*/  MUFU.EX2 R170, R170 ;  /* 0x000000aa00aa7308 */ /* 0x000ff00000000800 */
[----:B------:R-:W0:Y:S08]  /*1ef50*/  MUFU.EX2 R171, R171 ;  /* 0x000000ab00ab7308 */ /* 0x000e300000000800 */
[----:B------:R-:W-:Y:S08]  /*1ef60*/  MUFU.EX2 R174, R174 ;  /* 0x000000ae00ae7308 */ /* 0x000ff00000000800 */
[----:B------:R-:W1:Y:S08]  /*1ef70*/  MUFU.EX2 R175, R175 ;  /* 0x000000af00af7308 */ /* 0x000e700000000800 */
[----:B------:R-:W-:Y:S08]  /*1ef80*/  MUFU.EX2 R178, R178 ;  /* 0x000000b200b27308 */ /* 0x000ff00000000800 */
[----:B------:R-:W2:Y:S08]  /*1ef90*/  MUFU.EX2 R179, R179 ;  /* 0x000000b300b37308 */ /* 0x000eb00000000800 */
[----:B------:R-:W-:Y:S08]  /*1efa0*/  MUFU.EX2 R182, R182 ;  /* 0x000000b600b67308 */ /* 0x000ff00000000800 */
[----:B------:R-:W3:Y:S08]  /*1efb0*/  MUFU.EX2 R183, R183 ;  /* 0x000000b700b77308 */ /* 0x000ef00000000800 */
[----:B------:R-:W-:Y:S08]  /*1efc0*/  MUFU.EX2 R168, R168 ;  /* 0x000000a800a87308 */ /* 0x000ff00000000800 */
[----:B------:R-:W4:Y:S08]  /*1efd0*/  MUFU.EX2 R169, R169 ;  /* 0x000000a900a97308 */ /* 0x000f300000000800 */
[----:B------:R-:W-:Y:S08]  /*1efe0*/  MUFU.EX2 R172, R172 ;  /* 0x000000ac00ac7308 */ /* 0x000ff00000000800 */
[----:B------:R-:W4:Y:S08]  /*1eff0*/  MUFU.EX2 R173, R173 ;  /* 0x000000ad00ad7308 */ /* 0x000f300000000800 */
[----:B------:R-:W-:Y:S08]  /*1f000*/  MUFU.EX2 R176, R176 ;  /* 0x000000b000b07308 */ /* 0x000ff00000000800 */
[----:B------:R-:W4:Y:S08]  /*1f010*/  MUFU.EX2 R177, R177 ;  /* 0x000000b100b17308 */ /* 0x000f300000000800 */
[----:B------:R-:W-:Y:S08]  /*1f020*/  MUFU.EX2 R180, R180 ;  /* 0x000000b400b47308 */ /* 0x000ff00000000800 */
[----:B------:R-:W4:Y:S01]  /*1f030*/  MUFU.EX2 R181, R181 ;  /* 0x000000b500b57308 */ /* 0x000f220000000800 */
[----:B0-----:R-:W-:-:S02]  /*1f040*/  F2FP.SATFINITE.E4M3.F32.PACK_AB_MERGE_C R18, R171, R170, RZ ;  /* 0x000000aaab12723e */ /* 0x001fc400048070ff */
[----:B-1----:R-:W-:Y:S02]  /*1f050*/  F2FP.SATFINITE.E4M3.F32.PACK_AB_MERGE_C R17, R175, R174, RZ ;  /* 0x000000aeaf11723e */ /* 0x002fe400048070ff */
[----:B--2---:R-:W-:Y:S02]  /*1f060*/  F2FP.SATFINITE.E4M3.F32.PACK_AB_MERGE_C R16, R179, R178, RZ ;  /* 0x000000b2b310723e */ /* 0x004fe400048070ff */
[----:B---3--:R-:W-:Y:S02]  /*1f070*/  F2FP.SATFINITE.E4M3.F32.PACK_AB_MERGE_C R15, R183, R182, RZ ;  /* 0x000000b6b70f723e */ /* 0x008fe400048070ff */
[----:B----4-:R-:W-:Y:S02]  /*1f080*/  F2FP.SATFINITE.E4M3.F32.PACK_AB_MERGE_C R18, R169, R168, R18 ;  /* 0x000000a8a912723e */ /* 0x010fe40004807012 */
[----:B------:R-:W-:Y:S02]  /*1f090*/  F2FP.SATFINITE.E4M3.F32.PACK_AB_MERGE_C R17, R173, R172, R17 ;  /* 0x000000acad11723e */ /* 0x000fe40004807011 */
[----:B------:R-:W-:-:S02]  /*1f0a0*/  F2FP.SATFINITE.E4M3.F32.PACK_AB_MERGE_C R16, R177, R176, R16 ;  /* 0x000000b0b110723e */ /* 0x000fc40004807010 */
[----:B------:R-:W-:Y:S02]  /*1f0b0*/  F2FP.SATFINITE.E4M3.F32.PACK_AB_MERGE_C R15, R181, R180, R15 ;  /* 0x000000b4b50f723e */ /* 0x000fe4000480700f */
[----:B------:R-:W-:Y:S02]  /*1f0c0*/  SEL R19, R18, R17, !P1 ;  /* 0x0000001112137207 */ /* 0x000fe40004800000 */
[----:B------:R-:W-:Y:S02]  /*1f0d0*/  SEL R161, R17, R18, !P1 ;  /* 0x0000001211a17207 */ /* 0x000fe40004800000 */
[----:B------:R-:W-:Y:S02]  /*1f0e0*/  SEL R163, R15, R16, !P1 ;  /* 0x000000100fa37207 */ /* 0x000fe40004800000 */
[----:B------:R-:W-:Y:S02]  /*1f0f0*/  SEL R17, R16, R15, !P1 ;  /* 0x0000000f10117207 */ /* 0x000fe40004800000 */
[----:B------:R-:W-:Y:S04]  /*1f100*/  SHFL.IDX PT, R15, R19, R216, 0x1f ;  /* 0x00001fd8130f7589 */ /* 0x000fe800000e0000 */
[----:B------:R-:W0:Y:S04]  /*1f110*/  SHFL.IDX PT, R161, R161, R20, 0x1f ;  /* 0x00001f14a1a17589 */ /* 0x000e2800000e0000 */
[----:B------:R-:W-:Y:S04]  /*1f120*/  SHFL.IDX PT, R16, R17, R216, 0x1f ;  /* 0x00001fd811107589 */ /* 0x000fe800000e0000 */
[----:B------:R-:W1:Y:S01]  /*1f130*/  SHFL.IDX PT, R163, R163, R20, 0x1f ;  /* 0x00001f14a3a37589 */ /* 0x000e6200000e0000 */
[----:B0-----:R-:W-:-:S02]  /*1f140*/  PRMT R160, R15, R154, R161 ;  /* 0x0000009a0fa07216 */ /* 0x001fc400000000a1 */
[-C--:B------:R-:W-:Y:S02]  /*1f150*/  PRMT R161, R15, R155.reuse, R161 ;  /* 0x0000009b0fa17216 */ /* 0x080fe400000000a1 */
[C-C-:B-1----:R-:W-:Y:S02]  /*1f160*/  PRMT R162, R16.reuse, R154, R163.reuse ;  /* 0x0000009a10a27216 */ /* 0x142fe400000000a3 */
[----:B------:R-:W-:Y:S01]  /*1f170*/  PRMT R163, R16, R155, R163 ;  /* 0x0000009b10a37216 */ /* 0x000fe200000000a3 */
[----:B------:R-:W-:-:S03]  /*1f180*/  WARPGROUP.DEPBAR.LE gsb0, 0x0 ;  /* 0x00008000000079c5 */ /* 0x000fc60000010000 */
        /* <DEDUP_REMOVED lines=73> */
[----:B------:R-:W-:Y:S02]  /*1f620*/  IMAD.MOV.U32 R233, RZ, RZ, R6 ;  /* 0x000000ffffe97224 */ /* 0x000fe400078e0006 */
[----:B------:R-:W-:Y:S02]  /*1f630*/  IMAD.MOV.U32 R237, RZ, RZ, R5 ;  /* 0x000000ffffed7224 */ /* 0x000fe400078e0005 */
[----:B------:R-:W-:Y:S01]  /*1f640*/  IMAD.MOV.U32 R242, RZ, RZ, R3 ;  /* 0x000000fffff27224 */ /* 0x000fe200078e0003 */
[----:B------:R-:W-:Y:S01]  /*1f650*/  STL [R1+0xff4], R10 ;  /* 0x000ff40a01007387 */ /* 0x000fe20000100800 */
[----:B------:R-:W-:-:S03]  /*1f660*/  IMAD.MOV.U32 R247, RZ, RZ, R0 ;  /* 0x000000fffff77224 */ /* 0x000fc600078e0000 */
[----:B------:R0:W-:Y:S04]  /*1f670*/  STL [R1+0xff8], R233 ;  /* 0x000ff8e901007387 */ /* 0x0001e80000100800 */
[----:B------:R-:W-:Y:S04]  /*1f680*/  STL [R1+0xffc], R237 ;  /* 0x000ffced01007387 */ /* 0x000fe80000100800 */
[----:B------:R1:W-:Y:S04]  /*1f690*/  STL [R1+0x1000], R242 ;  /* 0x001000f201007387 */ /* 0x0003e80000100800 */
[----:B------:R-:W-:Y:S04]  /*1f6a0*/  STL [R1+0x1004], R247 ;  /* 0x001004f701007387 */ /* 0x000fe80000100800 */
[----:B------:R-:W-:Y:S04]  /*1f6b0*/  STL [R1+0x1014], R164 ;  /* 0x001014a401007387 */ /* 0x000fe80000100800 */
[----:B------:R-:W-:Y:S04]  /*1f6c0*/  STL [R1+0x1010], R165 ;  /* 0x001010a501007387 */ /* 0x000fe80000100800 */
[----:B------:R-:W-:Y:S04]  /*1f6d0*/  STL [R1+0x100c], R166 ;  /* 0x00100ca601007387 */ /* 0x000fe80000100800 */
[----:B------:R2:W-:Y:S04]  /*1f6e0*/  STL [R1+0x1008], R167 ;  /* 0x001008a701007387 */ /* 0x0005e80000100800 */
        /* <DEDUP_REMOVED lines=15> */
[----:B------:R4:W-:Y:S01]  /*1f7e0*/  STL [R1+0x1050], R180 ;  /* 0x001050b401007387 */ /* 0x0009e20000100800 */
[----:B------:R-:W-:-:S03]  /*1f7f0*/  WARPGROUP.DEPBAR.LE gsb0, 0x0 ;  /* 0x00008000000079c5 */ /* 0x000fc60000010000 */
[----:B------:R-:W-:Y:S04]  /*1f800*/  STL.64 [R1], R24 ;  /* 0x0000001801007387 */ /* 0x000fe80000100a00 */
        /* <DEDUP_REMOVED lines=25> */
[----:B------:R-:W-:-:S03]  /*1f9a0*/  IMAD.MOV.U32 R22, RZ, RZ, R150 ;  /* 0x000000ffff167224 */ /* 0x000fc600078e0096 */
[----:B------:R-:W-:Y:S01]  /*1f9b0*/  STL.64 [R1+0xd0], R76 ;  /* 0x0000d04c01007387 */ /* 0x000fe20000100a00 */
[----:B------:R-:W-:-:S03]  /*1f9c0*/  IMAD.MOV.U32 R21, RZ, RZ, R151 ;  /* 0x000000ffff157224 */ /* 0x000fc600078e0097 */
[----:B------:R-:W-:Y:S01]  /*1f9d0*/  STL.64 [R1+0xd8], R78 ;  /* 0x0000d84e01007387 */ /* 0x000fe20000100a00 */
[----:B------:R-:W-:-:S03]  /*1f9e0*/  IMAD.MOV.U32 R218, RZ, RZ, R148 ;  /* 0x000000ffffda7224 */ /* 0x000fc600078e0094 */
[----:B------:R-:W-:Y:S01]  /*1f9f0*/  STL.64 [R1+0xe0], R80 ;  /* 0x0000e05001007387 */ /* 0x000fe20000100a00 */
[----:B------:R-:W-:-:S03]  /*1fa00*/  IMAD.MOV.U32 R217, RZ, RZ, R149 ;  /* 0x000000ffffd97224 */ /* 0x000fc600078e0095 */
[----:B------:R4:W-:Y:S01]  /*1fa10*/  STL [R1+0xe8], R82 ;  /* 0x0000e85201007387 */ /* 0x0009e20000100800 */
[----:B------:R-:W-:Y:S02]  /*1fa20*/  IMAD.MOV.U32 R221, RZ, RZ, R146 ;  /* 0x000000ffffdd7224 */ /* 0x000fe400078e0092 */
[----:B------:R-:W-:Y:S01]  /*1fa30*/  IMAD.MOV.U32 R219, RZ, RZ, R147 ;  /* 0x000000ffffdb7224 */ /* 0x000fe200078e0093 */
[----:B------:R-:W4:Y:S01]  /*1fa40*/  LDL.LU.64 R150, [R1+0x1250] ;  /* 0x0012500001967983 */ /* 0x000f220000300a00 */
[----:B------:R-:W-:Y:S02]  /*1fa50*/  IMAD.MOV.U32 R223, RZ, RZ, R144 ;  /* 0x000000ffffdf7224 */ /* 0x000fe400078e0090 */
[----:B------:R-:W-:Y:S01]  /*1fa60*/  IMAD.MOV.U32 R222, RZ, RZ, R145 ;  /* 0x000000ffffde7224 */ /* 0x000fe200078e0091 */
[----:B------:R-:W4:Y:S01]  /*1fa70*/  LDL.LU.64 R148, [R1+0x1248] ;  /* 0x0012480001947983 */ /* 0x000f220000300a00 */
[----:B------:R-:W-:Y:S02]  /*1fa80*/  IMAD.MOV.U32 R226, RZ, RZ, R142 ;  /* 0x000000ffffe27224 */ /* 0x000fe400078e008e */
[----:B------:R-:W-:Y:S01]  /*1fa90*/  IMAD.MOV.U32 R225, RZ, RZ, R143 ;  /* 0x000000ffffe17224 */ /* 0x000fe200078e008f */
[----:B------:R-:W4:Y:S01]  /*1faa0*/  LDL.LU.64 R146, [R1+0x1240] ;  /* 0x0012400001927983 */ /* 0x000f220000300a00 */
[----:B------:R-:W-:-:S02]  /*1fab0*/  IMAD.MOV.U32 R229, RZ, RZ, R140 ;  /* 0x000000ffffe57224 */ /* 0x000fc400078e008c */
        /* <DEDUP_REMOVED lines=50> */
[----:B0-----:R-:W-:Y:S02]  /*1fde0*/  IMAD.MOV.U32 R233, RZ, RZ, R106 ;  /* 0x000000ffffe97224 */ /* 0x001fe400078e006a */
[----:B------:R-:W-:Y:S01]  /*1fdf0*/  IMAD.MOV.U32 R10, RZ, RZ, R107 ;  /* 0x000000ffff0a7224 */ /* 0x000fe200078e006b */
[----:B------:R-:W4:Y:S01]  /*1fe00*/  LDL.LU.64 R110, [R1+0x11b0] ;  /* 0x0011b000016e7983 */ /* 0x000f220000300a00 */
[----:B-1----:R-:W-:-:S02]  /*1fe10*/  IMAD.MOV.U32 R242, RZ, RZ, R104 ;  /* 0x000000fffff27224 */ /* 0x002fc400078e0068 */
[----:B------:R-:W-:Y:S01]  /*1fe20*/  IMAD.MOV.U32 R237, RZ, RZ, R105 ;  /* 0x000000ffffed7224 */ /* 0x000fe200078e0069 */
[----:B------:R-:W4:Y:S01]  /*1fe30*/  LDL.LU.64 R108, [R1+0x11a8] ;  /* 0x0011a800016c7983 */ /* 0x000f220000300a00 */
[----:B--2---:R-:W-:Y:S02]  /*1fe40*/  IMAD.MOV.U32 R167, RZ, RZ, R102 ;  /* 0x000000ffffa77224 */ /* 0x004fe400078e0066 */
[----:B------:R-:W-:Y:S01]  /*1fe50*/  IMAD.MOV.U32 R247, RZ, RZ, R103 ;  /* 0x000000fffff77224 */ /* 0x000fe200078e0067 */
[----:B------:R-:W2:Y:S01]  /*1fe60*/  LDL.LU.64 R106, [R1+0x11a0] ;  /* 0x0011a000016a7983 */ /* 0x000ea20000300a00 */
[----:B------:R-:W-:Y:S02]  /*1fe70*/  IMAD.MOV.U32 R165, RZ, RZ, R100 ;  /* 0x000000ffffa57224 */ /* 0x000fe400078e0064 */
[----:B------:R-:W-:Y:S01]  /*1fe80*/  IMAD.MOV.U32 R166, RZ, RZ, R101 ;  /* 0x000000ffffa67224 */ /* 0x000fe200078e0065 */
[----:B------:R-:W2:Y:S01]  /*1fe90*/  LDL.LU.64 R104, [R1+0x1198] ;  /* 0x0011980001687983 */ /* 0x000ea20000300a00 */
[----:B---3--:R-:W-:-:S02]  /*1fea0*/  IMAD.MOV.U32 R170, RZ, RZ, R98 ;  /* 0x000000ffffaa7224 */ /* 0x008fc400078e0062 */
[----:B------:R-:W-:Y:S01]  /*1feb0*/  IMAD.MOV.U32 R164, RZ, RZ, R99 ;  /* 0x000000ffffa47224 */ /* 0x000fe200078e0063 */
[----:B------:R-:W3:Y:S01]  /*1fec0*/  LDL.LU.64 R102, [R1+0x1190] ;  /* 0x0011900001667983 */ /* 0x000ee20000300a00 */
[----:B----4-:R-:W-:Y:S02]  /*1fed0*/  IMAD.MOV.U32 R174, RZ, RZ, R96 ;  /* 0x000000ffffae7224 */ /* 0x010fe400078e0060 */
        /* <DEDUP_REMOVED lines=20> */
[----:B------:R-:W-:-:S03]  /*20020*/  IMAD.MOV.U32 R181, RZ, RZ, R83 ;  /* 0x000000ffffb57224 */ /* 0x000fc600078e0053 */
[----:B------:R-:W4:Y:S04]  /*20030*/  LDL.LU.64 R86, [R1+0x1150] ;  /* 0x0011500001567983 */ /* 0x000f280000300a00 */
        /* <DEDUP_REMOVED lines=30> */
[----:B------:R-:W4:Y:S01]  /*20220*/  LDL.LU.64 R24, [R1+0x1058] ;  /* 0x0010580001187983 */ /* 0x000f220000300a00 */
[-C--:B------:R-:W-:Y:S01]  /*20230*/  FMUL R150, R150, R2.reuse ;  /* 0x0000000296967220 */ /* 0x080fe20000400000 */
[-C--:B------:R-:W-:Y:S01]  /*20240*/  FMUL R151, R151, R2.reuse ;  /* 0x0000000297977220 */ /* 0x080fe20000400000 */
[-C--:B------:R-:W-:Y:S01]  /*20250*/  FMUL R146, R146, R2.reuse ;  /* 0x0000000292927220 */ /* 0x080fe20000400000 */
[----:B------:R-:W-:-:S03]  /*20260*/  FMUL R147, R147, R2 ;  /* 0x0000000293937220 */ /* 0x000fc60000400000 */
[----:B------:R-:W-:Y:S04]  /*20270*/  STL.64 [R1+0xf98], R150 ;  /* 0x000f989601007387 */ /* 0x000fe80000100a00 */
[----:B------:R-:W-:Y:S01]  /*20280*/  STL.64 [R1+0xf90], R148 ;  /* 0x000f909401007387 */ /* 0x000fe20000100a00 */
[-C--:B------:R-:W-:Y:S01]  /*20290*/  FMUL R142, R142, R2.reuse ;  /* 0x000000028e8e7220 */ /* 0x080fe20000400000 */
[-C--:B------:R-:W-:Y:S02]  /*202a0*/  FMUL R143, R143, R2.reuse ;  /* 0x000000028f8f7220 */ /* 0x080fe40000400000 */
[----:B------:R-:W-:Y:S04]  /*202b0*/  STL.64 [R1+0xf88], R146 ;  /* 0x000f889201007387 */ /* 0x000fe80000100a00 */
[----:B------:R-:W-:Y:S01]  /*202c0*/  STL.64 [R1+0xf80], R144 ;  /* 0x000f809001007387 */ /* 0x000fe20000100a00 */
[-C--:B------:R-:W-:Y:S01]  /*202d0*/  FMUL R138, R138, R2.reuse ;  /* 0x000000028a8a7220 */ /* 0x080fe20000400000 */
[----:B------:R-:W-:-:S02]  /*202e0*/  FMUL R139, R139, R2 ;  /* 0x000000028b8b7220 */ /* 0x000fc40000400000 */
        /* <DEDUP_REMOVED lines=30> */
[-C--:B--2---:R-:W-:Y:S01]  /*204d0*/  FMUL R106, R106, R2.reuse ;  /* 0x000000026a6a7220 */ /* 0x084fe20000400000 */
[----:B------:R-:W-:-:S02]  /*204e0*/  FMUL R107, R107, R2 ;  /* 0x000000026b6b7220 */ /* 0x000fc40000400000 */
[----:B------:R-:W-:Y:S04]  /*204f0*/  STL.64 [R1+0xef8], R110 ;  /* 0x000ef86e01007387 */ /* 0x000fe80000100a00 */
[----:B------:R-:W-:Y:S01]  /*20500*/  STL.64 [R1+0xef0], R108 ;  /* 0x000ef06c01007387 */ /* 0x000fe20000100a00 */
[-C--:B---3--:R-:W-:Y:S01]  /*20510*/  FMUL R102, R102, R2.reuse ;  /* 0x0000000266667220 */ /* 0x088fe20000400000 */
[-C--:B------:R-:W-:Y:S02]  /*20520*/  FMUL R103, R103, R2.reuse ;  /* 0x0000000267677220 */ /* 0x080fe40000400000 */
[----:B------:R-:W-:Y:S04]  /*20530*/  STL.64 [R1+0xee8], R106 ;  /* 0x000ee86a01007387 */ /* 0x000fe80000100a00 */
[----:B------:R-:W-:Y:S01]  /*20540*/  STL.64 [R1+0xee0], R104 ;  /* 0x000ee06801007387 */ /* 0x000fe20000100a00 */
[-C--:B----4-:R-:W-:Y:S01]  /*20550*/  FMUL R98, R98, R2.reuse ;  /* 0x0000000262627220 */ /* 0x090fe20000400000 */
[----:B------:R-:W-:-:S02]  /*20560*/  FMUL R99, R99, R2 ;  /* 0x0000000263637220 */ /* 0x000fc40000400000 */
[----:B------:R-:W-:Y:S01]  /*20570*/  STL.64 [R1+0xed8], R102 ;  /* 0x000ed86601007387 */ /* 0x000fe20000100a00 */
[----:B------:R-:W-:-:S03]  /*20580*/  FMUL R96, R96, R4 ;  /* 0x0000000460607220 */ /* 0x000fc60000400000 */
[----:B------:R-:W-:Y:S01]  /*20590*/  STL.64 [R1+0xed0], R100 ;  /* 0x000ed06401007387 */ /* 0x000fe20000100a00 */
[-C--:B------:R-:W-:Y:S01]  /*205a0*/  FMUL R94, R94, R2.reuse ;  /* 0x000000025e5e7220 */ /* 0x080fe20000400000 */
[----:B------:R-:W-:Y:S02]  /*205b0*/  FMUL R95, R95, R2 ;  /* 0x000000025f5f7220 */ /* 0x000fe40000400000 */
[----:B------:R-:W-:Y:S01]  /*205c0*/  STL.64 [R1+0xec8], R98 ;  /* 0x000ec86201007387 */ /* 0x000fe20000100a00 */
[-C--:B------:R-:W-:Y:S01]  /*205d0*/  FMUL R92, R92, R4.reuse ;  /* 0x000000045c5c7220 */ /* 0x080fe20000400000 */
[----:B------:R-:W-:Y:S02]  /*205e0*/  FMUL R93, R93, R4 ;  /* 0x000000045d5d7220 */ /* 0x000fe40000400000 */
[----:B------:R-:W-:Y:S01]  /*205f0*/  STL.64 [R1+0xec0], R96 ;  /* 0x000ec06001007387 */ /* 0x000fe20000100a00 */
[-C--:B------:R-:W-:Y:S01]  /*20600*/  FMUL R90, R90, R2.reuse ;  /* 0x000000025a5a7220 */ /* 0x080fe20000400000 */
[----:B------:R-:W-:-:S02]  /*20610*/  FMUL R91, R91, R2 ;  /* 0x000000025b5b7220 */ /* 0x000fc40000400000 */
        /* <DEDUP_REMOVED lines=99> */
[----:B------:R-:W-:Y:S04]  /*20c50*/  STL.64 [R1+0xdb0], R28 ;  /* 0x000db01c01007387 */ /* 0x000fe80000100a00 */
[----:B------:R-:W-:Y:S04]  /*20c60*/  STL.64 [R1+0xda8], R26 ;  /* 0x000da81a01007387 */ /* 0x000fe80000100a00 */
[----:B------:R0:W-:Y:S04]  /*20c70*/  STL.64 [R1+0xda0], R24 ;  /* 0x000da01801007387 */ /* 0x0001e80000100a00 */
[----:B0-----:R-:W2:Y:S04]  /*20c80*/  LDL.LU R24, [R1] ;  /* 0x0000000001187983 */ /* 0x001ea80000300800 */
[----:B------:R-:W2:Y:S04]  /*20c90*/  LDL.LU R25, [R1+0x4] ;  /* 0x0000040001197983 */ /* 0x000ea80000300800 */
        /* <DEDUP_REMOVED lines=56> */
[----:B------:R-:W2:Y:S01]  /*21020*/  LDL.LU R82, [R1+0xe8] ;  /* 0x0000e80001527983 */ /* 0x000ea20000300800 */
        /* <DEDUP_REMOVED lines=16> */
[----:B------:R-:W-:Y:S01]  /*21130*/  FMUL R210, R210, 1.4426950216293334961 ;  /* 0x3fb8aa3bd2d27820 */ /* 0x000fe20000400000 */
[----:B------:R-:W-:Y:S01]  /*21140*/  FMUL R211, R211, 1.4426950216293334961 ;  /* 0x3fb8aa3bd3d37820 */ /* 0x000fe20000400000 */
[----:B------:R-:W-:Y:S01]  /*21150*/  FMUL R214, R214, 1.4426950216293334961 ;  /* 0x3fb8aa3bd6d67820 */ /* 0x000fe20000400000 */
[----:B------:R-:W-:Y:S01]  /*21160*/  FMUL R215, R215, 1.4426950216293334961 ;  /* 0x3fb8aa3bd7d77820 */ /* 0x000fe20000400000 */
        /* <DEDUP_REMOVED lines=8> */
[----:B------:R-:W-:Y:S01]  /*211f0*/  MUFU.EX2 R202, R202 ;  /* 0x000000ca00ca7308 */ /* 0x000fe20000000800 */
[----:B------:R-:W-:Y:S01]  /*21200*/  FMUL R208, R208, 1.4426950216293334961 ;  /* 0x3fb8aa3bd0d07820 */ /* 0x000fe20000400000 */
[----:B------:R-:W-:Y:S01]  /*21210*/  FMUL R209, R209, 1.4426950216293334961 ;  /* 0x3fb8aa3bd1d17820 */ /* 0x000fe20000400000 */
[----:B------:R-:W-:Y:S01]  /*21220*/  FMUL R212, R212, 1.4426950216293334961 ;  /* 0x3fb8aa3bd4d47820 */ /* 0x000fe20000400000 */
[----:B------:R-:W-:-:S04]  /*21230*/  FMUL R213, R213, 1.4426950216293334961 ;  /* 0x3fb8aa3bd5d57820 */ /* 0x000fc80000400000 */
[----:B------:R-:W0:Y:S08]  /*21240*/  MUFU.EX2 R203, R203 ;  /* 0x000000cb00cb7308 */ /* 0x000e300000000800 */
[----:B------:R-:W-:Y:S08]  /*21250*/  MUFU.EX2 R206, R206 ;  /* 0x000000ce00ce7308 */ /* 0x000ff00000000800 */
[----:B------:R-:W1:Y:S08]  /*21260*/  MUFU.EX2 R207, R207 ;  /* 0x000000cf00cf7308 */ /* 0x000e700000000800 */
        /* <DEDUP_REMOVED lines=14> */
[----:B---3--:R-:W-:Y:S02]  /*21350*/  F2FP.SATFINITE.E4M3.F32.PACK_AB_MERGE_C R16, R211, R210, RZ ;  /* 0x000000d2d310723e */ /* 0x008fe400048070ff */
[----:B----4-:R-:W-:Y:S02]  /*21360*/  F2FP.SATFINITE.E4M3.F32.PACK_AB_MERGE_C R15, R215, R214, RZ ;  /* 0x000000d6d70f723e */ /* 0x010fe400048070ff */
[----:B------:R-:W-:Y:S02]  /*21370*/  F2FP.SATFINITE.E4M3.F32.PACK_AB_MERGE_C R18, R201, R200, R18 ;  /* 0x000000c8c912723e */ /* 0x000fe40004807012 */
[----:B------:R-:W-:Y:S02]  /*21380*/  F2FP.SATFINITE.E4M3.F32.PACK_AB_MERGE_C R17, R205, R204, R17 ;  /* 0x000000cccd11723e */ /* 0x000fe40004807011 */
[----:B------:R-:W-:-:S02]  /*21390*/  F2FP.SATFINITE.E4M3.F32.PACK_AB_MERGE_C R16, R209, R208, R16 ;  /* 0x000000d0d110723e */ /* 0x000fc40004807010 */
[----:B------:R-:W-:Y:S02]  /*213a0*/  SEL R153, R17, R18, !P1 ;  /* 0x0000001211997207 */ /* 0x000fe40004800000 */
[----:B------:R-:W-:Y:S02]  /*213b0*/  F2FP.SATFINITE.E4M3.F32.PACK_AB_MERGE_C R15, R213, R212, R15 ;  /* 0x000000d4d50f723e */ /* 0x000fe4000480700f */
[----:B------:R-:W-:Y:S02]  /*213c0*/  SEL R19, R18, R17, !P1 ;  /* 0x0000001112137207 */ /* 0x000fe40004800000 */
[----:B------:R-:W-:Y:S02]  /*213d0*/  SEL R17, R16, R15, !P1 ;  /* 0x0000000f10117207 */ /* 0x000fe40004800000 */
[----:B------:R-:W-:Y:S01]  /*213e0*/  SEL R18, R15, R16, !P1 ;  /* 0x000000100f127207 */ /* 0x000fe20004800000 */
[----:B------:R-:W-:Y:S04]  /*213f0*/  SHFL.IDX PT, R153, R153, R20, 0x1f ;  /* 0x00001f1499997589 */ /* 0x000fe800000e0000 */
[----:B------:R0:W1:Y:S04]  /*21400*/  SHFL.IDX PT, R15, R19, R216, 0x1f ;  /* 0x00001fd8130f7589 */ /* 0x00006800000e0000 */
[----:B------:R-:W-:Y:S04]  /*21410*/  SHFL.IDX PT, R16, R18, R20, 0x1f ;  /* 0x00001f1412107589 */ /* 0x000fe800000e0000 */
[----:B------:R-:W3:Y:S01]  /*21420*/  SHFL.IDX PT, R17, R17, R216, 0x1f ;  /* 0x00001fd811117589 */ /* 0x000ee200000e0000 */
[----:B------:R-:W-:Y:S01]  /*21430*/  IMAD.MOV.U32 R83, RZ, RZ, R181 ;  /* 0x000000ffff537224 */ /* 0x000fe200078e00b5 */
[----:B0-----:R-:W0:Y:S01]  /*21440*/  LDC R19, c[0x0][0x280] ;  /* 0x0000a000ff137b82 */ /* 0x001e220000000800 */
[----:B------:R-:W-:Y:S01]  /*21450*/  IMAD.MOV.U32 R84, RZ, RZ, R180 ;  /* 0x000000ffff547224 */ /* 0x000fe200078e00b4 */
[----:B------:R-:W4:Y:S01]  /*21460*/  LDL.LU R181, [R1+0x1054] ;  /* 0x0010540001b57983 */ /* 0x000f220000300800 */
[----:B------:R-:W-:-:S02]  /*21470*/  IMAD.MOV.U32 R85, RZ, RZ, R177 ;  /* 0x000000ffff557224 */ /* 0x000fc400078e00b1 */
[----:B------:R-:W-:Y:S01]  /*21480*/  IMAD.MOV.U32 R86, RZ, RZ, R176 ;  /* 0x000000ffff567224 */ /* 0x000fe200078e00b0 */
[----:B------:R-:W4:Y:S01]  /*21490*/  LDL.LU R180, [R1+0x1050] ;  /* 0x0010500001b47983 */ /* 0x000f220000300800 */
[----:B------:R-:W-:Y:S02]  /*214a0*/  IMAD.MOV.U32 R87, RZ, RZ, R173 ;  /* 0x000000ffff577224 */ /* 0x000fe400078e00ad */
[----:B------:R-:W-:Y:S01]  /*214b0*/  IMAD.MOV.U32 R88, RZ, RZ, R172 ;  /* 0x000000ffff587224 */ /* 0x000fe200078e00ac */
[----:B------:R-:W4:Y:S01]  /*214c0*/  LDL.LU R177, [R1+0x104c] ;  /* 0x00104c0001b17983 */ /* 0x000f220000300800 */
[----:B------:R-:W-:Y:S02]  /*214d0*/  IMAD.MOV.U32 R89, RZ, RZ, R169 ;  /* 0x000000ffff597224 */ /* 0x000fe400078e00a9 */
[----:B------:R-:W-:Y:S01]  /*214e0*/  IMAD.MOV.U32 R90, RZ, RZ, R168 ;  /* 0x000000ffff5a7224 */ /* 0x000fe200078e00a8 */
[C---:B-1----:R-:W-:Y:S01]  /*214f0*/  PRMT R152, R15.reuse, R154, R153 ;  /* 0x0000009a0f987216 */ /* 0x042fe20000000099 */
[----:B------:R-:W-:Y:S01]  /*21500*/  IMAD.MOV.U32 R91, RZ, RZ, R183 ;  /* 0x000000ffff5b7224 */ /* 0x000fe200078e00b7 */
[----:B------:R-:W-:Y:S01]  /*21510*/  PRMT R153, R15, R155, R153 ;  /* 0x0000009b0f997216 */ /* 0x000fe20000000099 */
[----:B------:R-:W-:Y:S01]  /*21520*/  IMAD.MOV.U32 R92, RZ, RZ, R182 ;  /* 0x000000ffff5c7224 */ /* 0x000fe200078e00b6 */
[----:B------:R-:W4:Y:S01]  /*21530*/  LDL.LU R176, [R1+0x1048] ;  /* 0x0010480001b07983 */ /* 0x000f220000300800 */
[----:B------:R-:W-:-:S02]  /*21540*/  IMAD.MOV.U32 R93, RZ, RZ, R179 ;  /* 0x000000ffff5d7224 */ /* 0x000fc400078e00b3 */
[----:B------:R-:W-:Y:S02]  /*21550*/  IMAD.MOV.U32 R94, RZ, RZ, R178 ;  /* 0x000000ffff5e7224 */ /* 0x000fe400078e00b2 */
[----:B------:R-:W-:Y:S02]  /*21560*/  IMAD.MOV.U32 R95, RZ, RZ, R175 ;  /* 0x000000ffff5f7224 */ /* 0x000fe400078e00af */
[----:B------:R-:W-:Y:S02]  /*21570*/  IMAD.MOV.U32 R96, RZ, RZ, R174 ;  /* 0x000000ffff607224 */ /* 0x000fe400078e00ae */
[----:B------:R-:W-:Y:S02]  /*21580*/  IMAD.MOV.U32 R97, RZ, RZ, R171 ;  /* 0x000000ffff617224 */ /* 0x000fe400078e00ab */
[----:B------:R-:W-:Y:S02]  /*21590*/  IMAD.MOV.U32 R98, RZ, RZ, R170 ;  /* 0x000000ffff627224 */ /* 0x000fe400078e00aa */
        /* <DEDUP_REMOVED lines=52> */
[----:B------:R-:W-:Y:S01]  /*218e0*/  IMAD.MOV.U32 R151, RZ, RZ, R21 ;  /* 0x000000ffff977224 */ /* 0x000fe200078e0015 */
[C-C-:B---3--:R-:W-:Y:S01]  /*218f0*/  PRMT R154, R17.reuse, R154, R16.reuse ;  /* 0x0000009a119a7216 */ /* 0x148fe20000000010 */
[----:B------:R-:W3:Y:S01]  /*21900*/  LDL.LU R173, [R1+0x1044] ;  /* 0x0010440001ad7983 */ /* 0x000ee20000300800 */
[----:B------:R-:W-:-:S03]  /*21910*/  PRMT R155, R17, R155, R16 ;  /* 0x0000009b119b7216 */ /* 0x000fc60000000010 */
[----:B------:R-:W4:Y:S01]  /*21920*/  LDL.LU R172, [R1+0x1040] ;  /* 0x0010400001ac7983 */ /* 0x000f220000300800 */
[----:B--2---:R-:W-:-:S03]  /*21930*/  WARPGROUP.ARRIVE ;  /* 0x00000000000079c5 */ /* 0x004fc60000000000 */
[----:B------:R-:W2:Y:S03]  /*21940*/  LDL.LU R169, [R1+0x103c] ;  /* 0x00103c0001a97983 */ /* 0x000ea60000300800 */
[----:B------:R-:W-:Y:S01]  /*21950*/  QGMMA.64x256x32.F32.E4M3.E4M3 R24, R152, gdesc[UR20], R24, gsb0 ;  /* 0x03e0001498187df3 */ /* 0x000fe20008000818 */
[----:B------:R-:W3:Y:S04]  /*21960*/  LDL.LU R168, [R1+0x1038] ;  /* 0x0010380001a87983 */ /* 0x000ee80000300800 */
[----:B------:R-:W4:Y:S04]  /*21970*/  LDL.LU R183, [R1+0x1034] ;  /* 0x0010340001b77983 */ /* 0x000f280000300800 */
[----:B------:R-:W4:Y:S04]  /*21980*/  LDL.LU R182, [R1+0x1030] ;  /* 0x0010300001b67983 */ /* 0x000f280000300800 */
[----:B------:R-:W4:Y:S04]  /*21990*/  LDL.LU R179, [R1+0x102c] ;  /* 0x00102c0001b37983 */ /* 0x000f280000300800 */
[----:B------:R-:W4:Y:S04]  /*219a0*/  LDL.LU R178, [R1+0x1028] ;  /* 0x0010280001b27983 */ /* 0x000f280000300800 */
[----:B------:R-:W4:Y:S04]  /*219b0*/  LDL.LU R175, [R1+0x1024] ;  /* 0x0010240001af7983 */ /* 0x000f280000300800 */
[----:B------:R-:W4:Y:S04]  /*219c0*/  LDL.LU R174, [R1+0x1020] ;  /* 0x0010200001ae7983 */ /* 0x000f280000300800 */
[----:B------:R-:W4:Y:S04]  /*219d0*/  LDL.LU R171, [R1+0x101c] ;  /* 0x00101c0001ab7983 */ /* 0x000f280000300800 */
[----:B------:R-:W2:Y:S04]  /*219e0*/  LDL.LU R170, [R1+0x1018] ;  /* 0x0010180001aa7983 */ /* 0x000ea80000300800 */
[----:B------:R-:W3:Y:S04]  /*219f0*/  LDL.LU R164, [R1+0x1014] ;  /* 0x0010140001a47983 */ /* 0x000ee80000300800 */
[----:B------:R-:W3:Y:S04]  /*21a00*/  LDL.LU R165, [R1+0x1010] ;  /* 0x0010100001a57983 */ /* 0x000ee80000300800 */
[----:B------:R-:W3:Y:S04]  /*21a10*/  LDL.LU R166, [R1+0x100c] ;  /* 0x00100c0001a67983 */ /* 0x000ee80000300800 */
[----:B------:R-:W3:Y:S04]  /*21a20*/  LDL.LU R167, [R1+0x1008] ;  /* 0x0010080001a77983 */ /* 0x000ee80000300800 */
[----:B------:R-:W4:Y:S04]  /*21a30*/  LDL.LU R247, [R1+0x1004] ;  /* 0x0010040001f77983 */ /* 0x000f280000300800 */
[----:B------:R-:W2:Y:S04]  /*21a40*/  LDL.LU R242, [R1+0x1000] ;  /* 0x0010000001f27983 */ /* 0x000ea80000300800 */
[----:B------:R-:W4:Y:S04]  /*21a50*/  LDL.LU R237, [R1+0xffc] ;  /* 0x000ffc0001ed7983 */ /* 0x000f280000300800 */
[----:B------:R-:W4:Y:S04]  /*21a60*/  LDL.LU R233, [R1+0xff8] ;  /* 0x000ff80001e97983 */ /* 0x000f280000300800 */
[----:B------:R1:W5:Y:S04]  /*21a70*/  LDL.LU R10, [R1+0xff4] ;  /* 0x000ff400010a7983 */ /* 0x0003680000300800 */
[----:B------:R1:W5:Y:S04]  /*21a80*/  LDL.LU R11, [R1+0xff0] ;  /* 0x000ff000010b7983 */ /* 0x0003680000300800 */
[----:B------:R1:W5:Y:S04]  /*21a90*/  LDL.LU R12, [R1+0xfec] ;  /* 0x000fec00010c7983 */ /* 0x0003680000300800 */
        /* <DEDUP_REMOVED lines=10> */
[----:B------:R-:W4:Y:S04]  /*21b40*/  LDL.LU R245, [R1+0xfc0] ;  /* 0x000fc00001f57983 */ /* 0x000f280000300800 */
[----:B------:R-:W4:Y:S04]  /*21b50*/  LDL.LU R250, [R1+0xfbc] ;  /* 0x000fbc0001fa7983 */ /* 0x000f280000300800 */
[----:B------:R1:W5:Y:S04]  /*21b60*/  LDL.LU R7, [R1+0xfb8] ;  /* 0x000fb80001077983 */ /* 0x0003680000300800 */
[----:B------:R-:W2:Y:S04]  /*21b70*/  LDL.LU R0, [R1+0xfb4] ;  /* 0x000fb40001007983 */ /* 0x000ea80000300800 */
[----:B------:R1:W5:Y:S04]  /*21b80*/  LDL.LU R6, [R1+0xfb0] ;  /* 0x000fb00001067983 */ /* 0x0003680000300800 */
[----:B------:R1:W5:Y:S04]  /*21b90*/  LDL.LU R5, [R1+0xfac] ;  /* 0x000fac0001057983 */ /* 0x0003680000300800 */
[----:B------:R-:W2:Y:S04]  /*21ba0*/  LDL.LU R3, [R1+0xfa8] ;  /* 0x000fa80001037983 */ /* 0x000ea80000300800 */
[----:B------:R1:W5:Y:S04]  /*21bb0*/  LDL.LU R9, [R1+0xfa4] ;  /* 0x000fa40001097983 */ /* 0x0003680000300800 */
[----:B------:R1:W5:Y:S01]  /*21bc0*/  LDL.LU R8, [R1+0xfa0] ;  /* 0x000fa00001087983 */ /* 0x0003620000300800 */
        /* <DEDUP_REMOVED lines=64> */
[----:B------:R0:W-:Y:S04]  /*21fd0*/  STL.64 [R1+0x1f8], R150 ;  /* 0x0001f89601007387 */ /* 0x0001e80000100a00 */
[----:B0-----:R-:W3:Y:S04]  /*21fe0*/  LDL.LU.64 R150, [R1+0xf98] ;  /* 0x000f980001967983 */ /* 0x001ee80000300a00 */
[----:B------:R-:W4:Y:S04]  /*21ff0*/  LDL.LU.64 R148, [R1+0xf90] ;  /* 0x000f900001947983 */ /* 0x000f280000300a00 */
[----:B------:R-:W3:Y:S04]  /*22000*/  LDL.LU.64 R146, [R1+0xf88] ;  /* 0x000f880001927983 */ /* 0x000ee80000300a00 */
[----:B------:R-:W2:Y:S04]  /*22010*/  LDL.LU.64 R144, [R1+0xf80] ;  /* 0x000f800001907983 */ /* 0x000ea80000300a00 */
        /* <DEDUP_REMOVED lines=60> */
[----:B------:R-:W3:Y:S04]  /*223e0*/  LDL.LU R21, [R1+0x3ac] ;  /* 0x0003ac0001157983 */ /* 0x000ee80000300800 */
[----:B------:R-:W3:Y:S01]  /*223f0*/  LDL.LU R20, [R1+0x3b0] ;  /* 0x0003b00001147983 */ /* 0x000ee20000300800 */
[-C--:B----4-:R-:W-:Y:S01]  /*22400*/  FMUL R148, R148, R4.reuse ;  /* 0x0000000494947220 */ /* 0x090fe20000400000 */
[-C--:B------:R-:W-:Y:S01]  /*22410*/  FMUL R149, R149, R4.reuse ;  /* 0x0000000495957220 */ /* 0x080fe20000400000 */
[-C--:B--2---:R-:W-:Y:S01]  /*22420*/  FMUL R144, R144, R4.reuse ;  /* 0x0000000490907220 */ /* 0x084fe20000400000 */
        /* <DEDUP_REMOVED lines=23> */
[----:B------:R-:W-:-:S06]  /*225a0*/  FMUL R97, R97, R4 ;  /* 0x0000000461617220 */ /* 0x000fcc0000400000 */
[----:B------:R-:W-:-:S06]  /*225b0*/  WARPGROUP.ARRIVE ;  /* 0x00000000000079c5 */ /* 0x000fcc0000000000 */
[----:B------:R-:W-:Y:S03]  /*225c0*/  QGMMA.64x256x32.F32.E4M3.E4M3 R24, R164, gdesc[UR28], R24, gsb0 ;  /* 0x03e0001ca4187df3 */ /* 0x000fe60008000818 */
[----:B------:R-:W-:Y:S02]  /*225d0*/  WARPGROUP.DEPBAR.LE gsb0, 0x0 ;  /* 0x00008000000079c5 */ /* 0x000fe40000010000 */
[----:B------:R-:W-:-:S15]  /*225e0*/  WARPGROUP.ARRIVE ;  /* 0x00000000000079c5 */ /* 0x000fde0000000000 */
[----:B------:R-:W-:-:S08]  /*225f0*/  NOP ;  /* 0x0000000000007918 */ /* 0x000fd00000000000 */
[----:B------:R-:W-:Y:S01]  /*22600*/  QGMMA.64x256x32.F32.E4M3.E4M3 R24, R160, gdesc[UR32], R24, gsb0 ;  /* 0x03e00020a0187df3 */ /* 0x000fe20008000818 */
[----:B------:R-:W-:Y:S01]  /*22610*/  FADD R15, R250, R245 ;  /* 0x000000f5fa0f7221 */ /* 0x000fe20000000000 */
[----:B------:R-:W-:-:S03]  /*22620*/  FADD R17, R237, R233 ;  /* 0x000000e9ed117221 */ /* 0x000fc60000000000 */
        /* <DEDUP_REMOVED lines=33> */
[----:B------:R-:W-:Y:S01]  /*22840*/  FADD R15, R190, R15 ;  /* 0x0000000fbe0f7221 */ /* 0x000fe20000000000 */
[----:B------:R-:W-:Y:S02]  /*22850*/  WARPGROUP.DEPBAR.LE gsb0, 0x0 ;  /* 0x00008000000079c5 */ /* 0x000fe40000010000 */
[----:B------:R-:W-:-:S06]  /*22860*/  WARPGROUP.ARRIVE ;  /* 0x00000000000079c5 */ /* 0x000fcc0000000000 */
        /* <DEDUP_REMOVED lines=26> */
[----:B------:R-:W-:-:S04]  /*22a10*/  FADD R17, R215, R17 ;  /* 0x00000011d7117221 */ /* 0x000fc80000000000 */
[----:B------:R-:W0:Y:S04]  /*22a20*/  SHFL.BFLY PT, R16, R15, 0x2, 0x1f ;  /* 0x0c401f000f107f89 */ /* 0x000e2800000e0000 */
[----:B------:R-:W2:Y:S01]  /*22a30*/  SHFL.BFLY PT, R18, R17, 0x2, 0x1f ;  /* 0x0c401f0011127f89 */ /* 0x000ea200000e0000 */
[----:B0-----:R-:W-:Y:S01]  /*22a40*/  FADD R16, R15, R16 ;  /* 0x000000100f107221 */ /* 0x001fe20000000000 */
[----:B--2---:R-:W-:-:S04]  /*22a50*/  FADD R15, R17, R18 ;  /* 0x00000012110f7221 */ /* 0x004fc80000000000 */
[----:B------:R-:W0:Y:S04]  /*22a60*/  SHFL.BFLY PT, R17, R16, 0x1, 0x1f ;  /* 0x0c201f0010117f89 */ /* 0x000e2800000e0000 */
[----:B------:R-:W2:Y:S01]  /*22a70*/  SHFL.BFLY PT, R18, R15, 0x1, 0x1f ;  /* 0x0c201f000f127f89 */ /* 0x000ea200000e0000 */
[----:B------:R-:W-:Y:S01]  /*22a80*/  UIADD3 UR61, UR61, 0x80, URZ ;  /* 0x000000803d3d7890 */ /* 0x000fe2000fffe03f */
[----:B0-----:R-:W-:Y:S01]  /*22a90*/  FADD R16, R16, R17 ;  /* 0x0000001110107221 */ /* 0x001fe20000000000 */
[----:B--2---:R-:W-:-:S03]  /*22aa0*/  FADD R15, R15, R18 ;  /* 0x000000120f0f7221 */ /* 0x004fc60000000000 */
[----:B------:R-:W-:Y:S01]  /*22ab0*/  FFMA R21, R4, R21, R16 ;  /* 0x0000001504157223 */ /* 0x000fe20000000010 */
[----:B------:R-:W-:-:S04]  /*22ac0*/  FFMA R20, R2, R20, R15 ;  /* 0x0000001402147223 */ /* 0x000fc8000000000f */
[----:B------:R1:W-:Y:S01]  /*22ad0*/  STL [R1+0x3ac], R21 ;  /* 0x0003ac1501007387 */ /* 0x0003e20000100800 */
[----:B------:R-:W-:Y:S02]  /*22ae0*/  WARPGROUP.DEPBAR.LE gsb0, 0x0 ;  /* 0x00008000000079c5 */ /* 0x000fe40000010000 */
[----:B------:R-:W-:-:S06]  /*22af0*/  WARPGROUP.ARRIVE ;  /* 0x00000000000079c5 */ /* 0x000fcc0000000000 */
[----:B------:R-:W-:Y:S01]  /*22b00*/  QGMMA.64x256x32.F32.E4M3.E4M3 R24, R152, gdesc[UR40], R24, gsb0 ;  /* 0x03e0002898187df3 */ /* 0x000fe20008000818 */
[----:B------:R1:W-:Y:S04]  /*22b10*/  STL [R1+0x3b0], R20 ;  /* 0x0003b01401007387 */ /* 0x0003e80000100800 */
[----:B------:R1:W-:Y:S04]  /*22b20*/  STL [R1+0x3a0], R13 ;  /* 0x0003a00d01007387 */ /* 0x0003e80000100800 */
[----:B------:R1:W-:Y:S01]  /*22b30*/  STL [R1+0x39c], R14 ;  /* 0x00039c0e01007387 */ /* 0x0003e20000100800 */
[----:B------:R-:W-:Y:S01]  /*22b40*/  ISETP.LE.AND P2, PT, R19, UR61, PT ;  /* 0x0000003d13007c0c */ /* 0x000fe2000bf43270 */
[----:B------:R-:W-:Y:S01]  /*22b50*/  ULEA UR4, UR9, UR4, 0x7 ;  /* 0x0000000409047291 */ /* 0x000fe2000f8e383f */
[----:B------:R-:W-:-:S02]  /*22b60*/  IMAD R0, R3, 0x80, R0 ;  /* 0x0000008003007824 */ /* 0x000fc400078e0200 */
[----:B------:R-:W-:Y:S02]  /*22b70*/  IMAD.MOV.U32 R4, RZ, RZ, R13 ;  /* 0x000000ffff047224 */ /* 0x000fe400078e000d */
[----:B------:R-:W-:Y:S01]  /*22b80*/  IMAD.MOV.U32 R2, RZ, RZ, R14 ;  /* 0x000000ffff027224 */ /* 0x000fe200078e000e */
[----:B------:R-:W-:-:S06]  /*22b90*/  WARPGROUP.DEPBAR.LE gsb0, 0x0 ;  /* 0x00008000000079c5 */ /* 0x000fcc0000010000 */
[----:B-1----:R-:W-:Y:S05]  /*22ba0*/  @!P2 BRA `(.L_x_1) ;  /* 0xfffffec00058a947 */ /* 0x002fea000383ffff */
.L_x_0:
[----:B------:R-:W-:Y:S01]  /*22bb0*/  STL [R1+0xda4], R4 ;  /* 0x000da40401007387 */ /* 0x000fe20000100800 */
[----:B-----5:R-:W-:Y:S01]  /*22bc0*/  IMAD.MOV.U32 R10, RZ, RZ, 0x3dc6b27f ;  /* 0x3dc6b27fff0a7424 */ /* 0x020fe200078e00ff */
[----:B------:R-:W-:Y:S02]  /*22bd0*/  ULDC.64 UR8, c[0x0][0x270] ;  /* 0x00009c0000087ab9 */ /* 0x000fe40000000a00 */
[----:B------:R0:W-:Y:S04]  /*22be0*/  STL [R1+0xda0], R2 ;  /* 0x000da00201007387 */ /* 0x0001e80000100800 */
[----:B------:R-:W2:Y:S04]  /*22bf0*/  LDL.LU R3, [R1+0x3ac] ;  /* 0x0003ac0001037983 */ /* 0x000ea80000300800 */
[----:B------:R-:W3:Y:S04]  /*22c00*/  LDL.LU R171, [R1+0x3b0] ;  /* 0x0003b00001ab7983 */ /* 0x000ee80000300800 */
[----:B------:R-:W4:Y:S04]  /*22c10*/  LDL.LU R170, [R1+0x8] ;  /* 0x0000080001aa7983 */ /* 0x000f280000300800 */
[----:B------:R-:W4:Y:S04]  /*22c20*/  LDL.LU R169, [R1] ;  /* 0x0000000001a97983 */ /* 0x000f280000300800 */
        /* <DEDUP_REMOVED lines=28> */
[C---:B--2---:R-:W-:Y:S01]  /*22df0*/  FMUL R7, R3.reuse, 8388608 ;  /* 0x4b00000003077820 */ /* 0x044fe20000400000 */
[----:B------:R-:W-:Y:S01]  /*22e00*/  FSETP.GEU.AND P2, PT, R3, 1.175494350822287508e-38, PT ;  /* 0x008000000300780b */ /* 0x000fe20003f4e000 */
[----:B---3--:R-:W-:-:S02]  /*22e10*/  IMAD.MOV.U32 R5, RZ, RZ, R171 ;  /* 0x000000ffff057224 */ /* 0x008fc400078e00ab */
[----:B----4-:R-:W-:Y:S02]  /*22e20*/  IMAD.MOV.U32 R171, RZ, RZ, R170 ;  /* 0x000000ffffab7224 */ /* 0x010fe400078e00aa */
        /* <DEDUP_REMOVED lines=12> */
[----:B------:R-:W2:Y:S01]  /*22ef0*/  LDL.LU R156, [R1+0xe4] ;  /* 0x0000e400019c7983 */ /* 0x000ea20000300800 */
[----:B------:R-:W-:Y:S01]  /*22f00*/  FSEL R7, R7, R3, !P2 ;  /* 0x0000000307077208 */ /* 0x000fe20005000000 */
[----:B------:R-:W-:Y:S01]  /*22f10*/  FMUL R6, R171, 0.25 ;  /* 0x3e800000ab067820 */ /* 0x000fe20000400000 */
[----:B------:R-:W-:-:S03]  /*22f20*/  FSETP.GT.AND P1, PT, |R5|, 8.50705917302346158658e+37, PT ;  /* 0x7e8000000500780b */ /* 0x000fc60003f24200 */
[C---:B------:R-:W-:Y:S01]  /*22f30*/  VIADD R0, R7.reuse, 0xc0cafb0d ;  /* 0xc0cafb0d07007836 */ /* 0x040fe20000000000 */
[----:B------:R-:W-:Y:S01]  /*22f40*/  FSEL R199, R6, R171, P1 ;  /* 0x000000ab06c77208 */ /* 0x000fe20000800000 */
[----:B------:R-:W-:Y:S01]  /*22f50*/  IMAD.MOV.U32 R171, RZ, RZ, R170 ;  /* 0x000000ffffab7224 */ /* 0x000fe200078e00aa */
[----:B------:R-:W-:Y:S01]  /*22f60*/  FSEL R6, RZ, -23, P2 ;  /* 0xc1b80000ff067808 */ /* 0x000fe20001000000 */
[----:B------:R-:W-:Y:S01]  /*22f70*/  IMAD.MOV.U32 R170, RZ, RZ, R169 ;  /* 0x000000ffffaa7224 */ /* 0x000fe200078e00a9 */
[----:B------:R-:W-:Y:S01]  /*22f80*/  LOP3.LUT R0, R0, 0xff800000, RZ, 0xc0, !PT ;  /* 0xff80000000007812 */ /* 0x000fe200078ec0ff */
[----:B------:R-:W-:Y:S01]  /*22f90*/  IMAD.MOV.U32 R169, RZ, RZ, R168 ;  /* 0x000000ffffa97224 */ /* 0x000fe200078e00a8 */
[C---:B------:R-:W-:Y:S01]  /*22fa0*/  ISETP.GE.U32.AND P2, PT, R7.reuse, 0x7f800000, PT ;  /* 0x7f8000000700780c */ /* 0x040fe20003f46070 */
[----:B------:R-:W-:Y:S02]  /*22fb0*/  IMAD.MOV.U32 R168, RZ, RZ, R167 ;  /* 0x000000ffffa87224 */ /* 0x000fe400078e00a7 */
[----:B------:R-:W-:Y:S01]  /*22fc0*/  IMAD.IADD R8, R7, 0x1, -R0 ;  /* 0x0000000107087824 */ /* 0x000fe200078e0a00 */
[----:B------:R-:W-:Y:S01]  /*22fd0*/  I2FP.F32.S32 R0, R0 ;  /* 0x0000000000007245 */ /* 0x000fe20000201400 */
[----:B------:R-:W-:Y:S01]  /*22fe0*/  IMAD.MOV.U32 R167, RZ, RZ, R166 ;  /* 0x000000ffffa77224 */ /* 0x000fe200078e00a6 */
[----:B------:R-:W-:Y:S01]  /*22ff0*/  FSETP.GEU.AND P3, PT, R5, 1.175494350822287508e-38, PT ;  /* 0x008000000500780b */ /* 0x000fe20003f6e000 */
[----:B------:R-:W-:-:S02]  /*23000*/  IMAD.MOV.U32 R166, RZ, RZ, R165 ;  /* 0x000000ffffa67224 */ /* 0x000fc400078e00a5 */
[----:B------:R-:W-:Y:S01]  /*23010*/  FFMA.FTZ R9, R0, 1.1920928955078125e-07, R6 ;  /* 0x3400000000097823 */ /* 0x000fe20000010006 */
[----:B------:R-:W-:Y:S01]  /*23020*/  FADD R0, R8, -1 ;  /* 0xbf80000008007421 */ /* 0x000fe20000000000 */
[----:B------:R-:W-:Y:S02]  /*23030*/  IMAD.MOV.U32 R165, RZ, RZ, R164 ;  /* 0x000000ffffa57224 */ /* 0x000fe400078e00a4 */
[----:B------:R-:W-:Y:S02]  /*23040*/  IMAD.MOV.U32 R164, RZ, RZ, R163 ;  /* 0x000000ffffa47224 */ /* 0x000fe400078e00a3 */
[C---:B------:R-:W-:Y:S01]  /*23050*/  FFMA.FTZ R6, R0.reuse, R10, -0.16845393180847167969 ;  /* 0xbe2c7f3000067423 */ /* 0x040fe2000001000a */
[----:B------:R-:W-:Y:S02]  /*23060*/  IMAD.MOV.U32 R163, RZ, RZ, R161 ;  /* 0x000000ffffa37224 */ /* 0x000fe400078e00a1 */
[----:B------:R-:W-:Y:S02]  /*23070*/  IMAD.MOV.U32 R161, RZ, RZ, R159 ;  /* 0x000000ffffa17224 */ /* 0x000fe400078e009f */
[----:B------:R-:W-:Y:S01]  /*23080*/  FFMA.FTZ R6, R0, R6, 0.1716887056827545166 ;  /* 0x3e2fcf2a00067423 */ /* 0x000fe20000010006 */
[----:B------:R-:W-:-:S02]  /*23090*/  IMAD.MOV.U32 R159, RZ, RZ, R158 ;  /* 0x000000ffff9f7224 */ /* 0x000fc400078e009e */
[----:B------:R-:W-:Y:S02]  /*230a0*/  IMAD.MOV.U32 R158, RZ, RZ, R157 ;  /* 0x000000ffff9e7224 */ /* 0x000fe400078e009d */
[----:B------:R-:W-:-:S04]  /*230b0*/  FFMA.FTZ R6, R0, R6, -0.17900948226451873779 ;  /* 0xbe374e4300067423 */ /* 0x000fc80000010006 */
[----:B------:R-:W-:-:S04]  /*230c0*/  FFMA.FTZ R6, R0, R6, 0.20512372255325317383 ;  /* 0x3e520bf400067423 */ /* 0x000fc80000010006 */
[----:B------:R-:W-:-:S04]  /*230d0*/  FFMA.FTZ R6, R0, R6, -0.24046532809734344482 ;  /* 0xbe763c8b00067423 */ /* 0x000fc80000010006 */
[----:B------:R-:W-:-:S04]  /*230e0*/  FFMA.FTZ R6, R0, R6, 0.28857114911079406738 ;  /* 0x3e93bf9900067423 */ /* 0x000fc80000010006 */
[----:B------:R-:W-:-:S04]  /*230f0*/  FFMA.FTZ R6, R0, R6, -0.36067417263984680176 ;  /* 0xbeb8aa4900067423 */ /* 0x000fc80000010006 */
[----:B------:R-:W-:-:S04]  /*23100*/  FFMA.FTZ R6, R0, R6, 0.48089820146560668945 ;  /* 0x3ef6384a00067423 */ /* 0x000fc80000010006 */
[----:B------:R-:W-:-:S04]  /*23110*/  FFMA.FTZ R6, R0, R6, -0.72134751081466674805 ;  /* 0xbf38aa3b00067423 */ /* 0x000fc80000010006 */
[----:B------:R-:W-:-:S04]  /*23120*/  FMUL R6, R0, R6 ;  /* 0x0000000600067220 */ /* 0x000fc80000400000 */
[----:B------:R-:W-:-:S04]  /*23130*/  FMUL R6, R0, R6 ;  /* 0x0000000600067220 */ /* 0x000fc80000400000 */
[----:B------:R-:W-:Y:S01]  /*23140*/  FFMA.FTZ R0, R0, 1.4426950216293334961, R6 ;  /* 0x3fb8aa3b00007823 */ /* 0x000fe20000010006 */
[----:B------:R-:W-:-:S03]  /*23150*/  FMUL R6, R5, 8388608 ;  /* 0x4b00000005067820 */ /* 0x000fc60000400000 */
[----:B0-----:R-:W-:Y:S01]  /*23160*/  FADD R2, R9, R0 ;  /* 0x0000000009027221 */ /* 0x001fe20000000000 */
[----:B------:R-:W-:Y:S01]  /*23170*/  @P2 IMAD.MOV.U32 R0, RZ, RZ, 0x7f800000 ;  /* 0x7f800000ff002424 */ /* 0x000fe200078e00ff */
[----:B------:R-:W-:-:S03]  /*23180*/  FSEL R6, R6, R5, !P3 ;  /* 0x0000000506067208 */ /* 0x000fc60005800000 */
[C---:B------:R-:W-:Y:S02]  /*23190*/  @P2 FFMA.FTZ R2, R7.reuse, R0, +INF ;  /* 0x7f80000007022423 */ /* 0x040fe40000010000 */
[----:B------:R-:W-:Y:S01]  /*231a0*/  VIADD R0, R6, 0xc0cafb0d ;  /* 0xc0cafb0d06007836 */ /* 0x000fe20000000000 */
[----:B------:R-:W-:Y:S02]  /*231b0*/  FSETP.NEU.AND P2, PT, R7, RZ, PT ;  /* 0x000000ff0700720b */ /* 0x000fe40003f4d000 */
[----:B------:R0:W-:Y:S02]  /*231c0*/  STL [R1+0x204], R2 ;  /* 0x0002040201007387 */ /* 0x0001e40000100800 */
[----:B------:R-:W-:Y:S02]  /*231d0*/  LOP3.LUT R0, R0, 0xff800000, RZ, 0xc0, !PT ;  /* 0xff80000000007812 */ /* 0x000fe400078ec0ff */
[----:B------:R-:W-:-:S03]  /*231e0*/  FSEL R7, RZ, -23, P3 ;  /* 0xc1b80000ff077808 */ /* 0x000fc60001800000 */
[----:B------:R-:W-:Y:S01]  /*231f0*/  IMAD.IADD R8, R6, 0x1, -R0 ;  /* 0x0000000106087824 */ /* 0x000fe200078e0a00 */
[----:B------:R-:W-:-:S05]  /*23200*/  I2FP.F32.S32 R0, R0 ;  /* 0x0000000000007245 */ /* 0x000fca0000201400 */
[----:B------:R-:W-:Y:S01]  /*23210*/  FFMA.FTZ R9, R0, 1.1920928955078125e-07, R7 ;  /* 0x3400000000097823 */ /* 0x000fe20000010007 */
[----:B------:R-:W-:-:S04]  /*23220*/  FADD R0, R8, -1 ;  /* 0xbf80000008007421 */ /* 0x000fc80000000000 */
[----:B------:R-:W-:-:S04]  /*23230*/  FFMA.FTZ R7, R0, R10, -0.16845393180847167969 ;  /* 0xbe2c7f3000077423 */ /* 0x000fc8000001000a */
[----:B------:R-:W-:-:S04]  /*23240*/  FFMA.FTZ R7, R0, R7, 0.1716887056827545166 ;  /* 0x3e2fcf2a00077423 */ /* 0x000fc80000010007 */
[----:B------:R-:W-:-:S04]  /*23250*/  FFMA.FTZ R7, R0, R7, -0.17900948226451873779 ;  /* 0xbe374e4300077423 */ /* 0x000fc80000010007 */
[----:B------:R-:W-:-:S04]  /*23260*/  FFMA.FTZ R7, R0, R7, 0.20512372255325317383 ;  /* 0x3e520bf400077423 */ /* 0x000fc80000010007 */
[----:B------:R-:W-:-:S04]  /*23270*/  FFMA.FTZ R7, R0, R7, -0.24046532809734344482 ;  /* 0xbe763c8b00077423 */ /* 0x000fc80000010007 */
[----:B------:R-:W-:-:S04]  /*23280*/  FFMA.FTZ R7, R0, R7, 0.28857114911079406738 ;  /* 0x3e93bf9900077423 */ /* 0x000fc80000010007 */
[----:B------:R-:W-:-:S04]  /*23290*/  FFMA.FTZ R7, R0, R7, -0.36067417263984680176 ;  /* 0xbeb8aa4900077423 */ /* 0x000fc80000010007 */
[----:B------:R-:W-:-:S04]  /*232a0*/  FFMA.FTZ R7, R0, R7, 0.48089820146560668945 ;  /* 0x3ef6384a00077423 */ /* 0x000fc80000010007 */
[----:B------:R-:W-:Y:S01]  /*232b0*/  FFMA.FTZ R7, R0, R7, -0.72134751081466674805 ;  /* 0xbf38aa3b00077423 */ /* 0x000fe20000010007 */
[----:B------:R-:W-:-:S03]  /*232c0*/  ISETP.GE.U32.AND P3, PT, R6, 0x7f800000, PT ;  /* 0x7f8000000600780c */ /* 0x000fc60003f66070 */
[----:B------:R-:W-:-:S04]  /*232d0*/  FMUL R7, R0, R7 ;  /* 0x0000000700077220 */ /* 0x000fc80000400000 */
[----:B------:R-:W-:-:S04]  /*232e0*/  FMUL R7, R0, R7 ;  /* 0x0000000700077220 */ /* 0x000fc80000400000 */
[----:B------:R-:W-:-:S04]  /*232f0*/  FFMA.FTZ R0, R0, 1.4426950216293334961, R7 ;  /* 0x3fb8aa3b00007823 */ /* 0x000fc80000010007 */
[----:B0-----:R-:W-:Y:S01]  /*23300*/  FADD R2, R9, R0 ;  /* 0x0000000009027221 */ /* 0x001fe20000000000 */
[----:B------:R-:W-:-:S04]  /*23310*/  @P3 IMAD.MOV.U32 R0, RZ, RZ, 0x7f800000 ;  /* 0x7f800000ff003424 */ /* 0x000fc800078e00ff */
[----:B------:R-:W-:Y:S01]  /*23320*/  @P3 FFMA.FTZ R2, R6, R0, +INF ;  /* 0x7f80000006023423 */ /* 0x000fe20000010000 */
        /* <DEDUP_REMOVED lines=10> */
[----:B------:R-:W-:Y:S01]  /*233d0*/  FMUL R196, R171, 0.25 ;  /* 0x3e800000abc47820 */ /* 0x000fe20000400000 */
[----:B------:R-:W-:Y:S01]  /*233e0*/  IMAD.MOV.U32 R207, RZ, RZ, R168 ;  /* 0x000000ffffcf7224 */ /* 0x000fe200078e00a8 */
[----:B------:R-:W-:Y:S01]  /*233f0*/  FSETP.GT.AND P4, PT, |R3|, 8.50705917302346158658e+37, PT ;  /* 0x7e8000000300780b */ /* 0x000fe20003f84200 */
[----:B------:R-:W-:-:S03]  /*23400*/  IMAD.MOV.U32 R192, RZ, RZ, R170 ;  /* 0x000000ffffc07224 */ /* 0x000fc600078e00aa */
[----:B------:R-:W-:Y:S01]  /*23410*/  FSEL R196, R196, R171, P4 ;  /* 0x000000abc4c47208 */ /* 0x000fe20002000000 */
[----:B--2---:R-:W-:Y:S02]  /*23420*/  IMAD.MOV.U32 R157, RZ, RZ, R156 ;  /* 0x000000ffff9d7224 */ /* 0x004fe400078e009c */
[----:B------:R-:W2:Y:S04]  /*23430*/  LDL.LU R156, [R1+0xe0] ;  /* 0x0000e000019c7983 */ /* 0x000ea80000300800 */
[----:B------:R0:W-:Y:S04]  /*23440*/  STL [R1+0x200], R2 ;  /* 0x0002000201007387 */ /* 0x0001e80000100800 */
        /* <DEDUP_REMOVED lines=33> */
[----:B------:R-:W-:Y:S01]  /*23660*/  FMUL R11, R13, 0.25 ;  /* 0x3e8000000d0b7820 */ /* 0x000fe20000400000 */
[----:B------:R-:W-:Y:S01]  /*23670*/  FMUL R12, R15, 0.25 ;  /* 0x3e8000000f0c7820 */ /* 0x000fe20000400000 */
[C---:B------:R-:W-:Y:S01]  /*23680*/  FSETP.GEU.AND P5, PT, |R3|.reuse, 1.175494350822287508e-38, PT ;  /* 0x008000000300780b */ /* 0x040fe20003fae200 */
[----:B------:R-:W-:Y:S01]  /*23690*/  @P4 FMUL R3, R3, 0.25 ;  /* 0x3e80000003034820 */ /* 0x000fe20000400000 */
[----:B------:R-:W-:Y:S01]  /*236a0*/  FMUL R195, R193, 0.25 ;  /* 0x3e800000c1c37820 */ /* 0x000fe20000400000 */
[----:B------:R-:W-:Y:S01]  /*236b0*/  FSEL R11, R11, R13, P4 ;  /* 0x0000000d0b0b7208 */ /* 0x000fe20002000000 */
        /* <DEDUP_REMOVED lines=9> */
[----:B------:R-:W-:Y:S01]  /*23750*/  @!P5 FMUL R3, R3, 16777216 ;  /* 0x4b8000000303d820 */ /* 0x000fe20000400000 */
[----:B------:R-:W-:Y:S01]  /*23760*/  FMUL R194, R192, 0.25 ;  /* 0x3e800000c0c27820 */ /* 0x000fe20000400000 */
[----:B------:R-:W-:Y:S01]  /*23770*/  FSEL R14, R14, R17, P4 ;  /* 0x000000110e0e7208 */ /* 0x000fe20002000000 */
[----:B------:R-:W-:Y:S01]  /*23780*/  FMUL R17, R18, 0.25 ;  /* 0x3e80000012117820 */ /* 0x000fe20000400000 */
[----:B------:R-:W-:Y:S01]  /*23790*/  FSEL R16, R16, R19, P4 ;  /* 0x0000001310107208 */ /* 0x000fe20002000000 */
[----:B------:R-:W-:Y:S01]  /*237a0*/  FMUL R19, R20, 0.25 ;  /* 0x3e80000014137820 */ /* 0x000fe20000400000 */
[----:B------:R-:W1:Y:S01]  /*237b0*/  MUFU.RCP R3, R3 ;  /* 0x0000000300037308 */ /* 0x000e620000001000 */
[----:B------:R-:W-:Y:S01]  /*237c0*/  FSEL R193, R193, R191, P4 ;  /* 0x000000bfc1c17208 */ /* 0x000fe20002000000 */
[----:B------:R-:W-:Y:S01]  /*237d0*/  FMUL R191, R190, 0.25 ;  /* 0x3e800000bebf7820 */ /* 0x000fe20000400000 */
[----:B------:R-:W-:Y:S01]  /*237e0*/  FSEL R17, R17, R18, P4 ;  /* 0x0000001211117208 */ /* 0x000fe20002000000 */
[----:B------:R-:W-:Y:S01]  /*237f0*/  FMUL R18, R21, 0.25 ;  /* 0x3e80000015127820 */ /* 0x000fe20000400000 */
[----:B------:R-:W-:Y:S01]  /*23800*/  FSEL R19, R19, R20, P4 ;  /* 0x0000001413137208 */ /* 0x000fe20002000000 */
[----:B------:R-:W-:Y:S01]  /*23810*/  FMUL R20, R23, 0.25 ;  /* 0x3e80000017147820 */ /* 0x000fe20000400000 */
[----:B------:R-:W-:Y:S01]  /*23820*/  FSEL R194, R194, R192, P4 ;  /* 0x000000c0c2c27208 */ /* 0x000fe20002000000 */
[----:B------:R-:W-:Y:S01]  /*23830*/  @!P5 FMUL R196, R196, 16777216 ;  /* 0x4b800000c4c4d820 */ /* 0x000fe20000400000 */
[----:B------:R-:W-:Y:S01]  /*23840*/  FSEL R18, R18, R21, P4 ;  /* 0x0000001512127208 */ /* 0x000fe20002000000 */
[----:B------:R-:W-:Y:S01]  /*23850*/  FMUL R21, R22, 0.25 ;  /* 0x3e80000016157820 */ /* 0x000fe20000400000 */
[----:B------:R-:W-:Y:S01]  /*23860*/  FSEL R20, R20, R23, P4 ;  /* 0x0000001714147208 */ /* 0x000fe20002000000 */
[----:B------:R-:W-:Y:S01]  /*23870*/  FMUL R23, R152, 0.25 ;  /* 0x3e80000098177820 */ /* 0x000fe20000400000 */
        /* <DEDUP_REMOVED lines=8> */
[----:B-1----:R-:W-:Y:S01]  /*23900*/  FMUL R4, R3, R196 ;  /* 0x000000c403047220 */ /* 0x002fe20000400000 */
[----:B------:R-:W-:Y:S01]  /*23910*/  FSEL R22, R22, R153, P4 ;  /* 0x0000009916167208 */ /* 0x000fe20002000000 */
[----:B------:R-:W-:Y:S01]  /*23920*/  FMUL R153, R154, 0.25 ;  /* 0x3e8000009a997820 */ /* 0x000fe20000400000 */
[----:B------:R-:W-:Y:S01]  /*23930*/  FSEL R152, R152, R155, P4 ;  /* 0x0000009b98987208 */ /* 0x000fe20002000000 */
[----:B------:R-:W-:Y:S01]  /*23940*/  @!P5 FMUL R194, R194, 16777216 ;  /* 0x4b800000c2c2d820 */ /* 0x000fe20000400000 */
[----:B------:R-:W-:Y:S01]  /*23950*/  FSEL R192, R192, R207, P4 ;  /* 0x000000cfc0c07208 */ /* 0x000fe20002000000 */
[----:B------:R-:W-:Y:S01]  /*23960*/  @!P5 FMUL R193, R193, 16777216 ;  /* 0x4b800000c1c1d820 */ /* 0x000fe20000400000 */
[----:B------:R-:W-:Y:S01]  /*23970*/  FSEL R153, R153, R154, P4 ;  /* 0x0000009a99997208 */ /* 0x000fe20002000000 */
[----:B------:R-:W-:Y:S01]  /*23980*/  FMUL R154, R157, 0.25 ;  /* 0x3e8000009d9a7820 */ /* 0x000fe20000400000 */
[----:B------:R-:W-:Y:S01]  /*23990*/  FSEL R190, R190, R206, P4 ;  /* 0x000000cebebe7208 */ /* 0x000fe20002000000 */
[----:B------:R-:W-:Y:S01]  /*239a0*/  FMUL R195, R3, R195 ;  /* 0x000000c303c37220 */ /* 0x000fe20000400000 */
[----:B------:R-:W-:Y:S01]  /*239b0*/  FMUL R0, R205, 0.25 ;  /* 0x3e800000cd007820 */ /* 0x000fe20000400000 */
[----:B0-----:R-:W-:Y:S01]  /*239c0*/  FMUL R2, R3, R194 ;  /* 0x000000c203027220 */ /* 0x001fe20000400000 */
[----:B------:R-:W-:Y:S01]  /*239d0*/  FSEL R154, R154, R157, P4 ;  /* 0x0000009d9a9a7208 */ /* 0x000fe20002000000 */
[----:B------:R0:W-:Y:S01]  /*239e0*/  STL [R1+0x8], R4 ;  /* 0x0000080401007387 */ /* 0x0001e20000100800 */
[----:B------:R-:W-:Y:S01]  /*239f0*/  @!P5 FMUL R192, R192, 16777216 ;  /* 0x4b800000c0c0d820 */ /* 0x000fe20000400000 */
[----:B------:R-:W-:Y:S01]  /*23a00*/  @!P5 FMUL R190, R190, 16777216 ;  /* 0x4b800000bebed820 */ /* 0x000fe20000400000 */
[----:B------:R-:W-:Y:S01]  /*23a10*/  @!P5 FMUL R191, R191, 16777216 ;  /* 0x4b800000bfbfd820 */ /* 0x000fe20000400000 */
[----:B------:R-:W-:Y:S01]  /*23a20*/  STL [R1+0x4], R195 ;  /* 0x000004c301007387 */ /* 0x000fe20000100800 */
[----:B------:R-:W-:Y:S01]  /*23a30*/  FSEL R0, R0, R205, P4 ;  /* 0x000000cd00007208 */ /* 0x000fe20002000000 */
[----:B------:R-:W-:Y:S01]  /*23a40*/  FMUL R192, R3, R192 ;  /* 0x000000c003c07220 */ /* 0x000fe20000400000 */
[----:B------:R-:W-:Y:S01]  /*23a50*/  FMUL R10, R200, 0.25 ;  /* 0x3e800000c80a7820 */ /* 0x000fe20000400000 */
[----:B------:R1:W-:Y:S01]  /*23a60*/  STL [R1+0x24], R2 ;  /* 0x0000240201007387 */ /* 0x0003e20000100800 */
[----:B------:R-:W-:Y:S01]  /*23a70*/  FMUL R9, R201, 0.25 ;  /* 0x3e800000c9097820 */ /* 0x000fe20000400000 */
[----:B0-----:R-:W-:Y:S01]  /*23a80*/  FMUL R4, R3, R193 ;  /* 0x000000c103047220 */ /* 0x001fe20000400000 */
[----:B------:R-:W-:Y:S01]  /*23a90*/  @!P5 FMUL R0, R0, 16777216 ;  /* 0x4b8000000000d820 */ /* 0x000fe20000400000 */
[----:B------:R-:W-:Y:S01]  /*23aa0*/  FMUL R8, R202, 0.25 ;  /* 0x3e800000ca087820 */ /* 0x000fe20000400000 */
[----:B------:R-:W-:Y:S01]  /*23ab0*/  FSETP.NEU.AND P3, PT, R6, RZ, PT ;  /* 0x000000ff0600720b */ /* 0x000fe20003f6d000 */
[----:B------:R-:W-:Y:S01]  /*23ac0*/  FMUL R7, R203, 0.25 ;  /* 0x3e800000cb077820 */ /* 0x000fe20000400000 */
[----:B------:R0:W-:Y:S01]  /*23ad0*/  STL [R1+0x14], R4 ;  /* 0x0000140401007387 */ /* 0x0001e20000100800 */
[C---:B------:R-:W-:Y:S01]  /*23ae0*/  FMUL R0, R3.reuse, R0 ;  /* 0x0000000003007220 */ /* 0x040fe20000400000 */
[----:B------:R-:W-:Y:S01]  /*23af0*/  FMUL R6, R204, 0.25 ;  /* 0x3e800000cc067820 */ /* 0x000fe20000400000 */
[----:B-1----:R-:W-:Y:S01]  /*23b00*/  FMUL R2, R3, R191 ;  /* 0x000000bf03027220 */ /* 0x002fe20000400000 */
[----:B------:R-:W-:Y:S01]  /*23b10*/  STL [R1+0x30], R192 ;  /* 0x000030c001007387 */ /* 0x000fe20000100800 */
[----:B------:R-:W-:Y:S01]  /*23b20*/  FSEL R10, R10, R200, P4 ;  /* 0x000000c80a0a7208 */ /* 0x000fe20002000000 */
[----:B------:R-:W-:Y:S01]  /*23b30*/  @!P5 FMUL R11, R11, 16777216 ;  /* 0x4b8000000b0bd820 */ /* 0x000fe20000400000 */
[----:B------:R-:W-:Y:S01]  /*23b40*/  FSEL R9, R9, R201, P4 ;  /* 0x000000c909097208 */ /* 0x000fe20002000000 */
[----:B------:R-:W-:Y:S01]  /*23b50*/  @!P5 FMUL R12, R12, 16777216 ;  /* 0x4b8000000c0cd820 */ /* 0x000fe20000400000 */
[----:B------:R-:W-:Y:S01]  /*23b60*/  FSEL R8, R8, R202, P4 ;  /* 0x000000ca08087208 */ /* 0x000fe20002000000 */
[----:B0-----:R-:W-:Y:S01]  /*23b70*/  FMUL R4, R3, R190 ;  /* 0x000000be03047220 */ /* 0x001fe20000400000 */
[----:B------:R-:W-:Y:S01]  /*23b80*/  FSEL R7, R7, R203, P4 ;  /* 0x000000cb07077208 */ /* 0x000fe20002000000 */
[----:B------:R-:W-:Y:S01]  /*23b90*/  @!P5 FMUL R9, R9, 16777216 ;  /* 0x4b8000000909d820 */ /* 0x000fe20000400000 */
[----:B------:R-:W-:Y:S01]  /*23ba0*/  FSEL R6, R6, R204, P4 ;  /* 0x000000cc06067208 */ /* 0x000fe20002000000 */
[----:B------:R-:W-:Y:S01]  /*23bb0*/  @!P5 FMUL R8, R8, 16777216 ;  /* 0x4b8000000808d820 */ /* 0x000fe20000400000 */
[----:B------:R0:W-:Y:S01]  /*23bc0*/  STL [R1+0xda8], R4 ;  /* 0x000da80401007387 */ /* 0x0001e20000100800 */
[----:B------:R-:W-:Y:S01]  /*23bd0*/  @!P5 FMUL R7, R7, 16777216 ;  /* 0x4b8000000707d820 */ /* 0x000fe20000400000 */
[----:B------:R-:W-:Y:S01]  /*23be0*/  @!P5 FMUL R10, R10, 16777216 ;  /* 0x4b8000000a0ad820 */ /* 0x000fe20000400000 */
[----:B------:R-:W-:Y:S01]  /*23bf0*/  @!P5 FMUL R6, R6, 16777216 ;  /* 0x4b8000000606d820 */ /* 0x000fe20000400000 */
[----:B------:R1:W-:Y:S01]  /*23c00*/  STL [R1+0x20], R2 ;  /* 0x0000200201007387 */ /* 0x0003e20000100800 */
[----:B------:R-:W-:Y:S01]  /*23c10*/  @!P5 FMUL R13, R13, 16777216 ;  /* 0x4b8000000d0dd820 */ /* 0x000fe20000400000 */
[----:B------:R-:W-:Y:S01]  /*23c20*/  @!P5 FMUL R14, R14, 16777216 ;  /* 0x4b8000000e0ed820 */ /* 0x000fe20000400000 */
[----:B------:R-:W-:Y:S01]  /*23c30*/  @!P5 FMUL R15, R15, 16777216 ;  /* 0x4b8000000f0fd820 */ /* 0x000fe20000400000 */
[----:B------:R-:W-:Y:S01]  /*23c40*/  @!P5 FMUL R16, R16, 16777216 ;  /* 0x4b8000001010d820 */ /* 0x000fe20000400000 */
[----:B------:R-:W-:Y:S01]  /*23c50*/  @!P5 FMUL R17, R17, 16777216 ;  /* 0x4b8000001111d820 */ /* 0x000fe20000400000 */
[----:B0-----:R-:W4:Y:S01]  /*23c60*/  LDL.LU R4, [R1+0xc] ;  /* 0x00000c0001047983 */ /* 0x001f220000300800 */
[----:B------:R-:W-:Y:S01]  /*23c70*/  @!P5 FMUL R18, R18, 16777216 ;  /* 0x4b8000001212d820 */ /* 0x000fe20000400000 */
[----:B------:R-:W-:Y:S01]  /*23c80*/  @!P5 FMUL R19, R19, 16777216 ;  /* 0x4b8000001313d820 */ /* 0x000fe20000400000 */
[----:B------:R-:W-:Y:S01]  /*23c90*/  @!P5 FMUL R20, R20, 16777216 ;  /* 0x4b8000001414d820 */ /* 0x000fe20000400000 */
[----:B------:R-:W4:Y:S01]  /*23ca0*/  LDL.LU R190, [R1+0x1c] ;  /* 0x00001c0001be7983 */ /* 0x000f220000300800 */
[----:B------:R-:W-:Y:S01]  /*23cb0*/  @!P5 FMUL R21, R21, 16777216 ;  /* 0x4b8000001515d820 */ /* 0x000fe20000400000 */
[----:B------:R-:W-:Y:S01]  /*23cc0*/  @!P5 FMUL R22, R22, 16777216 ;  /* 0x4b8000001616d820 */ /* 0x000fe20000400000 */
[----:B------:R-:W-:Y:S01]  /*23cd0*/  @!P5 FMUL R23, R23, 16777216 ;  /* 0x4b8000001717d820 */ /* 0x000fe20000400000 */
[----:B------:R-:W-:Y:S01]  /*23ce0*/  @!P5 FMUL R152, R152, 16777216 ;  /* 0x4b8000009898d820 */ /* 0x000fe20000400000 */
[----:B------:R-:W-:Y:S01]  /*23cf0*/  @!P5 FMUL R153, R153, 16777216 ;  /* 0x4b8000009999d820 */ /* 0x000fe20000400000 */
[----:B--2---:R-:W-:Y:S01]  /*23d00*/  FMUL R155, R156, 0.25 ;  /* 0x3e8000009c9b7820 */ /* 0x004fe20000400000 */
[----:B------:R-:W-:-:S04]  /*23d10*/  @!P5 FMUL R154, R154, 16777216 ;  /* 0x4b8000009a9ad820 */ /* 0x000fc80000400000 */
[----:B------:R-:W-:Y:S01]  /*23d20*/  FSEL R155, R155, R156, P4 ;  /* 0x0000009c9b9b7208 */ /* 0x000fe20002000000 */
[----:B---3--:R-:W-:Y:S01]  /*23d30*/  FMUL R156, R159, 0.25 ;  /* 0x3e8000009f9c7820 */ /* 0x008fe20000400000 */
[----:B----4-:R-:W-:-:S04]  /*23d40*/  FMUL R157, R158, 0.25 ;  /* 0x3e8000009e9d7820 */ /* 0x010fc80000400000 */
[----:B------:R-:W-:Y:S01]  /*23d50*/  FSEL R156, R156, R159, P4 ;  /* 0x0000009f9c9c7208 */ /* 0x000fe20002000000 */
[----:B------:R-:W-:Y:S01]  /*23d60*/  FMUL R159, R160, 0.25 ;  /* 0x3e800000a09f7820 */ /* 0x000fe20000400000 */
[----:B------:R-:W-:Y:S01]  /*23d70*/  STL [R1+0x10], R0 ;  /* 0x0000100001007387 */ /* 0x000fe20000100800 */
[----:B-1----:R-:W-:Y:S01]  /*23d80*/  FMUL R2, R3, R6 ;  /* 0x0000000603027220 */ /* 0x002fe20000400000 */
[----:B------:R-:W-:Y:S01]  /*23d90*/  FSEL R157, R157, R158, P4 ;  /* 0x0000009e9d9d7208 */ /* 0x000fe20002000000 */
[----:B------:R-:W-:Y:S01]  /*23da0*/  FMUL R158, R161, 0.25 ;  /* 0x3e800000a19e7820 */ /* 0x000fe20000400000 */
[----:B------:R-:W-:Y:S01]  /*23db0*/  FSEL R159, R159, R160, P4 ;  /* 0x000000a09f9f7208 */ /* 0x000fe20002000000 */
[----:B------:R-:W-:Y:S01]  /*23dc0*/  FMUL R160, R163, 0.25 ;  /* 0x3e800000a3a07820 */ /* 0x000fe20000400000 */
[----:B------:R-:W2:Y:S01]  /*23dd0*/  LDL.LU R191, [R1+0x18] ;  /* 0x0000180001bf7983 */ /* 0x000ea20000300800 */
[C---:B------:R-:W-:Y:S01]  /*23de0*/  FMUL R7, R3.reuse, R7 ;  /* 0x0000000703077220 */ /* 0x040fe20000400000 */
[----:B------:R-:W-:Y:S01]  /*23df0*/  FSEL R158, R158, R161, P4 ;  /* 0x000000a19e9e7208 */ /* 0x000fe20002000000 */
[----:B------:R-:W-:Y:S01]  /*23e00*/  FMUL R161, R162, 0.25 ;  /* 0x3e800000a2a17820 */ /* 0x000fe20000400000 */
[----:B------:R-:W-:Y:S01]  /*23e10*/  FSEL R160, R160, R163, P4 ;  /* 0x000000a3a0a07208 */ /* 0x000fe20002000000 */
[----:B------:R-:W3:Y:S01]  /*23e20*/  LDL.LU R192, [R1+0x2c] ;  /* 0x00002c0001c07983 */ /* 0x000ee20000300800 */
[C---:B------:R-:W-:Y:S01]  /*23e30*/  FMUL R8, R3.reuse, R8 ;  /* 0x0000000803087220 */ /* 0x040fe20000400000 */
[----:B------:R-:W-:Y:S01]  /*23e40*/  FMUL R9, R3, R9 ;  /* 0x0000000903097220 */ /* 0x000fe20000400000 */
[----:B------:R-:W-:Y:S01]  /*23e50*/  FSEL R161, R161, R162, P4 ;  /* 0x000000a2a1a17208 */ /* 0x000fe20002000000 */
[----:B------:R-:W-:Y:S01]  /*23e60*/  FMUL R162, R165, 0.25 ;  /* 0x3e800000a5a27820 */ /* 0x000fe20000400000 */
[----:B------:R-:W4:Y:S01]  /*23e70*/  LDL.LU R193, [R1+0x28] ;  /* 0x0000280001c17983 */ /* 0x000f220000300800 */
[----:B------:R-:W-:Y:S01]  /*23e80*/  FMUL R163, R164, 0.25 ;  /* 0x3e800000a4a37820 */ /* 0x000fe20000400000 */
[----:B------:R-:W-:Y:S01]  /*23e90*/  FMUL R10, R3, R10 ;  /* 0x0000000a030a7220 */ /* 0x000fe20000400000 */
[----:B------:R-:W-:Y:S01]  /*23ea0*/  @!P5 FMUL R155, R155, 16777216 ;  /* 0x4b8000009b9bd820 */ /* 0x000fe20000400000 */
[----:B------:R-:W-:Y:S01]  /*23eb0*/  FSEL R162, R162, R165, P4 ;  /* 0x000000a5a2a27208 */ /* 0x000fe20002000000 */
[----:B------:R-:W2:Y:S01]  /*23ec0*/  LDL.LU R194, [R1+0x3c] ;  /* 0x00003c0001c27983 */ /* 0x000ea20000300800 */
[----:B------:R-:W-:Y:S01]  /*23ed0*/  FSEL R163, R163, R164, P4 ;  /* 0x000000a4a3a37208 */ /* 0x000fe20002000000 */
[----:B------:R-:W-:Y:S01]  /*23ee0*/  FMUL R164, R167, 0.25 ;  /* 0x3e800000a7a47820 */ /* 0x000fe20000400000 */
[----:B------:R-:W-:Y:S01]  /*23ef0*/  @!P5 FMUL R156, R156, 16777216 ;  /* 0x4b8000009c9cd820 */ /* 0x000fe20000400000 */
[----:B------:R-:W-:Y:S01]  /*23f00*/  FMUL R165, R166, 0.25 ;  /* 0x3e800000a6a57820 */ /* 0x000fe20000400000 */
[----:B------:R-:W4:Y:S01]  /*23f10*/  LDL.LU R195, [R1+0x38] ;  /* 0x0000380001c37983 */ /* 0x000f220000300800 */
[----:B------:R-:W-:Y:S01]  /*23f20*/  @!P5 FMUL R157, R157, 16777216 ;  /* 0x4b8000009d9dd820 */ /* 0x000fe20000400000 */
[----:B------:R-:W-:Y:S01]  /*23f30*/  FSEL R164, R164, R167, P4 ;  /* 0x000000a7a4a47208 */ /* 0x000fe20002000000 */
[----:B------:R-:W-:Y:S01]  /*23f40*/  @!P5 FMUL R158, R158, 16777216 ;  /* 0x4b8000009e9ed820 */ /* 0x000fe20000400000 */
[----:B------:R-:W-:Y:S01]  /*23f50*/  FSEL R165, R165, R166, P4 ;  /* 0x000000a6a5a57208 */ /* 0x000fe20002000000 */
[----:B------:R-:W-:Y:S01]  /*23f60*/  FMUL R166, R169, 0.25 ;  /* 0x3e800000a9a67820 */ /* 0x000fe20000400000 */
[----:B------:R-:W4:Y:S01]  /*23f70*/  LDL.LU R196, [R1+0x4c] ;  /* 0x00004c0001c47983 */ /* 0x000f220000300800 */
[----:B------:R-:W-:Y:S01]  /*23f80*/  FMUL R167, R168, 0.25 ;  /* 0x3e800000a8a77820 */ /* 0x000fe20000400000 */
[----:B------:R-:W-:Y:S01]  /*23f90*/  @!P5 FMUL R159, R159, 16777216 ;  /* 0x4b8000009f9fd820 */ /* 0x000fe20000400000 */
[----:B------:R-:W-:Y:S01]  /*23fa0*/  @!P5 FMUL R160, R160, 16777216 ;  /* 0x4b800000a0a0d820 */ /* 0x000fe20000400000 */
[----:B------:R-:W-:Y:S01]  /*23fb0*/  FSEL R166, R166, R169, P4 ;  /* 0x000000a9a6a67208 */ /* 0x000fe20002000000 */
[----:B------:R-:W-:Y:S01]  /*23fc0*/  @!P5 FMUL R161, R161, 16777216 ;  /* 0x4b800000a1a1d820 */ /* 0x000fe20000400000 */
[----:B------:R-:W-:Y:S01]  /*23fd0*/  FSEL R167, R167, R168, P4 ;  /* 0x000000a8a7a77208 */ /* 0x000fe20002000000 */
[----:B------:R-:W-:Y:S01]  /*23fe0*/  FMUL R168, R171, 0.25 ;  /* 0x3e800000aba87820 */ /* 0x000fe20000400000 */
[----:B------:R-:W-:Y:S01]  /*23ff0*/  @!P5 FMUL R162, R162, 16777216 ;  /* 0x4b800000a2a2d820 */ /* 0x000fe20000400000 */
        /* <DEDUP_REMOVED lines=15> */
[----:B------:R-:W-:Y:S01]  /*240f0*/  FMUL R173, R174, 0.25 ;  /* 0x3e800000aead7820 */ /* 0x000fe20000400000 */
[----:B------:R-:W-:-:S02]  /*24100*/  @!P5 FMUL R170, R170, 16777216 ;  /* 0x4b800000aaaad820 */ /* 0x000fc40000400000 */
[----:B------:R-:W-:Y:S01]  /*24110*/  @!P5 FMUL R171, R171, 16777216 ;  /* 0x4b800000ababd820 */ /* 0x000fe20000400000 */
[----:B------:R-:W-:Y:S02]  /*24120*/  FSEL R172, R172, R175, P4 ;  /* 0x000000afacac7208 */ /* 0x000fe40002000000 */
[----:B------:R-:W-:Y:S01]  /*24130*/  FSEL R173, R173, R174, P4 ;  /* 0x000000aeadad7208 */ /* 0x000fe20002000000 */
[----:B------:R-:W-:Y:S01]  /*24140*/  FMUL R174, R177, 0.25 ;  /* 0x3e800000b1ae7820 */ /* 0x000fe20000400000 */
[----:B------:R-:W-:Y:S01]  /*24150*/  FMUL R175, R176, 0.25 ;  /* 0x3e800000b0af7820 */ /* 0x000fe20000400000 */
[----:B------:R-:W-:Y:S02]  /*24160*/  @!P5 FMUL R172, R172, 16777216 ;  /* 0x4b800000acacd820 */ /* 0x000fe40000400000 */
[----:B------:R-:W-:Y:S01]  /*24170*/  @!P5 FMUL R173, R173, 16777216 ;  /* 0x4b800000adadd820 */ /* 0x000fe20000400000 */
[----:B------:R-:W-:Y:S02]  /*24180*/  FSEL R174, R174, R177, P4 ;  /* 0x000000b1aeae7208 */ /* 0x000fe40002000000 */
        /* <DEDUP_REMOVED lines=41> */
[----:B------:R-:W-:Y:S01]  /*24420*/  FSEL R188, R188, R198, P4 ;  /* 0x000000c6bcbc7208 */ /* 0x000fe20002000000 */
[----:B------:R-:W-:Y:S01]  /*24430*/  FMUL R198, R24, 0.25 ;  /* 0x3e80000018c67820 */ /* 0x000fe20000400000 */
[----:B------:R-:W-:Y:S01]  /*24440*/  FSEL R189, R189, R197, P4 ;  /* 0x000000c5bdbd7208 */ /* 0x000fe20002000000 */
[----:B------:R-:W-:Y:S02]  /*24450*/  FMUL R197, R25, 0.25 ;  /* 0x3e80000019c57820 */ /* 0x000fe40000400000 */
[----:B------:R-:W-:Y:S01]  /*24460*/  @!P5 FMUL R188, R188, 16777216 ;  /* 0x4b800000bcbcd820 */ /* 0x000fe20000400000 */
[----:B------:R-:W-:Y:S01]  /*24470*/  FSEL R24, R198, R24, P4 ;  /* 0x00000018c6187208 */ /* 0x000fe20002000000 */
[----:B------:R-:W-:Y:S01]  /*24480*/  FMUL R198, R28, 0.25 ;  /* 0x3e8000001cc67820 */ /* 0x000fe20000400000 */
[----:B------:R-:W-:Y:S01]  /*24490*/  FSEL R25, R197, R25, P4 ;  /* 0x00000019c5197208 */ /* 0x000fe20002000000 */
[----:B------:R-:W-:Y:S01]  /*244a0*/  FMUL R197, R29, 0.25 ;  /* 0x3e8000001dc57820 */ /* 0x000fe20000400000 */
[----:B------:R-:W-:Y:S01]  /*244b0*/  @!P5 FMUL R189, R189, 16777216 ;  /* 0x4b800000bdbdd820 */ /* 0x000fe20000400000 */
        /* <DEDUP_REMOVED lines=89> */
[----:B------:R-:W-:Y:S01]  /*24a50*/  FMUL R6, R190, 0.25 ;  /* 0x3e800000be067820 */ /* 0x000fe20000400000 */
[----:B------:R-:W-:Y:S01]  /*24a60*/  @!P5 FMUL R81, R81, 16777216 ;  /* 0x4b8000005151d820 */ /* 0x000fe20000400000 */
        /* <DEDUP_REMOVED lines=88> */
[----:B---3--:R-:W-:Y:S01]  /*24ff0*/  FMUL R190, R192, 0.25 ;  /* 0x3e800000c0be7820 */ /* 0x008fe20000400000 */
[----:B------:R-:W-:Y:S01]  /*25000*/  @!P5 FMUL R136, R136, 16777216 ;  /* 0x4b8000008888d820 */ /* 0x000fe20000400000 */
[----:B------:R-:W-:Y:S01]  /*25010*/  FSEL R148, R198, R148, P4 ;  /* 0x00000094c6947208 */ /* 0x000fe20002000000 */
[----:B------:R-:W-:Y:S01]  /*25020*/  @!P5 FMUL R141, R141, 16777216 ;  /* 0x4b8000008d8dd820 */ /* 0x000fe20000400000 */
[----:B------:R-:W-:Y:S01]  /*25030*/  FSEL R149, R197, R149, P4 ;  /* 0x00000095c5957208 */ /* 0x000fe20002000000 */
[----:B------:R-:W3:Y:S01]  /*25040*/  LDL.LU R198, [R1+0x48] ;  /* 0x0000480001c67983 */ /* 0x000ee20000300800 */
[----:B------:R-:W-:Y:S01]  /*25050*/  FSEL R190, R190, R192, P1 ;  /* 0x000000c0bebe7208 */ /* 0x000fe20000800000 */
[----:B------:R-:W-:Y:S01]  /*25060*/  @!P5 FMUL R140, R140, 16777216 ;  /* 0x4b8000008c8cd820 */ /* 0x000fe20000400000 */
[----:B------:R-:W-:Y:S01]  /*25070*/  @!P5 FMUL R145, R145, 16777216 ;  /* 0x4b8000009191d820 */ /* 0x000fe20000400000 */
[----:B------:R-:W3:Y:S01]  /*25080*/  LDL.LU R197, [R1+0x5c] ;  /* 0x00005c0001c57983 */ /* 0x000ee20000300800 */
[----:B------:R-:W-:Y:S01]  /*25090*/  @!P5 FMUL R144, R144, 16777216 ;  /* 0x4b8000009090d820 */ /* 0x000fe20000400000 */
[----:B------:R-:W-:Y:S01]  /*250a0*/  @!P5 FMUL R149, R149, 16777216 ;  /* 0x4b8000009595d820 */ /* 0x000fe20000400000 */
[----:B------:R-:W-:Y:S01]  /*250b0*/  @!P5 FMUL R148, R148, 16777216 ;  /* 0x4b8000009494d820 */ /* 0x000fe20000400000 */
[----:B------:R-:W3:Y:S04]  /*250c0*/  LDL.LU R216, [R1+0x58] ;  /* 0x0000580001d87983 */ /* 0x000ee80000300800 */
        /* <DEDUP_REMOVED lines=51> */
[----:B------:R-:W3:Y:S01]  /*25400*/  LDL.LU R251, [R1+0x1f8] ;  /* 0x0001f80001fb7983 */ /* 0x000ee20000300800 */
[----:B--2---:R-:W-:-:S05]  /*25410*/  FMUL R192, R194, 0.25 ;  /* 0x3e800000c2c07820 */ /* 0x004fca0000400000 */
[----:B------:R-:W-:Y:S01]  /*25420*/  FSEL R192, R192, R194, P1 ;  /* 0x000000c2c0c07208 */ /* 0x000fe20000800000 */
[----:B----4-:R-:W-:-:S05]  /*25430*/  FMUL R194, R196, 0.25 ;  /* 0x3e800000c4c27820 */ /* 0x010fca0000400000 */
[----:B------:R-:W-:Y:S01]  /*25440*/  FSEL R194, R194, R196, P1 ;  /* 0x000000c4c2c27208 */ /* 0x000fe20000800000 */
[----:B---3--:R-:W-:-:S05]  /*25450*/  FMUL R196, R197, 0.25 ;  /* 0x3e800000c5c47820 */ /* 0x008fca0000400000 */
[----:B------:R-:W-:Y:S01]  /*25460*/  FSEL R196, R196, R197, P1 ;  /* 0x000000c5c4c47208 */ /* 0x000fe20000800000 */
[----:B------:R-:W-:-:S05]  /*25470*/  FMUL R197, R216, 0.25 ;  /* 0x3e800000d8c57820 */ /* 0x000fca0000400000 */
        /* <DEDUP_REMOVED lines=95> */
[----:B------:R-:W-:Y:S01]  /*25a70*/  FMUL R251, R51, 0.25 ;  /* 0x3e80000033fb7820 */ /* 0x000fe20000400000 */
[----:B------:R-:W-:Y:S04]  /*25a80*/  STL [R1+0xdac], R2 ;  /* 0x000dac0201007387 */ /* 0x000fe80000100800 */
[----:B------:R-:W-:Y:S01]  /*25a90*/  FSEL R51, R251, R51, P1 ;  /* 0x00000033fb337208 */ /* 0x000fe20000800000 */
[----:B------:R-:W-:Y:S01]  /*25aa0*/  FMUL R251, R50, 0.25 ;  /* 0x3e80000032fb7820 */ /* 0x000fe20000400000 */
[----:B------:R-:W-:Y:S04]  /*25ab0*/  STL [R1+0xdb0], R7 ;  /* 0x000db00701007387 */ /* 0x000fe80000100800 */
[----:B------:R-:W-:Y:S01]  /*25ac0*/  STL [R1+0xdb4], R8 ;  /* 0x000db40801007387 */ /* 0x000fe20000100800 */
[----:B------:R-:W-:Y:S01]  /*25ad0*/  FSEL R50, R251, R50, P1 ;  /* 0x00000032fb327208 */ /* 0x000fe20000800000 */
[----:B------:R-:W-:-:S02]  /*25ae0*/  FMUL R251, R55, 0.25 ;  /* 0x3e80000037fb7820 */ /* 0x000fc40000400000 */
[----:B------:R0:W-:Y:S04]  /*25af0*/  STL [R1+0xdb8], R9 ;  /* 0x000db80901007387 */ /* 0x0001e80000100800 */
[----:B------:R1:W-:Y:S01]  /*25b00*/  STL [R1+0xdbc], R10 ;  /* 0x000dbc0a01007387 */ /* 0x0003e20000100800 */
[----:B------:R-:W-:Y:S01]  /*25b10*/  FSEL R55, R251, R55, P1 ;  /* 0x00000037fb377208 */ /* 0x000fe20000800000 */
[----:B------:R-:W-:Y:S02]  /*25b20*/  FMUL R251, R54, 0.25 ;  /* 0x3e80000036fb7820 */ /* 0x000fe40000400000 */
[----:B0-----:R-:W2:Y:S04]  /*25b30*/  LDL.LU R9, [R1+0x8] ;  /* 0x0000080001097983 */ /* 0x001ea80000300800 */
[----:B------:R-:W2:Y:S01]  /*25b40*/  LDL.LU R7, [R1+0x4] ;  /* 0x0000040001077983 */ /* 0x000ea20000300800 */
[----:B------:R-:W-:Y:S01]  /*25b50*/  FSEL R54, R251, R54, P1 ;  /* 0x00000036fb367208 */ /* 0x000fe20000800000 */
[----:B------:R-:W-:Y:S01]  /*25b60*/  FMUL R251, R59, 0.25 ;  /* 0x3e8000003bfb7820 */ /* 0x000fe20000400000 */
[C---:B------:R-:W-:Y:S01]  /*25b70*/  FMUL R11, R3.reuse, R11 ;  /* 0x0000000b030b7220 */ /* 0x040fe20000400000 */
[C---:B------:R-:W-:Y:S01]  /*25b80*/  FMUL R12, R3.reuse, R12 ;  /* 0x0000000c030c7220 */ /* 0x040fe20000400000 */
[C---:B------:R-:W-:Y:S01]  /*25b90*/  FMUL R13, R3.reuse, R13 ;  /* 0x0000000d030d7220 */ /* 0x040fe20000400000 */
[----:B------:R-:W-:Y:S01]  /*25ba0*/  FMUL R14, R3, R14 ;  /* 0x0000000e030e7220 */ /* 0x000fe20000400000 */
        /* <DEDUP_REMOVED lines=157> */
[----:B------:R-:W-:Y:S01]  /*26580*/  FMUL R149, R3, R149 ;  /* 0x0000009503957220 */ /* 0x000fe20000400000 */
[----:B------:R-:W-:Y:S01]  /*26590*/  FSEL R107, R251, R107, P1 ;  /* 0x0000006bfb6b7208 */ /* 0x000fe20000800000 */
[----:B------:R-:W-:Y:S01]  /*265a0*/  FMUL R3, R3, R148 ;  /* 0x0000009403037220 */ /* 0x000fe20000400000 */
[----:B------:R-:W-:Y:S01]  /*265b0*/  FMUL R251, R106, 0.25 ;  /* 0x3e8000006afb7820 */ /* 0x000fe20000400000 */
[----:B------:R-:W-:Y:S01]  /*265c0*/  FMUL R148, R191, 0.25 ;  /* 0x3e800000bf947820 */ /* 0x000fe20000400000 */
[----:B------:R-:W-:Y:S01]  /*265d0*/  FSETP.GEU.AND P4, PT, |R5|, 1.175494350822287508e-38, PT ;  /* 0x008000000500780b */ /* 0x000fe20003f8e200 */
[----:B------:R-:W0:Y:S02]  /*265e0*/  S2R R8, SR_TID.X ;  /* 0x0000000000087919 */ /* 0x000e240000002100 */
[----:B------:R-:W-:Y:S01]  /*265f0*/  FSEL R106, R251, R106, P1 ;  /* 0x0000006afb6a7208 */ /* 0x000fe20000800000 */
[----:B------:R-:W-:Y:S01]  /*26600*/  FMUL R251, R111, 0.25 ;  /* 0x3e8000006ffb7820 */ /* 0x000fe20000400000 */
[----:B------:R-:W-:Y:S01]  /*26610*/  FSEL R148, R148, R191, P1 ;  /* 0x000000bf94947208 */ /* 0x000fe20000800000 */
[----:B------:R-:W-:Y:S01]  /*26620*/  FMUL R191, R193, 0.25 ;  /* 0x3e800000c1bf7820 */ /* 0x000fe20000400000 */
[----:B------:R-:W-:Y:S01]  /*26630*/  FMUL R0, R4, 0.25 ;  /* 0x3e80000004007820 */ /* 0x000fe20000400000 */
[----:B------:R-:W3:Y:S01]  /*26640*/  LDL.LU R2, [R1+0x14] ;  /* 0x0000140001027983 */ /* 0x000ee20000300800 */
[----:B------:R-:W-:Y:S01]  /*26650*/  FSEL R111, R251, R111, P1 ;  /* 0x0000006ffb6f7208 */ /* 0x000fe20000800000 */
[----:B------:R-:W-:Y:S01]  /*26660*/  FMUL R251, R110, 0.25 ;  /* 0x3e8000006efb7820 */ /* 0x000fe20000400000 */
[----:B------:R-:W-:Y:S01]  /*26670*/  FSEL R191, R191, R193, P1 ;  /* 0x000000c1bfbf7208 */ /* 0x000fe20000800000 */
[----:B------:R-:W-:-:S03]  /*26680*/  FMUL R193, R195, 0.25 ;  /* 0x3e800000c3c17820 */ /* 0x000fc60000400000 */
        /* <DEDUP_REMOVED lines=63> */
[----:B------:R-:W-:Y:S01]  /*26a80*/  FMUL R213, R214, 0.25 ;  /* 0x3e800000d6d57820 */ /* 0x000fe20000400000 */
[----:B------:R-:W-:Y:S02]  /*26a90*/  @P1 FMUL R5, R5, 0.25 ;  /* 0x3e80000005051820 */ /* 0x000fe40000400000 */
[----:B------:R-:W-:Y:S01]  /*26aa0*/  FSEL R142, R251, R142, P1 ;  /* 0x0000008efb8e7208 */ /* 0x000fe20000800000 */
[----:B------:R-:W-:Y:S01]  /*26ab0*/  FMUL R251, R147, 0.25 ;  /* 0x3e80000093fb7820 */ /* 0x000fe20000400000 */
[----:B------:R-:W-:Y:S01]  /*26ac0*/  FSEL R213, R213, R214, P1 ;  /* 0x000000d6d5d57208 */ /* 0x000fe20000800000 */
[----:B------:R-:W-:Y:S01]  /*26ad0*/  FMUL R214, R215, 0.25 ;  /* 0x3e800000d7d67820 */ /* 0x000fe20000400000 */
[----:B------:R-:W-:-:S02]  /*26ae0*/  @!P4 FMUL R5, R5, 16777216 ;  /* 0x4b8000000505c820 */ /* 0x000fc40000400000 */
[----:B------:R-:W-:Y:S01]  /*26af0*/  FSEL R147, R251, R147, P1 ;  /* 0x00000093fb937208 */ /* 0x000fe20000800000 */
[----:B------:R-:W-:Y:S01]  /*26b00*/  FMUL R251, R146, 0.25 ;  /* 0x3e80000092fb7820 */ /* 0x000fe20000400000 */
[----:B------:R-:W-:Y:S01]  /*26b10*/  FSEL R214, R214, R215, P1 ;  /* 0x000000d7d6d67208 */ /* 0x000fe20000800000 */
[----:B------:R-:W-:Y:S01]  /*26b20*/  FMUL R215, R252, 0.25 ;  /* 0x3e800000fcd77820 */ /* 0x000fe20000400000 */
[----:B------:R-:W4:Y:S02]  /*26b30*/  MUFU.RCP R5, R5 ;  /* 0x0000000500057308 */ /* 0x000f240000001000 */
[----:B------:R-:W-:Y:S01]  /*26b40*/  FSEL R146, R251, R146, P1 ;  /* 0x00000092fb927208 */ /* 0x000fe20000800000 */
[----:B------:R-:W-:Y:S01]  /*26b50*/  FMUL R251, R150, 0.25 ;  /* 0x3e80000096fb7820 */ /* 0x000fe20000400000 */
[----:B------:R-:W-:Y:S01]  /*26b60*/  FSEL R215, R215, R252, P1 ;  /* 0x000000fcd7d77208 */ /* 0x000fe20000800000 */
[----:B------:R-:W-:Y:S01]  /*26b70*/  FMUL R252, R151, 0.25 ;  /* 0x3e80000097fc7820 */ /* 0x000fe20000400000 */
[----:B------:R-:W-:-:S02]  /*26b80*/  FSEL R0, R0, R4, P1 ;  /* 0x0000000400007208 */ /* 0x000fc40000800000 */
[----:B------:R-:W-:Y:S01]  /*26b90*/  FSEL R150, R251, R150, P1 ;  /* 0x00000096fb967208 */ /* 0x000fe20000800000 */
[----:B------:R-:W-:Y:S01]  /*26ba0*/  @!P4 FMUL R199, R199, 16777216 ;  /* 0x4b800000c7c7c820 */ /* 0x000fe20000400000 */
[----:B------:R-:W-:Y:S01]  /*26bb0*/  FSEL R151, R252, R151, P1 ;  /* 0x00000097fc977208 */ /* 0x000fe20000800000 */
[----:B------:R-:W-:Y:S01]  /*26bc0*/  @!P4 FMUL R0, R0, 16777216 ;  /* 0x4b8000000000c820 */ /* 0x000fe20000400000 */
        /* <DEDUP_REMOVED lines=126> */
[C---:B----4-:R-:W-:Y:S01]  /*273b0*/  FMUL R251, R5.reuse, R150 ;  /* 0x0000009605fb7220 */ /* 0x050fe20000400000 */
        /* <DEDUP_REMOVED lines=127> */
[----:B--2---:R-:W-:Y:S01]  /*27bb0*/  F2FP.SATFINITE.E4M3.F32.PACK_AB_MERGE_C R150, R7, R9, RZ ;  /* 0x000000090796723e */ /* 0x004fe200048070ff */
[C---:B0-----:R-:W-:Y:S01]  /*27bc0*/  IMAD.SHL.U32 R5, R8.reuse, 0x8, RZ ;  /* 0x0000000808057824 */ /* 0x041fe200078e00ff */
[C---:B------:R-:W-:Y:S01]  /*27bd0*/  LOP3.LUT R252, R8.reuse, 0x7, RZ, 0xc0, !PT ;  /* 0x0000000708fc7812 */ /* 0x040fe200078ec0ff */
[----:B------:R-:W2:Y:S01]  /*27be0*/  LDL.LU R4, [R1+0x20] ;  /* 0x0000200001047983 */ /* 0x000ea20000300800 */
[C---:B------:R-:W-:Y:S01]  /*27bf0*/  LOP3.LUT R7, R8.reuse, 0x8, RZ, 0xc0, !PT ;  /* 0x0000000808077812 */ /* 0x040fe200078ec0ff */
[----:B------:R-:W-:-:S02]  /*27c00*/  IMAD.SHL.U32 R8, R8, 0x4, RZ ;  /* 0x0000000408087824 */ /* 0x000fc400078e00ff */
[C---:B------:R-:W-:Y:S01]  /*27c10*/  IMAD.SHL.U32 R9, R252.reuse, 0x10, RZ ;  /* 0x00000010fc097824 */ /* 0x040fe200078e00ff */
[----:B------:R-:W-:Y:S02]  /*27c20*/  LEA R252, R252, UR5, 0x3 ;  /* 0x00000005fcfc7c11 */ /* 0x000fe4000f8e18ff */
[----:B------:R-:W-:Y:S02]  /*27c30*/  LOP3.LUT R8, R8, 0x1c0, RZ, 0xc0, !PT ;  /* 0x000001c008087812 */ /* 0x000fe400078ec0ff */
[----:B-1----:R-:W-:Y:S02]  /*27c40*/  LOP3.LUT R10, R5, 0x780, RZ, 0xc0, !PT ;  /* 0x00000780050a7812 */ /* 0x002fe400078ec0ff */
[----:B------:R-:W-:Y:S01]  /*27c50*/  LEA R5, R7, UR5, 0x8 ;  /* 0x0000000507057c11 */ /* 0x000fe2000f8e40ff */
[----:B------:R-:W-:-:S03]  /*27c60*/  IMAD.IADD R252, R8, 0x1, R252 ;  /* 0x0000000108fc7824 */ /* 0x000fc600078e02fc */
[----:B------:R-:W-:Y:S02]  /*27c70*/  IADD3 R5, R9, R5, R10 ;  /* 0x0000000509057210 */ /* 0x000fe40007ffe00a */
[----:B------:R-:W-:Y:S01]  /*27c80*/  LEA.HI R252, R7, R252, RZ, 0x1f ;  /* 0x000000fc07fc7211 */ /* 0x000fe200078ff8ff */
[----:B------:R-:W4:Y:S04]  /*27c90*/  LDL.LU R10, [R1+0xdbc] ;  /* 0x000dbc00010a7983 */ /* 0x000f280000300800 */
[----:B------:R-:W2:Y:S01]  /*27ca0*/  LDL.LU R9, [R1+0xdb8] ;  /* 0x000db80001097983 */ /* 0x000ea20000300800 */
[----:B------:R-:W-:-:S03]  /*27cb0*/  F2FP.SATFINITE.E4M3.F32.PACK_AB_MERGE_C R0, R0, R199, RZ ;  /* 0x000000c70000723e */ /* 0x000fc600048070ff */
[----:B------:R-:W2:Y:S04]  /*27cc0*/  LDL.LU R8, [R1+0xdb4] ;  /* 0x000db40001087983 */ /* 0x000ea80000300800 */
[----:B------:R-:W4:Y:S04]  /*27cd0*/  LDL.LU R7, [R1+0xdb0] ;  /* 0x000db00001077983 */ /* 0x000f280000300800 */
[----:B------:R0:W-:Y:S04]  /*27ce0*/  STL [R1+0xc], R252 ;  /* 0x00000cfc01007387 */ /* 0x0001e80000100800 */
[----:B0-----:R-:W4:Y:S04]  /*27cf0*/  LDL.LU R252, [R1+0x10] ;  /* 0x0000100001fc7983 */ /* 0x001f280000300800 */
[----:B------:R-:W3:Y:S01]  /*27d00*/  LDL.LU R199, [R1+0x24] ;  /* 0x0000240001c77983 */ /* 0x000ee20000300800 */
[----:B------:R-:W-:Y:S01]  /*27d10*/  F2FP.SATFINITE.E4M3.F32.PACK_AB_MERGE_C R6, R6, R148, RZ ;  /* 0x000000940606723e */ /* 0x000fe200048070ff */
[----:B------:R-:W-:Y:S01]  /*27d20*/  BAR.SYNC.DEFER_BLOCKING 0x0 ;  /* 0x0000000000007b1d */ /* 0x000fe20000010000 */
[----:B---3--:R-:W-:-:S05]  /*27d30*/  F2FP.SATFINITE.E4M3.F32.PACK_AB_MERGE_C R199, R199, R2, RZ ;  /* 0x00000002c7c7723e */ /* 0x008fca00048070ff */
[----:B------:R-:W3:Y:S04]  /*27d40*/  LDL.LU R2, [R1+0xdac] ;  /* 0x000dac0001027983 */ /* 0x000ee80000300800 */
[----:B------:R-:W3:Y:S01]  /*27d50*/  LDL.LU R148, [R1+0x30] ;  /* 0x0000300001947983 */ /* 0x000ee20000300800 */
[----:B------:R-:W-:Y:S02]  /*27d60*/  F2FP.SATFINITE.E4M3.F32.PACK_AB_MERGE_C R190, R190, R191, RZ ;  /* 0x000000bfbebe723e */ /* 0x000fe400048070ff */
[----:B------:R-:W-:Y:S02]  /*27d70*/  F2FP.SATFINITE.E4M3.F32.PACK_AB_MERGE_C R194, R194, R195, RZ ;  /* 0x000000c3c2c2723e */ /* 0x000fe400048070ff */
[----:B------:R-:W-:Y:S02]  /*27d80*/  F2FP.SATFINITE.E4M3.F32.PACK_AB_MERGE_C R196, R196, R197, RZ ;  /* 0x000000c5c4c4723e */ /* 0x000fe400048070ff */
[----:B------:R-:W-:-:S02]  /*27d90*/  F2FP.SATFINITE.E4M3.F32.PACK_AB_MERGE_C R198, R198, R200, RZ ;  /* 0x000000c8c6c6723e */ /* 0x000fc400048070ff */
[----:B--2---:R-:W-:Y:S02]  /*27da0*/  F2FP.SATFINITE.E4M3.F32.PACK_AB_MERGE_C R8, R8, R9, RZ ;  /* 0x000000090808723e */ /* 0x004fe400048070ff */
[----:B----4-:R-:W-:Y:S02]  /*27db0*/  F2FP.SATFINITE.E4M3.F32.PACK_AB_MERGE_C R10, R10, R11, RZ ;  /* 0x0000000b0a0a723e */ /* 0x010fe400048070ff */
[----:B------:R-:W-:Y:S02]  /*27dc0*/  LOP3.LUT R0, R0, 0xffff, RZ, 0xc0, !PT ;  /* 0x0000ffff00007812 */ /* 0x000fe400078ec0ff */
[----:B------:R-:W-:Y:S02]  /*27dd0*/  LOP3.LUT R9, R6, 0xffff, RZ, 0xc0, !PT ;  /* 0x0000ffff06097812 */ /* 0x000fe400078ec0ff */
[----:B------:R-:W-:Y:S02]  /*27de0*/  LOP3.LUT R190, R190, 0xffff, RZ, 0xc0, !PT ;  /* 0x0000ffffbebe7812 */ /* 0x000fe400078ec0ff */
[----:B------:R-:W-:-:S02]  /*27df0*/  F2FP.SATFINITE.E4M3.F32.PACK_AB_MERGE_C R22, R22, R23, RZ ;  /* 0x000000171616723e */ /* 0x000fc400048070ff */
[----:B------:R-:W-:Y:S02]  /*27e00*/  F2FP.SATFINITE.E4M3.F32.PACK_AB_MERGE_C R152, R152, R153, RZ ;  /* 0x000000999898723e */ /* 0x000fe400048070ff */
[----:B------:R-:W-:Y:S02]  /*27e10*/  F2FP.SATFINITE.E4M3.F32.PACK_AB_MERGE_C R154, R154, R155, RZ ;  /* 0x0000009b9a9a723e */ /* 0x000fe400048070ff */
[----:B------:R-:W-:Y:S02]  /*27e20*/  LOP3.LUT R150, R150, 0xffff, RZ, 0xc0, !PT ;  /* 0x0000ffff96967812 */ /* 0x000fe400078ec0ff */
[----:B------:R-:W-:Y:S02]  /*27e30*/  LOP3.LUT R199, R199, 0xffff, RZ, 0xc0, !PT ;  /* 0x0000ffffc7c77812 */ /* 0x000fe400078ec0ff */
[----:B------:R-:W-:Y:S02]  /*27e40*/  LOP3.LUT R194, R194, 0xffff, RZ, 0xc0, !PT ;  /* 0x0000ffffc2c27812 */ /* 0x000fe400078ec0ff */
[----:B------:R-:W-:-:S02]  /*27e50*/  LOP3.LUT R11, R196, 0xffff, RZ, 0xc0, !PT ;  /* 0x0000ffffc40b7812 */ /* 0x000fc400078ec0ff */
[----:B------:R-:W-:Y:S02]  /*27e60*/  LOP3.LUT R198, R198, 0xffff, RZ, 0xc0, !PT ;  /* 0x0000ffffc6c67812 */ /* 0x000fe400078ec0ff */
[----:B------:R-:W-:Y:S02]  /*27e70*/  F2FP.SATFINITE.E4M3.F32.PACK_AB_MERGE_C R14, R14, R15, RZ ;  /* 0x0000000f0e0e723e */ /* 0x000fe400048070ff */
[----:B------:R-:W-:Y:S02]  /*27e80*/  F2FP.SATFINITE.E4M3.F32.PACK_AB_MERGE_C R16, R16, R17, RZ ;  /* 0x000000111010723e */ /* 0x000fe400048070ff */
[----:B------:R-:W-:Y:S02]  /*27e90*/  F2FP.SATFINITE.E4M3.F32.PACK_AB_MERGE_C R18, R18, R19, RZ ;  /* 0x000000131212723e */ /* 0x000fe400048070ff */
[----:B------:R-:W-:Y:S02]  /*27ea0*/  LOP3.LUT R196, R10, 0xffff, RZ, 0xc0, !PT ;  /* 0x0000ffff0ac47812 */ /* 0x000fe400078ec0ff */
[----:B------:R-:W-:-:S02]  /*27eb0*/  F2FP.SATFINITE.E4M3.F32.PACK_AB_MERGE_C R211, R211, R212, RZ ;  /* 0x000000d4d3d3723e */ /* 0x000fc400048070ff */
[----:B------:R-:W-:Y:S02]  /*27ec0*/  F2FP.SATFINITE.E4M3.F32.PACK_AB_MERGE_C R213, R213, R214, RZ ;  /* 0x000000d6d5d5723e */ /* 0x000fe400048070ff */
[----:B------:R-:W-:Y:S02]  /*27ed0*/  F2FP.SATFINITE.E4M3.F32.PACK_AB_MERGE_C R215, R215, R216, RZ ;  /* 0x000000d8d7d7723e */ /* 0x000fe400048070ff */
[----:B------:R-:W-:Y:S02]  /*27ee0*/  F2FP.SATFINITE.E4M3.F32.PACK_AB_MERGE_C R24, R25, R24, RZ ;  /* 0x000000181918723e */ /* 0x000fe400048070ff */
[----:B------:R-:W-:Y:S02]  /*27ef0*/  LOP3.LUT R8, R8, 0xffff, RZ, 0xc0, !PT ;  /* 0x0000ffff08087812 */ /* 0x000fe400078ec0ff */
[----:B------:R-:W-:Y:S02]  /*27f00*/  PRMT R10, R190, 0x3340, R1 ;  /* 0x00003340be0a7816 */ /* 0x000fe40000000001 */
[----:B------:R-:W-:-:S02]  /*27f10*/  PRMT R19, R0, 0x3340, R9 ;  /* 0x0000334000137816 */ /* 0x000fc40000000009 */
[----:B------:R-:W-:Y:S02]  /*27f20*/  F2FP.SATFINITE.E4M3.F32.PACK_AB_MERGE_C R12, R12, R13, RZ ;  /* 0x0000000d0c0c723e */ /* 0x000fe400048070ff */
[----:B---3--:R-:W-:Y:S02]  /*27f30*/  F2FP.SATFINITE.E4M3.F32.PACK_AB_MERGE_C R148, R148, R4, RZ ;  /* 0x000000049494723e */ /* 0x008fe400048070ff */
[----:B------:R-:W2:Y:S01]  /*27f40*/  LDL.LU R4, [R1+0xda8] ;  /* 0x000da80001047983 */ /* 0x000ea20000300800 */
[----:B------:R-:W-:Y:S02]  /*27f50*/  F2FP.SATFINITE.E4M3.F32.PACK_AB_MERGE_C R7, R2, R7, RZ ;  /* 0x000000070207723e */ /* 0x000fe400048070ff */
[----:B------:R-:W-:Y:S02]  /*27f60*/  LOP3.LUT R148, R148, 0xffff, RZ, 0xc0, !PT ;  /* 0x0000ffff94947812 */ /* 0x000fe400078ec0ff */
[----:B------:R-:W-:Y:S02]  /*27f70*/  LOP3.LUT R7, R7, 0xffff, RZ, 0xc0, !PT ;  /* 0x0000ffff07077812 */ /* 0x000fe400078ec0ff */
[----:B------:R-:W-:-:S02]  /*27f80*/  F2FP.SATFINITE.E4M3.F32.PACK_AB_MERGE_C R201, R201, R202, RZ ;  /* 0x000000cac9c9723e */ /* 0x000fc400048070ff */
[----:B------:R-:W-:Y:S02]  /*27f90*/  PRMT R6, R148, 0x3340, R1 ;  /* 0x0000334094067816 */ /* 0x000fe40000000001 */
[----:B------:R-:W-:Y:S02]  /*27fa0*/  PRMT R17, R150, 0x3340, R199 ;  /* 0x0000334096117816 */ /* 0x000fe400000000c7 */
[----:B------:R-:W-:Y:S02]  /*27fb0*/  LOP3.LUT R25, R22, 0xffff, RZ, 0xc0, !PT ;  /* 0x0000ffff16197812 */ /* 0x000fe400078ec0ff */
[----:B------:R-:W-:Y:S02]  /*27fc0*/  LOP3.LUT R152, R152, 0xffff, RZ, 0xc0, !PT ;  /* 0x0000ffff98987812 */ /* 0x000fe400078ec0ff */
[----:B------:R-:W-:Y:S02]  /*27fd0*/  LOP3.LUT R154, R154, 0xffff, RZ, 0xc0, !PT ;  /* 0x0000ffff9a9a7812 */ /* 0x000fe400078ec0ff */
[----:B------:R-:W-:-:S02]  /*27fe0*/  F2FP.SATFINITE.E4M3.F32.PACK_AB_MERGE_C R20, R20, R21, RZ ;  /* 0x000000151414723e */ /* 0x000fc400048070ff */
[----:B------:R-:W-:Y:S02]  /*27ff0*/  PRMT R202, R198, 0x3340, R1 ;  /* 0x00003340c6ca7816 */ /* 0x000fe40000000001 */
[----:B------:R-:W-:Y:S02]  /*28000*/  PRMT R13, R194, 0x3340, R11 ;  /* 0x00003340c20d7816 */ /* 0x000fe4000000000b */
[----:B------:R-:W-:Y:S02]  /*28010*/  F2FP.SATFINITE.E4M3.F32.PACK_AB_MERGE_C R203, R203, R204, RZ ;  /* 0x000000cccbcb723e */ /* 0x000fe400048070ff */
[----:B------:R-:W-:Y:S02]  /*28020*/  F2FP.SATFINITE.E4M3.F32.PACK_AB_MERGE_C R205, R205, R206, RZ ;  /* 0x000000cecdcd723e */ /* 0x000fe400048070ff */
[----:B------:R-:W-:Y:S02]  /*28030*/  LOP3.LUT R21, R14, 0xffff, RZ, 0xc0, !PT ;  /* 0x0000ffff0e157812 */ /* 0x000fe400078ec0ff */
[----:B------:R-:W-:-:S02]  /*28040*/  LOP3.LUT R16, R16, 0xffff, RZ, 0xc0, !PT ;  /* 0x0000ffff10107812 */ /* 0x000fc400078ec0ff */
[----:B------:R-:W-:Y:S02]  /*28050*/  LOP3.LUT R18, R18, 0xffff, RZ, 0xc0, !PT ;  /* 0x0000ffff12127812 */ /* 0x000fe400078ec0ff */
[----:B------:R-:W-:Y:S02]  /*28060*/  F2FP.SATFINITE.E4M3.F32.PACK_AB_MERGE_C R26, R27, R26, RZ ;  /* 0x0000001a1b1a723e */ /* 0x000fe400048070ff */
[----:B------:R-:W-:Y:S02]  /*28070*/  PRMT R200, R196, 0x3340, R1 ;  /* 0x00003340c4c87816 */ /* 0x000fe40000000001 */
[----:B------:R-:W-:Y:S02]  /*28080*/  PRMT R15, R7, 0x3340, R8 ;  /* 0x00003340070f7816 */ /* 0x000fe40000000008 */
[----:B------:R-:W-:Y:S02]  /*28090*/  PRMT R19, R19, 0x5410, R10 ;  /* 0x0000541013137816 */ /* 0x000fe4000000000a */
[----:B------:R-:W-:-:S02]  /*280a0*/  LOP3.LUT R211, R211, 0xffff, RZ, 0xc0, !PT ;  /* 0x0000ffffd3d37812 */ /* 0x000fc400078ec0ff */
[----:B------:R-:W-:Y:S02]  /*280b0*/  LOP3.LUT R204, R213, 0xffff, RZ, 0xc0, !PT ;  /* 0x0000ffffd5cc7812 */ /* 0x000fe400078ec0ff */
[----:B------:R-:W-:Y:S02]  /*280c0*/  LOP3.LUT R206, R215, 0xffff, RZ, 0xc0, !PT ;  /* 0x0000ffffd7ce7812 */ /* 0x000fe400078ec0ff */
[----:B------:R-:W-:Y:S02]  /*280d0*/  F2FP.SATFINITE.E4M3.F32.PACK_AB_MERGE_C R207, R207, R208, RZ ;  /* 0x000000d0cfcf723e */ /* 0x000fe400048070ff */
[----:B------:R-:W-:Y:S02]  /*280e0*/  PRMT R17, R17, 0x5410, R6 ;  /* 0x0000541011117816 */ /* 0x000fe40000000006 */
[----:B------:R-:W-:Y:S02]  /*280f0*/  PRMT R27, R154, 0x3340, R1 ;  /* 0x000033409a1b7816 */ /* 0x000fe40000000001 */
[----:B------:R-:W-:-:S02]  /*28100*/  PRMT R10, R25, 0x3340, R152 ;  /* 0x00003340190a7816 */ /* 0x000fc40000000098 */
[----:B------:R-:W-:Y:S02]  /*28110*/  F2FP.SATFINITE.E4M3.F32.PACK_AB_MERGE_C R158, R158, R159, RZ ;  /* 0x0000009f9e9e723e */ /* 0x000fe400048070ff */
[----:B------:R-:W-:Y:S02]  /*28120*/  F2FP.SATFINITE.E4M3.F32.PACK_AB_MERGE_C R160, R160, R161, RZ ;  /* 0x000000a1a0a0723e */ /* 0x000fe400048070ff */
[----:B------:R-:W-:Y:S02]  /*28130*/  F2FP.SATFINITE.E4M3.F32.PACK_AB_MERGE_C R162, R162, R163, RZ ;  /* 0x000000a3a2a2723e */ /* 0x000fe400048070ff */
[----:B------:R-:W-:Y:S02]  /*28140*/  PRMT R6, R13, 0x5410, R202 ;  /* 0x000054100d067816 */ /* 0x000fe400000000ca */
[----:B------:R-:W-:Y:S02]  /*28150*/  F2FP.SATFINITE.E4M3.F32.PACK_AB_MERGE_C R28, R29, R28, RZ ;  /* 0x0000001c1d1c723e */ /* 0x000fe400048070ff */
[----:B------:R-:W-:-:S02]  /*28160*/  PRMT R13, R18, 0x3340, R1 ;  /* 0x00003340120d7816 */ /* 0x000fc40000000001 */
[----:B------:R-:W-:Y:S02]  /*28170*/  PRMT R22, R21, 0x3340, R16 ;  /* 0x0000334015167816 */ /* 0x000fe40000000010 */
[----:B------:R-:W-:Y:S02]  /*28180*/  PRMT R15, R15, 0x5410, R200 ;  /* 0x000054100f0f7816 */ /* 0x000fe400000000c8 */
[----:B------:R-:W-:Y:S02]  /*28190*/  PRMT R208, R206, 0x3340, R1 ;  /* 0x00003340ced07816 */ /* 0x000fe40000000001 */
[----:B------:R-:W-:Y:S02]  /*281a0*/  PRMT R29, R211, 0x3340, R204 ;  /* 0x00003340d31d7816 */ /* 0x000fe400000000cc */
[----:B------:R-:W-:Y:S02]  /*281b0*/  F2FP.SATFINITE.E4M3.F32.PACK_AB_MERGE_C R168, R168, R169, RZ ;  /* 0x000000a9a8a8723e */ /* 0x000fe400048070ff */
[----:B------:R-:W-:-:S02]  /*281c0*/  LOP3.LUT R203, R203, 0xffff, RZ, 0xc0, !PT ;  /* 0x0000ffffcbcb7812 */ /* 0x000fc400078ec0ff */
[----:B------:R-:W-:Y:S02]  /*281d0*/  LOP3.LUT R200, R205, 0xffff, RZ, 0xc0, !PT ;  /* 0x0000ffffcdc87812 */ /* 0x000fe400078ec0ff */
[----:B------:R-:W-:Y:S02]  /*281e0*/  LOP3.LUT R202, R207, 0xffff, RZ, 0xc0, !PT ;  /* 0x0000ffffcfca7812 */ /* 0x000fe400078ec0ff */
[----:B------:R-:W-:Y:S02]  /*281f0*/  PRMT R10, R10, 0x5410, R27 ;  /* 0x000054100a0a7816 */ /* 0x000fe4000000001b */
[----:B------:R-:W-:Y:S02]  /*28200*/  F2FP.SATFINITE.E4M3.F32.PACK_AB_MERGE_C R219, R219, R220, RZ ;  /* 0x000000dcdbdb723e */ /* 0x000fe400048070ff */
[----:B------:R-:W-:Y:S02]  /*28210*/  F2FP.SATFINITE.E4M3.F32.PACK_AB_MERGE_C R221, R221, R222, RZ ;  /* 0x000000dedddd723e */ /* 0x000fe400048070ff */
[----:B------:R-:W-:-:S02]  /*28220*/  F2FP.SATFINITE.E4M3.F32.PACK_AB_MERGE_C R223, R223, R224, RZ ;  /* 0x000000e0dfdf723e */ /* 0x000fc400048070ff */
[----:B------:R-:W-:Y:S02]  /*28230*/  F2FP.SATFINITE.E4M3.F32.PACK_AB_MERGE_C R166, R166, R167, RZ ;  /* 0x000000a7a6a6723e */ /* 0x000fe400048070ff */
[----:B------:R-:W-:Y:S02]  /*28240*/  F2FP.SATFINITE.E4M3.F32.PACK_AB_MERGE_C R227, R227, R228, RZ ;  /* 0x000000e4e3e3723e */ /* 0x000fe400048070ff */
[----:B------:R-:W-:Y:S02]  /*28250*/  F2FP.SATFINITE.E4M3.F32.PACK_AB_MERGE_C R229, R229, R230, RZ ;  /* 0x000000e6e5e5723e */ /* 0x000fe400048070ff */
[----:B------:R-:W-:Y:S02]  /*28260*/  F2FP.SATFINITE.E4M3.F32.PACK_AB_MERGE_C R170, R170, R171, RZ ;  /* 0x000000abaaaa723e */ /* 0x000fe400048070ff */
[----:B------:R-:W-:Y:S02]  /*28270*/  F2FP.SATFINITE.E4M3.F32.PACK_AB_MERGE_C R231, R231, R232, RZ ;  /* 0x000000e8e7e7723e */ /* 0x000fe400048070ff */
[----:B------:R-:W-:-:S02]  /*28280*/  LOP3.LUT R158, R158, 0xffff, RZ, 0xc0, !PT ;  /* 0x0000ffff9e9e7812 */ /* 0x000fc400078ec0ff */
[----:B------:R-:W-:Y:S02]  /*28290*/  LOP3.LUT R27, R160, 0xffff, RZ, 0xc0, !PT ;  /* 0x0000ffffa01b7812 */ /* 0x000fe400078ec0ff */
[----:B------:R-:W-:Y:S02]  /*282a0*/  LOP3.LUT R162, R162, 0xffff, RZ, 0xc0, !PT ;  /* 0x0000ffffa2a27812 */ /* 0x000fe400078ec0ff */
[----:B------:R-:W-:Y:S02]  /*282b0*/  PRMT R22, R22, 0x5410, R13 ;  /* 0x0000541016167816 */ /* 0x000fe4000000000d */
[----:B------:R-:W-:Y:S02]  /*282c0*/  PRMT R13, R29, 0x5410, R208 ;  /* 0x000054101d0d7816 */ /* 0x000fe400000000d0 */
[----:B------:R-:W-:Y:S02]  /*282d0*/  F2FP.SATFINITE.E4M3.F32.PACK_AB_MERGE_C R209, R209, R210, RZ ;  /* 0x000000d2d1d1723e */ /* 0x000fe400048070ff */
[----:B------:R-:W-:-:S02]  /*282e0*/  F2FP.SATFINITE.E4M3.F32.PACK_AB_MERGE_C R38, R39, R38, RZ ;  /* 0x000000262726723e */ /* 0x000fc400048070ff */
[----:B------:R-:W-:Y:S02]  /*282f0*/  PRMT R23, R202, 0x3340, R1 ;  /* 0x00003340ca177816 */ /* 0x000fe40000000001 */
[----:B------:R-:W-:Y:S02]  /*28300*/  PRMT R14, R203, 0x3340, R200 ;  /* 0x00003340cb0e7816 */ /* 0x000fe400000000c8 */
[----:B------:R-:W-:Y:S02]  /*28310*/  LOP3.LUT R29, R168, 0xffff, RZ, 0xc0, !PT ;  /* 0x0000ffffa81d7812 */ /* 0x000fe400078ec0ff */
[----:B------:R-:W-:Y:S02]  /*28320*/  F2FP.SATFINITE.E4M3.F32.PACK_AB_MERGE_C R176, R176, R177, RZ ;  /* 0x000000b1b0b0723e */ /* 0x000fe400048070ff */
[----:B------:R-:W-:Y:S02]  /*28330*/  LOP3.LUT R219, R219, 0xffff, RZ, 0xc0, !PT ;  /* 0x0000ffffdbdb7812 */ /* 0x000fe400078ec0ff */
[----:B------:R-:W-:-:S02]  /*28340*/  LOP3.LUT R160, R221, 0xffff, RZ, 0xc0, !PT ;  /* 0x0000ffffdda07812 */ /* 0x000fc400078ec0ff */
[----:B------:R-:W-:Y:S02]  /*28350*/  LOP3.LUT R208, R223, 0xffff, RZ, 0xc0, !PT ;  /* 0x0000ffffdfd07812 */ /* 0x000fe400078ec0ff */
[----:B------:R-:W-:Y:S02]  /*28360*/  LOP3.LUT R166, R166, 0xffff, RZ, 0xc0, !PT ;  /* 0x0000ffffa6a67812 */ /* 0x000fe400078ec0ff */
[----:B------:R-:W-:Y:S02]  /*28370*/  LOP3.LUT R227, R227, 0xffff, RZ, 0xc0, !PT ;  /* 0x0000ffffe3e37812 */ /* 0x000fe400078ec0ff */
[----:B------:R-:W-:Y:S02]  /*28380*/  LOP3.LUT R168, R229, 0xffff, RZ, 0xc0, !PT ;  /* 0x0000ffffe5a87812 */ /* 0x000fe400078ec0ff */
[----:B------:R-:W-:Y:S02]  /*28390*/  LOP3.LUT R170, R170, 0xffff, RZ, 0xc0, !PT ;  /* 0x0000ffffaaaa7812 */ /* 0x000fe400078ec0ff */
[----:B------:R-:W-:-:S02]  /*283a0*/  LOP3.LUT R210, R231, 0xffff, RZ, 0xc0, !PT ;  /* 0x0000ffffe7d27812 */ /* 0x000fc400078ec0ff */
[----:B------:R-:W-:Y:S02]  /*283b0*/  PRMT R212, R162, 0x3340, R1 ;  /* 0x00003340a2d47816 */ /* 0x000fe40000000001 */
[----:B------:R-:W-:Y:S02]  /*283c0*/  PRMT R39, R158, 0x3340, R27 ;  /* 0x000033409e277816 */ /* 0x000fe4000000001b */
[----:B------:R-:W-:Y:S02]  /*283d0*/  F2FP.SATFINITE.E4M3.F32.PACK_AB_MERGE_C R174, R174, R175, RZ ;  /* 0x000000afaeae723e */ /* 0x000fe400048070ff */
        /* <DEDUP_REMOVED lines=8> */
[----:B------:R-:W-:-:S02]  /*28460*/  PRMT R14, R14, 0x5410, R23 ;  /* 0x000054100e0e7816 */ /* 0x000fc40000000017 */
[----:B------:R-:W-:Y:S02]  /*28470*/  F2FP.SATFINITE.E4M3.F32.PACK_AB_MERGE_C R184, R184, R185, RZ ;  /* 0x000000b9b8b8723e */ /* 0x000fe400048070ff */
[--C-:B------:R-:W-:Y:S02]  /*28480*/  PRMT R214, R208, 0x3340, R1.reuse ;  /* 0x00003340d0d67816 */ /* 0x100fe40000000001 */
[--C-:B------:R-:W-:Y:S02]  /*28490*/  PRMT R216, R170, 0x3340, R1.reuse ;  /* 0x00003340aad87816 */ /* 0x100fe40000000001 */
[----:B------:R-:W-:Y:S02]  /*284a0*/  PRMT R218, R210, 0x3340, R1 ;  /* 0x00003340d2da7816 */ /* 0x000fe40000000001 */
[----:B------:R-:W-:Y:S02]  /*284b0*/  PRMT R41, R219, 0x3340, R160 ;  /* 0x00003340db297816 */ /* 0x000fe400000000a0 */
[----:B------:R-:W-:-:S02]  /*284c0*/  PRMT R23, R166, 0x3340, R29 ;  /* 0x00003340a6177816 */ /* 0x000fc4000000001d */
[----:B------:R-:W-:Y:S02]  /*284d0*/  PRMT R37, R227, 0x3340, R168 ;  /* 0x00003340e3257816 */ /* 0x000fe400000000a8 */
[----:B------:R-:W-:Y:S02]  /*284e0*/  PRMT R39, R39, 0x5410, R212 ;  /* 0x0000541027277816 */ /* 0x000fe400000000d4 */
[----:B------:R-:W-:Y:S02]  /*284f0*/  LOP3.LUT R31, R176, 0xffff, RZ, 0xc0, !PT ;  /* 0x0000ffffb01f7812 */ /* 0x000fe400078ec0ff */
[----:B------:R-:W-:Y:S02]  /*28500*/  F2FP.SATFINITE.E4M3.F32.PACK_AB_MERGE_C R182, R182, R183, RZ ;  /* 0x000000b7b6b6723e */ /* 0x000fe400048070ff */
[----:B------:R-:W-:Y:S02]  /*28510*/  F2FP.SATFINITE.E4M3.F32.PACK_AB_MERGE_C R243, R243, R244, RZ ;  /* 0x000000f4f3f3723e */ /* 0x000fe400048070ff */
        /* <DEDUP_REMOVED lines=11> */
[----:B------:R-:W-:Y:S02]  /*285d0*/  PRMT R41, R41, 0x5410, R214 ;  /* 0x0000541029297816 */ /* 0x000fe400000000d6 */
[----:B------:R-:W-:-:S02]  /*285e0*/  PRMT R23, R23, 0x5410, R216 ;  /* 0x0000541017177816 */ /* 0x000fc400000000d8 */
[----:B------:R-:W-:Y:S02]  /*285f0*/  PRMT R37, R37, 0x5410, R218 ;  /* 0x0000541025257816 */ /* 0x000fe400000000da */
[----:B------:R-:W-:Y:S02]  /*28600*/  LOP3.LUT R33, R184, 0xffff, RZ, 0xc0, !PT ;  /* 0x0000ffffb8217812 */ /* 0x000fe400078ec0ff */
[----:B------:R-:W-:Y:S02]  /*28610*/  F2FP.SATFINITE.E4M3.F32.PACK_AB_MERGE_C R34, R35, R34, RZ ;  /* 0x000000222322723e */ /* 0x000fe400048070ff */
[----:B------:R-:W-:Y:S02]  /*28620*/  LOP3.LUT R182, R182, 0xffff, RZ, 0xc0, !PT ;  /* 0x0000ffffb6b67812 */ /* 0x000fe400078ec0ff */
[----:B------:R-:W-:Y:S02]  /*28630*/  LOP3.LUT R243, R243, 0xffff, RZ, 0xc0, !PT ;  /* 0x0000fffff3f37812 */ /* 0x000fe400078ec0ff */
[----:B------:R-:W-:-:S02]  /*28640*/  LOP3.LUT R184, R245, 0xffff, RZ, 0xc0, !PT ;  /* 0x0000fffff5b87812 */ /* 0x000fc400078ec0ff */
[----:B------:R-:W-:Y:S02]  /*28650*/  LOP3.LUT R186, R186, 0xffff, RZ, 0xc0, !PT ;  /* 0x0000ffffbaba7812 */ /* 0x000fe400078ec0ff */
[----:B------:R-:W-:Y:S02]  /*28660*/  LOP3.LUT R214, R247, 0xffff, RZ, 0xc0, !PT ;  /* 0x0000fffff7d67812 */ /* 0x000fe400078ec0ff */
[--C-:B------:R-:W-:Y:S02]  /*28670*/  PRMT R216, R178, 0x3340, R1.reuse ;  /* 0x00003340b2d87816 */ /* 0x100fe40000000001 */
[----:B------:R-:W-:Y:S02]  /*28680*/  PRMT R218, R212, 0x3340, R1 ;  /* 0x00003340d4da7816 */ /* 0x000fe40000000001 */
[----:B------:R-:W-:Y:S02]  /*28690*/  PRMT R47, R174, 0x3340, R31 ;  /* 0x00003340ae2f7816 */ /* 0x000fe4000000001f */
[----:B------:R-:W-:-:S02]  /*286a0*/  PRMT R49, R235, 0x3340, R176 ;  /* 0x00003340eb317816 */ /* 0x000fc400000000b0 */
[----:B------:R-:W-:Y:S02]  /*286b0*/  F2FP.SATFINITE.E4M3.F32.PACK_AB_MERGE_C R42, R43, R42, RZ ;  /* 0x0000002a2b2a723e */ /* 0x000fe400048070ff */
[----:B------:R-:W-:Y:S02]  /*286c0*/  F2FP.SATFINITE.E4M3.F32.PACK_AB_MERGE_C R44, R45, R44, RZ ;  /* 0x0000002c2d2c723e */ /* 0x000fe400048070ff */
[----:B------:R-:W-:Y:S02]  /*286d0*/  F2FP.SATFINITE.E4M3.F32.PACK_AB_MERGE_C R50, R51, R50, RZ ;  /* 0x000000323332723e */ /* 0x000fe400048070ff */
[----:B------:R-:W-:Y:S02]  /*286e0*/  F2FP.SATFINITE.E4M3.F32.PACK_AB_MERGE_C R56, R57, R56, RZ ;  /* 0x000000383938723e */ /* 0x000fe400048070ff */
[----:B------:R-:W-:Y:S02]  /*286f0*/  F2FP.SATFINITE.E4M3.F32.PACK_AB_MERGE_C R58, R59, R58, RZ ;  /* 0x0000003a3b3a723e */ /* 0x000fe400048070ff */
[----:B------:R-:W-:-:S02]  /*28700*/  F2FP.SATFINITE.E4M3.F32.PACK_AB_MERGE_C R66, R67, R66, RZ ;  /* 0x000000424342723e */ /* 0x000fc400048070ff */
[--C-:B------:R-:W-:Y:S02]  /*28710*/  PRMT R220, R186, 0x3340, R1.reuse ;  /* 0x00003340badc7816 */ /* 0x100fe40000000001 */
[----:B------:R-:W-:Y:S02]  /*28720*/  PRMT R222, R214, 0x3340, R1 ;  /* 0x00003340d6de7816 */ /* 0x000fe40000000001 */
[----:B------:R-:W-:Y:S02]  /*28730*/  PRMT R45, R182, 0x3340, R33 ;  /* 0x00003340b62d7816 */ /* 0x000fe40000000021 */
[----:B------:R-:W-:Y:S02]  /*28740*/  PRMT R43, R243, 0x3340, R184 ;  /* 0x00003340f32b7816 */ /* 0x000fe400000000b8 */
[----:B------:R-:W-:Y:S02]  /*28750*/  PRMT R47, R47, 0x5410, R216 ;  /* 0x000054102f2f7816 */ /* 0x000fe400000000d8 */
[----:B------:R-:W-:-:S02]  /*28760*/  PRMT R49, R49, 0x5410, R218 ;  /* 0x0000541031317816 */ /* 0x000fc400000000da */
[----:B------:R-:W-:Y:S02]  /*28770*/  LOP3.LUT R24, R24, 0xffff, RZ, 0xc0, !PT ;  /* 0x0000ffff18187812 */ /* 0x000fe400078ec0ff */
[----:B------:R-:W-:Y:S02]  /*28780*/  LOP3.LUT R26, R26, 0xffff, RZ, 0xc0, !PT ;  /* 0x0000ffff1a1a7812 */ /* 0x000fe400078ec0ff */
[----:B------:R-:W-:Y:S02]  /*28790*/  LOP3.LUT R35, R28, 0xffff, RZ, 0xc0, !PT ;  /* 0x0000ffff1c237812 */ /* 0x000fe400078ec0ff */
[----:B------:R-:W-:Y:S02]  /*287a0*/  LOP3.LUT R57, R30, 0xffff, RZ, 0xc0, !PT ;  /* 0x0000ffff1e397812 */ /* 0x000fe400078ec0ff */
[----:B------:R-:W-:Y:S02]  /*287b0*/  LOP3.LUT R32, R32, 0xffff, RZ, 0xc0, !PT ;  /* 0x0000ffff20207812 */ /* 0x000fe400078ec0ff */
[----:B------:R-:W-:-:S02]  /*287c0*/  LOP3.LUT R34, R34, 0xffff, RZ, 0xc0, !PT ;  /* 0x0000ffff22227812 */ /* 0x000fc400078ec0ff */
[----:B------:R-:W-:Y:S02]  /*287d0*/  F2FP.SATFINITE.E4M3.F32.PACK_AB_MERGE_C R60, R61, R60, RZ ;  /* 0x0000003c3d3c723e */ /* 0x000fe400048070ff */
[----:B------:R-:W-:Y:S02]  /*287e0*/  F2FP.SATFINITE.E4M3.F32.PACK_AB_MERGE_C R62, R63, R62, RZ ;  /* 0x0000003e3f3e723e */ /* 0x000fe400048070ff */
[----:B------:R-:W-:Y:S02]  /*287f0*/  F2FP.SATFINITE.E4M3.F32.PACK_AB_MERGE_C R64, R65, R64, RZ ;  /* 0x000000404140723e */ /* 0x000fe400048070ff */
[----:B------:R-:W-:Y:S02]  /*28800*/  LOP3.LUT R28, R40, 0xffff, RZ, 0xc0, !PT ;  /* 0x0000ffff281c7812 */ /* 0x000fe400078ec0ff */
[----:B------:R-:W-:Y:S02]  /*28810*/  LOP3.LUT R30, R42, 0xffff, RZ, 0xc0, !PT ;  /* 0x0000ffff2a1e7812 */ /* 0x000fe400078ec0ff */
[----:B------:R-:W-:-:S02]  /*28820*/  LOP3.LUT R59, R44, 0xffff, RZ, 0xc0, !PT ;  /* 0x0000ffff2c3b7812 */ /* 0x000fc400078ec0ff */
[----:B------:R-:W-:Y:S02]  /*28830*/  LOP3.LUT R67, R46, 0xffff, RZ, 0xc0, !PT ;  /* 0x0000ffff2e437812 */ /* 0x000fe400078ec0ff */
[----:B------:R-:W-:Y:S02]  /*28840*/  LOP3.LUT R216, R48, 0xffff, RZ, 0xc0, !PT ;  /* 0x0000ffff30d87812 */ /* 0x000fe400078ec0ff */
[----:B------:R-:W-:Y:S02]  /*28850*/  LOP3.LUT R218, R50, 0xffff, RZ, 0xc0, !PT ;  /* 0x0000ffff32da7812 */ /* 0x000fe400078ec0ff */
        /* <DEDUP_REMOVED lines=8> */
[----:B------:R-:W-:-:S02]  /*288e0*/  F2FP.SATFINITE.E4M3.F32.PACK_AB_MERGE_C R68, R69, R68, RZ ;  /* 0x000000444544723e */ /* 0x000fc400048070ff */
[----:B------:R-:W-:Y:S02]  /*288f0*/  F2FP.SATFINITE.E4M3.F32.PACK_AB_MERGE_C R70, R71, R70, RZ ;  /* 0x000000464746723e */ /* 0x000fe400048070ff */
[----:B------:R-:W-:Y:S02]  /*28900*/  PRMT R45, R45, 0x5410, R220 ;  /* 0x000054102d2d7816 */ /* 0x000fe400000000dc */
[----:B------:R-:W-:Y:S02]  /*28910*/  PRMT R43, R43, 0x5410, R222 ;  /* 0x000054102b2b7816 */ /* 0x000fe400000000de */
[--C-:B------:R-:W-:Y:S02]  /*28920*/  PRMT R51, R32, 0x3340, R1.reuse ;  /* 0x0000334020337816 */ /* 0x100fe40000000001 */
[----:B------:R-:W-:Y:S02]  /*28930*/  PRMT R53, R34, 0x3340, R1 ;  /* 0x0000334022357816 */ /* 0x000fe40000000001 */
[----:B------:R-:W-:-:S02]  /*28940*/  PRMT R44, R24, 0x3340, R35 ;  /* 0x00003340182c7816 */ /* 0x000fc40000000023 */
[----:B------:R-:W-:Y:S02]  /*28950*/  PRMT R46, R26, 0x3340, R57 ;  /* 0x000033401a2e7816 */ /* 0x000fe40000000039 */
[--C-:B------:R-:W-:Y:S02]  /*28960*/  PRMT R55, R216, 0x3340, R1.reuse ;  /* 0x00003340d8377816 */ /* 0x100fe40000000001 */
[----:B------:R-:W-:Y:S02]  /*28970*/  PRMT R61, R218, 0x3340, R1 ;  /* 0x00003340da3d7816 */ /* 0x000fe40000000001 */
[----:B------:R-:W-:Y:S02]  /*28980*/  PRMT R40, R28, 0x3340, R59 ;  /* 0x000033401c287816 */ /* 0x000fe4000000003b */
[----:B------:R-:W-:Y:S02]  /*28990*/  PRMT R42, R30, 0x3340, R67 ;  /* 0x000033401e2a7816 */ /* 0x000fe40000000043 */
[----:B------:R-:W-:-:S02]  /*289a0*/  LOP3.LUT R56, R56, 0xffff, RZ, 0xc0, !PT ;  /* 0x0000ffff38387812 */ /* 0x000fc400078ec0ff */
[----:B------:R-:W-:Y:S02]  /*289b0*/  LOP3.LUT R58, R58, 0xffff, RZ, 0xc0, !PT ;  /* 0x0000ffff3a3a7812 */ /* 0x000fe400078ec0ff */
[----:B------:R-:W-:Y:S02]  /*289c0*/  LOP3.LUT R69, R60, 0xffff, RZ, 0xc0, !PT ;  /* 0x0000ffff3c457812 */ /* 0x000fe400078ec0ff */
[----:B------:R-:W-:Y:S02]  /*289d0*/  LOP3.LUT R71, R62, 0xffff, RZ, 0xc0, !PT ;  /* 0x0000ffff3e477812 */ /* 0x000fe400078ec0ff */
[----:B------:R-:W-:Y:S02]  /*289e0*/  LOP3.LUT R220, R64, 0xffff, RZ, 0xc0, !PT ;  /* 0x0000ffff40dc7812 */ /* 0x000fe400078ec0ff */
[----:B------:R-:W-:Y:S02]  /*289f0*/  LOP3.LUT R222, R66, 0xffff, RZ, 0xc0, !PT ;  /* 0x0000ffff42de7812 */ /* 0x000fe400078ec0ff */
[----:B------:R-:W-:-:S02]  /*28a00*/  LOP3.LUT R72, R72, 0xffff, RZ, 0xc0, !PT ;  /* 0x0000ffff48487812 */ /* 0x000fc400078ec0ff */
[----:B------:R-:W-:Y:S02]  /*28a10*/  LOP3.LUT R74, R74, 0xffff, RZ, 0xc0, !PT ;  /* 0x0000ffff4a4a7812 */ /* 0x000fe400078ec0ff */
[----:B------:R-:W-:Y:S02]  /*28a20*/  LOP3.LUT R73, R76, 0xffff, RZ, 0xc0, !PT ;  /* 0x0000ffff4c497812 */ /* 0x000fe400078ec0ff */
[----:B------:R-:W-:Y:S02]  /*28a30*/  LOP3.LUT R75, R78, 0xffff, RZ, 0xc0, !PT ;  /* 0x0000ffff4e4b7812 */ /* 0x000fe400078ec0ff */
[----:B------:R-:W-:Y:S02]  /*28a40*/  LOP3.LUT R80, R80, 0xffff, RZ, 0xc0, !PT ;  /* 0x0000ffff50507812 */ /* 0x000fe400078ec0ff */
[----:B------:R-:W-:Y:S02]  /*28a50*/  LOP3.LUT R82, R82, 0xffff, RZ, 0xc0, !PT ;  /* 0x0000ffff52527812 */ /* 0x000fe400078ec0ff */
        /* <DEDUP_REMOVED lines=8> */
[----:B------:R-:W-:Y:S02]  /*28ae0*/  F2FP.SATFINITE.E4M3.F32.PACK_AB_MERGE_C R112, R113, R112, RZ ;  /* 0x000000707170723e */ /* 0x000fe400048070ff */
[----:B------:R-:W-:Y:S02]  /*28af0*/  PRMT R44, R44, 0x5410, R51 ;  /* 0x000054102c2c7816 */ /* 0x000fe40000000033 */
[----:B------:R-:W-:Y:S02]  /*28b00*/  PRMT R46, R46, 0x5410, R53 ;  /* 0x000054102e2e7816 */ /* 0x000fe40000000035 */
        /* <DEDUP_REMOVED lines=22> */
[----:B------:R-:W-:Y:S02]  /*28c70*/  SHF.R.U32.HI R24, RZ, 0x8, R24 ;  /* 0x00000008ff187819 */ /* 0x000fe40000011618 */
[----:B------:R-:W-:Y:S02]  /*28c80*/  SHF.R.U32.HI R35, RZ, 0x8, R35 ;  /* 0x00000008ff237819 */ /* 0x000fe40000011623 */
[----:B------:R-:W-:Y:S02]  /*28c90*/  F2FP.SATFINITE.E4M3.F32.PACK_AB_MERGE_C R120, R121, R120, RZ ;  /* 0x000000787978723e */ /* 0x000fe400048070ff */
[----:B------:R-:W-:-:S02]  /*28ca0*/  F2FP.SATFINITE.E4M3.F32.PACK_AB_MERGE_C R124, R125, R124, RZ ;  /* 0x0000007c7d7c723e */ /* 0x000fc400048070ff */
[----:B------:R-:W-:Y:S02]  /*28cb0*/  F2FP.SATFINITE.E4M3.F32.PACK_AB_MERGE_C R128, R129, R128, RZ ;  /* 0x000000808180723e */ /* 0x000fe400048070ff */
[----:B------:R-:W-:Y:S02]  /*28cc0*/  PRMT R51, R51, 0x5410, R48 ;  /* 0x0000541033337816 */ /* 0x000fe40000000030 */
[----:B------:R-:W-:Y:S02]  /*28cd0*/  PRMT R53, R53, 0x5410, R50 ;  /* 0x0000541035357816 */ /* 0x000fe40000000032 */
[----:B------:R-:W-:Y:S02]  /*28ce0*/  LOP3.LUT R106, R106, 0xffff, RZ, 0xc0, !PT ;  /* 0x0000ffff6a6a7812 */ /* 0x000fe400078ec0ff */
[----:B------:R-:W-:Y:S02]  /*28cf0*/  LOP3.LUT R83, R110, 0xffff, RZ, 0xc0, !PT ;  /* 0x0000ffff6e537812 */ /* 0x000fe400078ec0ff */
[----:B------:R-:W-:-:S02]  /*28d00*/  LOP3.LUT R114, R114, 0xffff, RZ, 0xc0, !PT ;  /* 0x0000ffff72727812 */ /* 0x000fc400078ec0ff */
[----:B------:R-:W-:Y:S02]  /*28d10*/  SHF.R.U32.HI R32, RZ, 0x8, R32 ;  /* 0x00000008ff207819 */ /* 0x000fe40000011620 */
[----:B------:R-:W-:Y:S02]  /*28d20*/  F2FP.SATFINITE.E4M3.F32.PACK_AB_MERGE_C R122, R123, R122, RZ ;  /* 0x0000007a7b7a723e */ /* 0x000fe400048070ff */
[----:B------:R-:W-:Y:S02]  /*28d30*/  F2FP.SATFINITE.E4M3.F32.PACK_AB_MERGE_C R126, R127, R126, RZ ;  /* 0x0000007e7f7e723e */ /* 0x000fe400048070ff */
[----:B------:R-:W-:Y:S02]  /*28d40*/  F2FP.SATFINITE.E4M3.F32.PACK_AB_MERGE_C R130, R131, R130, RZ ;  /* 0x000000828382723e */ /* 0x000fe400048070ff */
[----:B------:R-:W-:Y:S02]  /*28d50*/  PRMT R48, R55, 0x5410, R60 ;  /* 0x0000541037307816 */ /* 0x000fe4000000003c */
[----:B------:R-:W-:-:S02]  /*28d60*/  PRMT R50, R61, 0x5410, R62 ;  /* 0x000054103d327816 */ /* 0x000fc4000000003e */
[----:B------:R-:W-:Y:S02]  /*28d70*/  F2FP.SATFINITE.E4M3.F32.PACK_AB_MERGE_C R136, R137, R136, RZ ;  /* 0x000000888988723e */ /* 0x000fe400048070ff */
[----:B------:R-:W-:Y:S02]  /*28d80*/  F2FP.SATFINITE.E4M3.F32.PACK_AB_MERGE_C R140, R141, R140, RZ ;  /* 0x0000008c8d8c723e */ /* 0x000fe400048070ff */
[----:B------:R-:W-:Y:S02]  /*28d90*/  F2FP.SATFINITE.E4M3.F32.PACK_AB_MERGE_C R144, R145, R144, RZ ;  /* 0x000000909190723e */ /* 0x000fe400048070ff */
[----:B------:R-:W-:Y:S02]  /*28da0*/  PRMT R55, R98, 0x3340, R1 ;  /* 0x0000334062377816 */ /* 0x000fe40000000001 */
[----:B------:R-:W-:Y:S02]  /*28db0*/  PRMT R62, R90, 0x3340, R79 ;  /* 0x000033405a3e7816 */ /* 0x000fe4000000004f */
[----:B------:R-:W-:-:S02]  /*28dc0*/  F2FP.SATFINITE.E4M3.F32.PACK_AB_MERGE_C R84, R85, R84, RZ ;  /* 0x000000545554723e */ /* 0x000fc400048070ff */
[--C-:B------:R-:W-:Y:S02]  /*28dd0*/  PRMT R60, R96, 0x3340, R1.reuse ;  /* 0x00003340603c7816 */ /* 0x100fe40000000001 */
[----:B------:R-:W-:Y:S02]  /*28de0*/  PRMT R64, R112, 0x3340, R1 ;  /* 0x0000334070407816 */ /* 0x000fe40000000001 */
[----:B------:R-:W-:Y:S02]  /*28df0*/  PRMT R61, R88, 0x3340, R77 ;  /* 0x00003340583d7816 */ /* 0x000fe4000000004d */
[----:B------:R-:W-:Y:S02]  /*28e00*/  PRMT R63, R104, 0x3340, R81 ;  /* 0x00003340683f7816 */ /* 0x000fe40000000051 */
[----:B------:R-:W-:Y:S02]  /*28e10*/  SHF.R.U32.HI R26, RZ, 0x8, R26 ;  /* 0x00000008ff1a7819 */ /* 0x000fe4000001161a */
[----:B------:R-:W-:-:S02]  /*28e20*/  SHF.R.U32.HI R57, RZ, 0x8, R57 ;  /* 0x00000008ff397819 */ /* 0x000fc40000011639 */
[----:B------:R-:W-:Y:S02]  /*28e30*/  LOP3.LUT R35, R35, 0xffff, RZ, 0xc0, !PT ;  /* 0x0000ffff23237812 */ /* 0x000fe400078ec0ff */
[----:B------:R-:W-:Y:S02]  /*28e40*/  LOP3.LUT R24, R24, 0xffff, RZ, 0xc0, !PT ;  /* 0x0000ffff18187812 */ /* 0x000fe400078ec0ff */
[----:B------:R-:W-:Y:S02]  /*28e50*/  F2FP.SATFINITE.E4M3.F32.PACK_AB_MERGE_C R86, R87, R86, RZ ;  /* 0x000000565756723e */ /* 0x000fe400048070ff */
[----:B------:R-:W-:Y:S02]  /*28e60*/  PRMT R66, R114, 0x3340, R1 ;  /* 0x0000334072427816 */ /* 0x000fe40000000001 */
[----:B------:R-:W-:Y:S02]  /*28e70*/  PRMT R65, R106, 0x3340, R83 ;  /* 0x000033406a417816 */ /* 0x000fe40000000053 */
[----:B------:R-:W-:-:S02]  /*28e80*/  LOP3.LUT R120, R120, 0xffff, RZ, 0xc0, !PT ;  /* 0x0000ffff78787812 */ /* 0x000fc400078ec0ff */
[----:B------:R-:W-:Y:S02]  /*28e90*/  LOP3.LUT R85, R124, 0xffff, RZ, 0xc0, !PT ;  /* 0x0000ffff7c557812 */ /* 0x000fe400078ec0ff */
[----:B------:R-:W-:Y:S02]  /*28ea0*/  LOP3.LUT R128, R128, 0xffff, RZ, 0xc0, !PT ;  /* 0x0000ffff80807812 */ /* 0x000fe400078ec0ff */
[----:B------:R-:W-:Y:S02]  /*28eb0*/  SHF.R.U32.HI R34, RZ, 0x8, R34 ;  /* 0x00000008ff227819 */ /* 0x000fe40000011622 */
[----:B------:R-:W-:Y:S02]  /*28ec0*/  LOP3.LUT R32, R32, 0xffff, RZ, 0xc0, !PT ;  /* 0x0000ffff20207812 */ /* 0x000fe400078ec0ff */
[----:B------:R-:W-:Y:S02]  /*28ed0*/  LOP3.LUT R122, R122, 0xffff, RZ, 0xc0, !PT ;  /* 0x0000ffff7a7a7812 */ /* 0x000fe400078ec0ff */
[----:B------:R-:W-:-:S02]  /*28ee0*/  LOP3.LUT R87, R126, 0xffff, RZ, 0xc0, !PT ;  /* 0x0000ffff7e577812 */ /* 0x000fc400078ec0ff */
[----:B------:R-:W-:Y:S02]  /*28ef0*/  LOP3.LUT R130, R130, 0xffff, RZ, 0xc0, !PT ;  /* 0x0000ffff82827812 */ /* 0x000fe400078ec0ff */
[----:B------:R-:W-:Y:S02]  /*28f00*/  SHF.R.U32.HI R69, RZ, 0x8, R69 ;  /* 0x00000008ff457819 */ /* 0x000fe40000011645 */
[----:B------:R-:W-:Y:S02]  /*28f10*/  PRMT R62, R62, 0x5410, R55 ;  /* 0x000054103e3e7816 */ /* 0x000fe40000000037 */
[----:B------:R-:W-:Y:S02]  /*28f20*/  LOP3.LUT R136, R136, 0xffff, RZ, 0xc0, !PT ;  /* 0x0000ffff88887812 */ /* 0x000fe400078ec0ff */
[----:B------:R-:W-:Y:S02]  /*28f30*/  LOP3.LUT R89, R140, 0xffff, RZ, 0xc0, !PT ;  /* 0x0000ffff8c597812 */ /* 0x000fe400078ec0ff */
[----:B------:R-:W-:-:S02]  /*28f40*/  LOP3.LUT R144, R144, 0xffff, RZ, 0xc0, !PT ;  /* 0x0000ffff90907812 */ /* 0x000fc400078ec0ff */
[----:B------:R-:W-:Y:S02]  /*28f50*/  SHF.R.U32.HI R56, RZ, 0x8, R56 ;  /* 0x00000008ff387819 */ /* 0x000fe40000011638 */
[----:B------:R-:W-:Y:S02]  /*28f60*/  PRMT R61, R61, 0x5410, R60 ;  /* 0x000054103d3d7816 */ /* 0x000fe4000000003c */
[----:B------:R-:W-:Y:S02]  /*28f70*/  PRMT R55, R63, 0x5410, R64 ;  /* 0x000054103f377816 */ /* 0x000fe40000000040 */
[----:B------:R-:W-:Y:S02]  /*28f80*/  LOP3.LUT R57, R57, 0xffff, RZ, 0xc0, !PT ;  /* 0x0000ffff39397812 */ /* 0x000fe400078ec0ff */
[----:B------:R-:W-:Y:S02]  /*28f90*/  LOP3.LUT R26, R26, 0xffff, RZ, 0xc0, !PT ;  /* 0x0000ffff1a1a7812 */ /* 0x000fe400078ec0ff */
[----:B------:R-:W-:-:S02]  /*28fa0*/  PRMT R24, R24, 0x3340, R35 ;  /* 0x0000334018187816 */ /* 0x000fc40000000023 */
[----:B------:R-:W-:Y:S02]  /*28fb0*/  SHF.R.U32.HI R72, RZ, 0x8, R72 ;  /* 0x00000008ff487819 */ /* 0x000fe40000011648 */
[----:B------:R-:W-:Y:S02]  /*28fc0*/  SHF.R.U32.HI R73, RZ, 0x8, R73 ;  /* 0x00000008ff497819 */ /* 0x000fe40000011649 */
[----:B------:R-:W-:Y:S02]  /*28fd0*/  SHF.R.U32.HI R82, RZ, 0x8, R82 ;  /* 0x00000008ff527819 */ /* 0x000fe40000011652 */
[----:B------:R-:W-:Y:S02]  /*28fe0*/  PRMT R60, R65, 0x5410, R66 ;  /* 0x00005410413c7816 */ /* 0x000fe40000000042 */
[----:B------:R-:W-:Y:S02]  /*28ff0*/  PRMT R64, R128, 0x3340, R1 ;  /* 0x0000334080407816 */ /* 0x000fe40000000001 */
[----:B------:R-:W-:-:S02]  /*29000*/  PRMT R63, R120, 0x3340, R85 ;  /* 0x00003340783f7816 */ /* 0x000fc40000000055 */
[----:B------:R-:W-:Y:S02]  /*29010*/  LOP3.LUT R34, R34, 0xffff, RZ, 0xc0, !PT ;  /* 0x0000ffff22227812 */ /* 0x000fe400078ec0ff */
[--C-:B------:R-:W-:Y:S02]  /*29020*/  PRMT R35, R32, 0x3340, R1.reuse ;  /* 0x0000334020237816 */ /* 0x100fe40000000001 */
[----:B------:R-:W-:Y:S02]  /*29030*/  F2FP.SATFINITE.E4M3.F32.PACK_AB_MERGE_C R138, R139, R138, RZ ;  /* 0x0000008a8b8a723e */ /* 0x000fe400048070ff */
[----:B------:R-:W-:Y:S02]  /*29040*/  F2FP.SATFINITE.E4M3.F32.PACK_AB_MERGE_C R142, R143, R142, RZ ;  /* 0x0000008e8f8e723e */ /* 0x000fe400048070ff */
[----:B------:R-:W-:Y:S02]  /*29050*/  F2FP.SATFINITE.E4M3.F32.PACK_AB_MERGE_C R146, R147, R146, RZ ;  /* 0x000000929392723e */ /* 0x000fe400048070ff */
[----:B------:R-:W-:-:S02]  /*29060*/  PRMT R66, R130, 0x3340, R1 ;  /* 0x0000334082427816 */ /* 0x000fc40000000001 */
[----:B------:R-:W-:Y:S02]  /*29070*/  PRMT R65, R122, 0x3340, R87 ;  /* 0x000033407a417816 */ /* 0x000fe40000000057 */
[----:B------:R-:W-:Y:S02]  /*29080*/  SHF.R.U32.HI R71, RZ, 0x8, R71 ;  /* 0x00000008ff477819 */ /* 0x000fe40000011647 */
[----:B------:R-:W-:Y:S02]  /*29090*/  LOP3.LUT R32, R69, 0xffff, RZ, 0xc0, !PT ;  /* 0x0000ffff45207812 */ /* 0x000fe400078ec0ff */
[----:B------:R-:W-:Y:S02]  /*290a0*/  PRMT R93, R144, 0x3340, R1 ;  /* 0x00003340905d7816 */ /* 0x000fe40000000001 */
[----:B------:R-:W-:Y:S02]  /*290b0*/  PRMT R76, R136, 0x3340, R89 ;  /* 0x00003340884c7816 */ /* 0x000fe40000000059 */
[----:B------:R-:W-:-:S02]  /*290c0*/  SHF.R.U32.HI R150, RZ, 0x8, R150 ;  /* 0x00000008ff967819 */ /* 0x000fc40000011696 */
[----:B------:R-:W-:Y:S02]  /*290d0*/  SHF.R.U32.HI R199, RZ, 0x8, R199 ;  /* 0x00000008ffc77819 */ /* 0x000fe400000116c7 */
[----:B------:R-:W-:Y:S02]  /*290e0*/  SHF.R.U32.HI R148, RZ, 0x8, R148 ;  /* 0x00000008ff947819 */ /* 0x000fe40000011694 */
[----:B------:R-:W-:Y:S02]  /*290f0*/  SHF.R.U32.HI R58, RZ, 0x8, R58 ;  /* 0x00000008ff3a7819 */ /* 0x000fe4000001163a */
[----:B------:R-:W-:Y:S02]  /*29100*/  LOP3.LUT R69, R56, 0xffff, RZ, 0xc0, !PT ;  /* 0x0000ffff38457812 */ /* 0x000fe400078ec0ff */
[----:B------:R-:W-:Y:S02]  /*29110*/  SHF.R.U32.HI R0, RZ, 0x8, R0 ;  /* 0x00000008ff007819 */ /* 0x000fe40000011600 */
[----:B------:R-:W-:-:S02]  /*29120*/  SHF.R.U32.HI R9, RZ, 0x8, R9 ;  /* 0x00000008ff097819 */ /* 0x000fc40000011609 */
[----:B------:R-:W-:Y:S02]  /*29130*/  PRMT R26, R26, 0x3340, R57 ;  /* 0x000033401a1a7816 */ /* 0x000fe40000000039 */
[----:B------:R-:W-:Y:S02]  /*29140*/  LOP3.LUT R73, R73, 0xffff, RZ, 0xc0, !PT ;  /* 0x0000ffff49497812 */ /* 0x000fe400078ec0ff */
[----:B------:R-:W-:Y:S02]  /*29150*/  LOP3.LUT R72, R72, 0xffff, RZ, 0xc0, !PT ;  /* 0x0000ffff48487812 */ /* 0x000fe400078ec0ff */
[----:B------:R-:W-:Y:S02]  /*29160*/  LOP3.LUT R56, R82, 0xffff, RZ, 0xc0, !PT ;  /* 0x0000ffff52387812 */ /* 0x000fe400078ec0ff */
[----:B------:R-:W-:Y:S02]  /*29170*/  PRMT R63, R63, 0x5410, R64 ;  /* 0x000054103f3f7816 */ /* 0x000fe40000000040 */
[----:B------:R-:W-:-:S02]  /*29180*/  SHF.R.U32.HI R190, RZ, 0x8, R190 ;  /* 0x00000008ffbe7819 */ /* 0x000fc400000116be */
[----:B------:R-:W-:Y:S02]  /*29190*/  SHF.R.U32.HI R7, RZ, 0x8, R7 ;  /* 0x00000008ff077819 */ /* 0x000fe40000011607 */
[----:B------:R-:W-:Y:S02]  /*291a0*/  SHF.R.U32.HI R8, RZ, 0x8, R8 ;  /* 0x00000008ff087819 */ /* 0x000fe40000011608 */
[----:B------:R-:W-:Y:S02]  /*291b0*/  SHF.R.U32.HI R21, RZ, 0x8, R21 ;  /* 0x00000008ff157819 */ /* 0x000fe40000011615 */
[----:B------:R-:W-:Y:S02]  /*291c0*/  SHF.R.U32.HI R16, RZ, 0x8, R16 ;  /* 0x00000008ff107819 */ /* 0x000fe40000011610 */
[----:B------:R-:W-:Y:S02]  /*291d0*/  PRMT R57, R34, 0x3340, R1 ;  /* 0x0000334022397816 */ /* 0x000fe40000000001 */
[----:B------:R-:W-:-:S02]  /*291e0*/  SHF.R.U32.HI R90, RZ, 0x8, R90 ;  /* 0x00000008ff5a7819 */ /* 0x000fc4000001165a */
[----:B------:R-:W-:Y:S02]  /*291f0*/  SHF.R.U32.HI R79, RZ, 0x8, R79 ;  /* 0x00000008ff4f7819 */ /* 0x000fe4000001164f */
[----:B------:R-:W-:Y:S02]  /*29200*/  LOP3.LUT R138, R138, 0xffff, RZ, 0xc0, !PT ;  /* 0x0000ffff8a8a7812 */ /* 0x000fe400078ec0ff */
[----:B------:R-:W-:Y:S02]  /*29210*/  LOP3.LUT R91, R142, 0xffff, RZ, 0xc0, !PT ;  /* 0x0000ffff8e5b7812 */ /* 0x000fe400078ec0ff */
[----:B------:R-:W-:Y:S02]  /*29220*/  LOP3.LUT R146, R146, 0xffff, RZ, 0xc0, !PT ;  /* 0x0000ffff92927812 */ /* 0x000fe400078ec0ff */
[----:B------:R-:W-:Y:S02]  /*29230*/  PRMT R64, R65, 0x5410, R66 ;  /* 0x0000541041407816 */ /* 0x000fe40000000042 */
[----:B------:R-:W-:-:S02]  /*29240*/  SHF.R.U32.HI R196, RZ, 0x8, R196 ;  /* 0x00000008ffc47819 */ /* 0x000fc400000116c4 */
[----:B------:R-:W-:Y:S02]  /*29250*/  SHF.R.U32.HI R18, RZ, 0x8, R18 ;  /* 0x00000008ff127819 */ /* 0x000fe40000011612 */
[----:B------:R-:W-:Y:S02]  /*29260*/  LOP3.LUT R34, R71, 0xffff, RZ, 0xc0, !PT ;  /* 0x0000ffff47227812 */ /* 0x000fe400078ec0ff */
[----:B------:R-:W-:Y:S02]  /*29270*/  PRMT R65, R76, 0x5410, R93 ;  /* 0x000054104c417816 */ /* 0x000fe4000000005d */
[----:B------:R-:W-:Y:S02]  /*29280*/  LOP3.LUT R199, R199, 0xffff, RZ, 0xc0, !PT ;  /* 0x0000ffffc7c77812 */ /* 0x000fe400078ec0ff */
[----:B------:R-:W-:Y:S02]  /*29290*/  LOP3.LUT R150, R150, 0xffff, RZ, 0xc0, !PT ;  /* 0x0000ffff96967812 */ /* 0x000fe400078ec0ff */
[----:B------:R-:W-:-:S02]  /*292a0*/  LOP3.LUT R148, R148, 0xffff, RZ, 0xc0, !PT ;  /* 0x0000ffff94947812 */ /* 0x000fc400078ec0ff */
[----:B------:R-:W-:Y:S02]  /*292b0*/  SHF.R.U32.HI R203, RZ, 0x8, R203 ;  /* 0x00000008ffcb7819 */ /* 0x000fe400000116cb */
[----:B------:R-:W-:Y:S02]  /*292c0*/  SHF.R.U32.HI R200, RZ, 0x8, R200 ;  /* 0x00000008ffc87819 */ /* 0x000fe400000116c8 */
[----:B------:R-:W-:Y:S02]  /*292d0*/  SHF.R.U32.HI R202, RZ, 0x8, R202 ;  /* 0x00000008ffca7819 */ /* 0x000fe400000116ca */
[----:B------:R-:W-:Y:S02]  /*292e0*/  LOP3.LUT R71, R58, 0xffff, RZ, 0xc0, !PT ;  /* 0x0000ffff3a477812 */ /* 0x000fe400078ec0ff */
[----:B------:R-:W-:Y:S02]  /*292f0*/  LOP3.LUT R76, R9, 0xffff, RZ, 0xc0, !PT ;  /* 0x0000ffff094c7812 */ /* 0x000fe400078ec0ff */
[----:B------:R-:W-:-:S02]  /*29300*/  LOP3.LUT R93, R0, 0xffff, RZ, 0xc0, !PT ;  /* 0x0000ffff005d7812 */ /* 0x000fc400078ec0ff */
[----:B------:R-:W-:Y:S02]  /*29310*/  PRMT R58, R72, 0x3340, R73 ;  /* 0x00003340483a7816 */ /* 0x000fe40000000049 */
[----:B------:R-:W-:Y:S02]  /*29320*/  PRMT R109, R56, 0x3340, R1 ;  /* 0x00003340386d7816 */ /* 0x000fe40000000001 */
[----:B------:R-:W-:Y:S01]  /*29330*/  SHF.R.U32.HI R98, RZ, 0x8, R98 ;  /* 0x00000008ff627819 */ /* 0x000fe20000011662 */
[----:B------:R-:W0:Y:S01]  /*29340*/  S2R R115, SR_TID.X ;  /* 0x0000000000737919 */ /* 0x000e220000002100 */
[----:B------:R-:W-:Y:S02]  /*29350*/  LOP3.LUT R190, R190, 0xffff, RZ, 0xc0, !PT ;  /* 0x0000ffffbebe7812 */ /* 0x000fe400078ec0ff */
[----:B------:R-:W-:Y:S02]  /*29360*/  LOP3.LUT R8, R8, 0xffff, RZ, 0xc0, !PT ;  /* 0x0000ffff08087812 */ /* 0x000fe400078ec0ff */
[----:B------:R-:W-:-:S02]  /*29370*/  LOP3.LUT R7, R7, 0xffff, RZ, 0xc0, !PT ;  /* 0x0000ffff07077812 */ /* 0x000fc400078ec0ff */
[----:B------:R-:W-:Y:S02]  /*29380*/  LOP3.LUT R16, R16, 0xffff, RZ, 0xc0, !PT ;  /* 0x0000ffff10107812 */ /* 0x000fe400078ec0ff */
[----:B------:R-:W-:Y:S02]  /*29390*/  LOP3.LUT R21, R21, 0xffff, RZ, 0xc0, !PT ;  /* 0x0000ffff15157812 */ /* 0x000fe400078ec0ff */
[----:B------:R-:W-:Y:S02]  /*293a0*/  LOP3.LUT R56, R79, 0xffff, RZ, 0xc0, !PT ;  /* 0x0000ffff4f387812 */ /* 0x000fe400078ec0ff */
[----:B------:R-:W-:Y:S02]  /*293b0*/  LOP3.LUT R73, R90, 0xffff, RZ, 0xc0, !PT ;  /* 0x0000ffff5a497812 */ /* 0x000fe400078ec0ff */
[----:B------:R-:W-:Y:S02]  /*293c0*/  SHF.R.U32.HI R104, RZ, 0x8, R104 ;  /* 0x00000008ff687819 */ /* 0x000fe40000011668 */
[----:B------:R-:W-:-:S02]  /*293d0*/  SHF.R.U32.HI R81, RZ, 0x8, R81 ;  /* 0x00000008ff517819 */ /* 0x000fc40000011651 */
[----:B------:R-:W-:Y:S02]  /*293e0*/  PRMT R95, R146, 0x3340, R1 ;  /* 0x00003340925f7816 */ /* 0x000fe40000000001 */
[----:B------:R-:W-:Y:S02]  /*293f0*/  PRMT R78, R138, 0x3340, R91 ;  /* 0x000033408a4e7816 */ /* 0x000fe4000000005b */
        /* <DEDUP_REMOVED lines=8> */
[----:B------:R-:W-:Y:S02]  /*29480*/  LOP3.LUT R202, R202, 0xffff, RZ, 0xc0, !PT ;  /* 0x0000ffffcaca7812 */ /* 0x000fe400078ec0ff */
[----:B--2---:R-:W-:-:S02]  /*29490*/  F2FP.SATFINITE.E4M3.F32.PACK_AB_MERGE_C R191, R4, R252, RZ ;  /* 0x000000fc04bf723e */ /* 0x004fc400048070ff */
[----:B------:R-:W-:Y:S02]  /*294a0*/  F2FP.SATFINITE.E4M3.F32.PACK_AB_MERGE_C R192, R192, R193, RZ ;  /* 0x000000c1c0c0723e */ /* 0x000fe400048070ff */
[----:B------:R-:W-:Y:S02]  /*294b0*/  PRMT R76, R93, 0x3340, R76 ;  /* 0x000033405d4c7816 */ /* 0x000fe4000000004c */
[----:B------:R-:W-:Y:S02]  /*294c0*/  LOP3.LUT R72, R98, 0xffff, RZ, 0xc0, !PT ;  /* 0x0000ffff62487812 */ /* 0x000fe400078ec0ff */
[----:B------:R-:W-:Y:S02]  /*294d0*/  PRMT R93, R190, 0x3340, R1 ;  /* 0x00003340be5d7816 */ /* 0x000fe40000000001 */
[----:B------:R-:W-:Y:S02]  /*294e0*/  PRMT R7, R7, 0x3340, R8 ;  /* 0x0000334007077816 */ /* 0x000fe40000000008 */
[----:B------:R-:W-:-:S02]  /*294f0*/  PRMT R16, R21, 0x3340, R16 ;  /* 0x0000334015107816 */ /* 0x000fc40000000010 */
[----:B------:R-:W-:Y:S02]  /*29500*/  PRMT R98, R73, 0x3340, R56 ;  /* 0x0000334049627816 */ /* 0x000fe40000000038 */
[----:B------:R-:W-:Y:S02]  /*29510*/  LOP3.LUT R81, R81, 0xffff, RZ, 0xc0, !PT ;  /* 0x0000ffff51517812 */ /* 0x000fe400078ec0ff */
[----:B------:R-:W-:Y:S02]  /*29520*/  LOP3.LUT R104, R104, 0xffff, RZ, 0xc0, !PT ;  /* 0x0000ffff68687812 */ /* 0x000fe400078ec0ff */
[----:B------:R-:W-:Y:S02]  /*29530*/  PRMT R66, R78, 0x5410, R95 ;  /* 0x000054104e427816 */ /* 0x000fe4000000005f */
[--C-:B------:R-:W-:Y:S02]  /*29540*/  PRMT R8, R196, 0x3340, R1.reuse ;  /* 0x00003340c4087816 */ /* 0x100fe40000000001 */
[----:B------:R-:W-:-:S02]  /*29550*/  PRMT R21, R18, 0x3340, R1 ;  /* 0x0000334012157816 */ /* 0x000fc40000000001 */
[----:B------:R-:W-:Y:S02]  /*29560*/  LOP3.LUT R56, R87, 0xffff, RZ, 0xc0, !PT ;  /* 0x0000ffff57387812 */ /* 0x000fe400078ec0ff */
[----:B------:R-:W-:Y:S02]  /*29570*/  LOP3.LUT R73, R122, 0xffff, RZ, 0xc0, !PT ;  /* 0x0000ffff7a497812 */ /* 0x000fe400078ec0ff */
[----:B------:R-:W-:Y:S02]  /*29580*/  PRMT R18, R203, 0x3340, R200 ;  /* 0x00003340cb127816 */ /* 0x000fe400000000c8 */
[----:B------:R-:W-:Y:S02]  /*29590*/  PRMT R95, R202, 0x3340, R1 ;  /* 0x00003340ca5f7816 */ /* 0x000fe40000000001 */
[----:B------:R-:W-:Y:S02]  /*295a0*/  PRMT R9, R0, 0x5410, R9 ;  /* 0x0000541000097816 */ /* 0x000fe40000000009 */
[----:B------:R-:W-:-:S02]  /*295b0*/  LOP3.LUT R0, R191, 0xffff, RZ, 0xc0, !PT ;  /* 0x0000ffffbf007812 */ /* 0x000fc400078ec0ff */
[----:B------:R-:W-:Y:S02]  /*295c0*/  LOP3.LUT R192, R192, 0xffff, RZ, 0xc0, !PT ;  /* 0x0000ffffc0c07812 */ /* 0x000fe400078ec0ff */
[----:B------:R-:W-:Y:S02]  /*295d0*/  PRMT R81, R104, 0x3340, R81 ;  /* 0x0000334068517816 */ /* 0x000fe40000000051 */
[----:B------:R-:W-:Y:S02]  /*295e0*/  PRMT R93, R76, 0x5410, R93 ;  /* 0x000054104c5d7816 */ /* 0x000fe4000000005d */
[----:B------:R-:W-:Y:S02]  /*295f0*/  PRMT R104, R73, 0x3340, R56 ;  /* 0x0000334049687816 */ /* 0x000fe40000000038 */
[----:B------:R-:W-:Y:S02]  /*29600*/  PRMT R7, R7, 0x5410, R8 ;  /* 0x0000541007077816 */ /* 0x000fe40000000008 */
[----:B------:R-:W-:-:S02]  /*29610*/  PRMT R8, R16, 0x5410, R21 ;  /* 0x0000541010087816 */ /* 0x000fc40000000015 */
[----:B------:R-:W-:Y:S02]  /*29620*/  PRMT R56, R18, 0x5410, R95 ;  /* 0x0000541012387816 */ /* 0x000fe4000000005f */
[----:B------:R-:W-:Y:S02]  /*29630*/  PRMT R16, R17, 0x4210, R0 ;  /* 0x0000421011107816 */ /* 0x000fe40000000000 */
[----:B------:R-:W-:Y:S02]  /*29640*/  PRMT R18, R19, 0x4210, R192 ;  /* 0x0000421013127816 */ /* 0x000fe400000000c0 */
[----:B------:R-:W-:Y:S02]  /*29650*/  PRMT R17, R9, 0x5210, R0 ;  /* 0x0000521009117816 */ /* 0x000fe40000000000 */
[----:B------:R-:W-:-:S05]  /*29660*/  PRMT R19, R93, 0x5210, R192 ;  /* 0x000052105d137816 */ /* 0x000fca00000000c0 */
[----:B------:R1:W-:Y:S01]  /*29670*/  STSM.16.M88.4 [R5], R16 ;  /* 0x0000001005007844 */ /* 0x0003e20000000200 */
[----:B------:R-:W-:Y:S02]  /*29680*/  SHF.R.U32.HI R194, RZ, 0x8, R194 ;  /* 0x00000008ffc27819 */ /* 0x000fe400000116c2 */
[----:B------:R-:W-:Y:S02]  /*29690*/  SHF.R.U32.HI R11, RZ, 0x8, R11 ;  /* 0x00000008ff0b7819 */ /* 0x000fe4000001160b */
[----:B0-----:R-:W-:Y:S02]  /*296a0*/  LOP3.LUT R0, R115, 0xff, RZ, 0xc0, !PT ;  /* 0x000000ff73007812 */ /* 0x001fe400078ec0ff */
[----:B------:R-:W-:Y:S02]  /*296b0*/  LOP3.LUT R194, R194, 0xffff, RZ, 0xc0, !PT ;  /* 0x0000ffffc2c27812 */ /* 0x000fe400078ec0ff */
[----:B------:R-:W-:Y:S02]  /*296c0*/  LOP3.LUT R11, R11, 0xffff, RZ, 0xc0, !PT ;  /* 0x0000ffff0b0b7812 */ /* 0x000fe400078ec0ff */
[----:B------:R-:W-:-:S02]  /*296d0*/  LEA R0, R0, UR5, 0x4 ;  /* 0x0000000500007c11 */ /* 0x000fc4000f8e20ff */
[----:B------:R-:W-:Y:S01]  /*296e0*/  PRMT R11, R194, 0x3340, R11 ;  /* 0x00003340c20b7816 */ /* 0x000fe2000000000b */
[----:B------:R-:W-:Y:S01]  /*296f0*/  BAR.SYNC.DEFER_BLOCKING 0x0 ;  /* 0x0000000000007b1d */ /* 0x000fe20000010000 */
[----:B------:R-:W-:Y:S02]  /*29700*/  SHF.R.U32.HI R198, RZ, 0x8, R198 ;  /* 0x00000008ffc67819 */ /* 0x000fe400000116c6 */
[----:B------:R-:W-:Y:S02]  /*29710*/  SHF.R.U32.HI R25, RZ, 0x8, R25 ;  /* 0x00000008ff197819 */ /* 0x000fe40000011619 */
[----:B------:R-:W-:Y:S02]  /*29720*/  SHF.R.U32.HI R152, RZ, 0x8, R152 ;  /* 0x00000008ff987819 */ /* 0x000fe40000011698 */
[----:B------:R-:W-:Y:S02]  /*29730*/  SHF.R.U32.HI R154, RZ, 0x8, R154 ;  /* 0x00000008ff9a7819 */ /* 0x000fe4000001169a */
[----:B------:R-:W-:-:S02]  /*29740*/  SHF.R.U32.HI R158, RZ, 0x8, R158 ;  /* 0x00000008ff9e7819 */ /* 0x000fc4000001169e */
[----:B------:R-:W-:Y:S02]  /*29750*/  SHF.R.U32.HI R27, RZ, 0x8, R27 ;  /* 0x00000008ff1b7819 */ /* 0x000fe4000001161b */
[----:B------:R-:W-:Y:S02]  /*29760*/  SHF.R.U32.HI R162, RZ, 0x8, R162 ;  /* 0x00000008ffa27819 */ /* 0x000fe400000116a2 */
[----:B------:R-:W-:Y:S01]  /*29770*/  LOP3.LUT R78, R198, 0xffff, RZ, 0xc0, !PT ;  /* 0x0000ffffc64e7812 */ /* 0x000fe200078ec0ff */
[----:B------:R-:W-:Y:S01]  /*29780*/  LDS.128 R192, [R0] ;  /* 0x0000000000c07984 */ /* 0x000fe20000000c00 */
[----:B------:R-:W-:Y:S02]  /*29790*/  SHF.R.U32.HI R74, RZ, 0x8, R74 ;  /* 0x00000008ff4a7819 */ /* 0x000fe4000001164a */
[----:B------:R-:W-:Y:S02]  /*297a0*/  SHF.R.U32.HI R75, RZ, 0x8, R75 ;  /* 0x00000008ff4b7819 */ /* 0x000fe4000001164b */
[----:B------:R-:W-:-:S02]  /*297b0*/  LOP3.LUT R152, R152, 0xffff, RZ, 0xc0, !PT ;  /* 0x0000ffff98987812 */ /* 0x000fc400078ec0ff */
[----:B------:R-:W-:Y:S02]  /*297c0*/  LOP3.LUT R25, R25, 0xffff, RZ, 0xc0, !PT ;  /* 0x0000ffff19197812 */ /* 0x000fe400078ec0ff */
[----:B------:R-:W-:Y:S02]  /*297d0*/  LOP3.LUT R92, R154, 0xffff, RZ, 0xc0, !PT ;  /* 0x0000ffff9a5c7812 */ /* 0x000fe400078ec0ff */
[----:B------:R-:W-:Y:S02]  /*297e0*/  LOP3.LUT R27, R27, 0xffff, RZ, 0xc0, !PT ;  /* 0x0000ffff1b1b7812 */ /* 0x000fe400078ec0ff */
[----:B------:R-:W-:Y:S02]  /*297f0*/  LOP3.LUT R158, R158, 0xffff, RZ, 0xc0, !PT ;  /* 0x0000ffff9e9e7812 */ /* 0x000fe400078ec0ff */
[----:B------:R-:W-:Y:S02]  /*29800*/  LOP3.LUT R108, R162, 0xffff, RZ, 0xc0, !PT ;  /* 0x0000ffffa26c7812 */ /* 0x000fe400078ec0ff */
[----:B------:R-:W-:-:S02]  /*29810*/  PRMT R78, R78, 0x3340, R1 ;  /* 0x000033404e4e7816 */ /* 0x000fc40000000001 */
[----:B------:R-:W-:Y:S02]  /*29820*/  LOP3.LUT R75, R75, 0xffff, RZ, 0xc0, !PT ;  /* 0x0000ffff4b4b7812 */ /* 0x000fe400078ec0ff */
[----:B------:R-:W-:Y:S02]  /*29830*/  LOP3.LUT R74, R74, 0xffff, RZ, 0xc0, !PT ;  /* 0x0000ffff4a4a7812 */ /* 0x000fe400078ec0ff */
[----:B------:R-:W-:Y:S02]  /*29840*/  PRMT R25, R25, 0x3340, R152 ;  /* 0x0000334019197816 */ /* 0x000fe40000000098 */
[----:B------:R-:W-:Y:S02]  /*29850*/  PRMT R92, R92, 0x3340, R1 ;  /* 0x000033405c5c7816 */ /* 0x000fe40000000001 */
[----:B------:R-:W-:Y:S02]  /*29860*/  PRMT R27, R158, 0x3340, R27 ;  /* 0x000033409e1b7816 */ /* 0x000fe4000000001b */
[----:B------:R-:W-:-:S02]  /*29870*/  PRMT R108, R108, 0x3340, R1 ;  /* 0x000033406c6c7816 */ /* 0x000fc40000000001 */
[----:B------:R-:W-:Y:S02]  /*29880*/  PRMT R78, R11, 0x5410, R78 ;  /* 0x000054100b4e7816 */ /* 0x000fe4000000004e */
[----:B------:R-:W-:Y:S02]  /*29890*/  LOP3.LUT R12, R12, 0xffff, RZ, 0xc0, !PT ;  /* 0x0000ffff0c0c7812 */ /* 0x000fe400078ec0ff */
[----:B------:R-:W-:Y:S02]  /*298a0*/  LOP3.LUT R201, R201, 0xffff, RZ, 0xc0, !PT ;  /* 0x0000ffffc9c97812 */ /* 0x000fe400078ec0ff */
[----:B------:R-:W-:Y:S02]  /*298b0*/  PRMT R82, R74, 0x3340, R75 ;  /* 0x000033404a527816 */ /* 0x000fe4000000004b */
[----:B------:R-:W-:Y:S02]  /*298c0*/  PRMT R111, R72, 0x3340, R1 ;  /* 0x00003340486f7816 */ /* 0x000fe40000000001 */
[----:B------:R-:W-:-:S02]  /*298d0*/  PRMT R92, R25, 0x5410, R92 ;  /* 0x00005410195c7816 */ /* 0x000fc4000000005c */
[----:B------:R-:W-:Y:S02]  /*298e0*/  PRMT R21, R27, 0x5410, R108 ;  /* 0x000054101b157816 */ /* 0x000fe4000000006c */
[----:B------:R-:W-:Y:S02]  /*298f0*/  PRMT R72, R24, 0x5410, R35 ;  /* 0x0000541018487816 */ /* 0x000fe40000000023 */
[----:B------:R-:W-:Y:S02]  /*29900*/  PRMT R74, R26, 0x5410, R57 ;  /* 0x000054101a4a7816 */ /* 0x000fe40000000039 */
[--C-:B------:R-:W-:Y:S02]  /*29910*/  PRMT R24, R15, 0x4210, R12.reuse ;  /* 0x000042100f187816 */ /* 0x100fe4000000000c */
[----:B------:R-:W-:Y:S02]  /*29920*/  PRMT R25, R7, 0x5210, R12 ;  /* 0x0000521007197816 */ /* 0x000fe4000000000c */
[----:B------:R-:W-:-:S02]  /*29930*/  PRMT R26, R6, 0x4210, R201 ;  /* 0x00004210061a7816 */ /* 0x000fc400000000c9 */
[----:B------:R-:W-:Y:S01]  /*29940*/  PRMT R27, R78, 0x5210, R201 ;  /* 0x000052104e1b7816 */ /* 0x000fe200000000c9 */
[----:B------:R-:W-:Y:S01]  /*29950*/  BAR.SYNC.DEFER_BLOCKING 0x0 ;  /* 0x0000000000007b1d */ /* 0x000fe20000010000 */
[----:B------:R-:W-:Y:S02]  /*29960*/  SHF.R.U32.HI R182, RZ, 0x8, R182 ;  /* 0x00000008ffb67819 */ /* 0x000fe400000116b6 */
[----:B------:R-:W-:Y:S02]  /*29970*/  SHF.R.U32.HI R33, RZ, 0x8, R33 ;  /* 0x00000008ff217819 */ /* 0x000fe40000011621 */
[----:B------:R-:W-:Y:S02]  /*29980*/  SHF.R.U32.HI R186, RZ, 0x8, R186 ;  /* 0x00000008ffba7819 */ /* 0x000fe400000116ba */
[----:B------:R-:W-:Y:S02]  /*29990*/  SHF.R.U32.HI R220, RZ, 0x8, R220 ;  /* 0x00000008ffdc7819 */ /* 0x000fe400000116dc */
[----:B------:R-:W-:Y:S01]  /*299a0*/  SHF.R.U32.HI R222, RZ, 0x8, R222 ;  /* 0x00000008ffde7819 */ /* 0x000fe200000116de */
[----:B------:R-:W-:Y:S01]  /*299b0*/  STSM.16.M88.4 [R5], R24 ;  /* 0x0000001805007844 */ /* 0x000fe20000000200 */
[----:B------:R-:W-:Y:S01]  /*299c0*/  BAR.SYNC.DEFER_BLOCKING 0x0 ;  /* 0x0000000000007b1d */ /* 0x000fe20000010000 */
[----:B------:R-:W-:-:S02]  /*299d0*/  LOP3.LUT R33, R33, 0xffff, RZ, 0xc0, !PT ;  /* 0x0000ffff21217812 */ /* 0x000fc400078ec0ff */
[----:B------:R-:W-:Y:S02]  /*299e0*/  LOP3.LUT R182, R182, 0xffff, RZ, 0xc0, !PT ;  /* 0x0000ffffb6b67812 */ /* 0x000fe400078ec0ff */
[----:B------:R-:W-:Y:S02]  /*299f0*/  SHF.R.U32.HI R88, RZ, 0x8, R88 ;  /* 0x00000008ff587819 */ /* 0x000fe40000011658 */
[----:B------:R-:W-:Y:S02]  /*29a00*/  SHF.R.U32.HI R77, RZ, 0x8, R77 ;  /* 0x00000008ff4d7819 */ /* 0x000fe4000001164d */
[----:B------:R-:W-:Y:S02]  /*29a10*/  LOP3.LUT R148, R186, 0xffff, RZ, 0xc0, !PT ;  /* 0x0000ffffba947812 */ /* 0x000fe400078ec0ff */
[----:B------:R-:W-:Y:S02]  /*29a20*/  LOP3.LUT R220, R220, 0xffff, RZ, 0xc0, !PT ;  /* 0x0000ffffdcdc7812 */ /* 0x000fe400078ec0ff */
[----:B------:R-:W-:-:S02]  /*29a30*/  LOP3.LUT R222, R222, 0xffff, RZ, 0xc0, !PT ;  /* 0x0000ffffdede7812 */ /* 0x000fc400078ec0ff */
[----:B------:R-:W-:Y:S02]  /*29a40*/  PRMT R33, R182, 0x3340, R33 ;  /* 0x00003340b6217816 */ /* 0x000fe40000000021 */
[----:B------:R-:W-:Y:S02]  /*29a50*/  PRMT R32, R69, 0x3340, R32 ;  /* 0x0000334045207816 */ /* 0x000fe40000000020 */
[----:B------:R-:W-:Y:S02]  /*29a60*/  PRMT R34, R71, 0x3340, R34 ;  /* 0x0000334047227816 */ /* 0x000fe40000000022 */
[----:B------:R-:W-:Y:S02]  /*29a70*/  LOP3.LUT R77, R77, 0xffff, RZ, 0xc0, !PT ;  /* 0x0000ffff4d4d7812 */ /* 0x000fe400078ec0ff */
[----:B------:R-:W-:Y:S02]  /*29a80*/  LOP3.LUT R88, R88, 0xffff, RZ, 0xc0, !PT ;  /* 0x0000ffff58587812 */ /* 0x000fe400078ec0ff */
[----:B------:R-:W-:-:S02]  /*29a90*/  PRMT R148, R148, 0x3340, R1 ;  /* 0x0000334094947816 */ /* 0x000fc40000000001 */
[--C-:B------:R-:W-:Y:S02]  /*29aa0*/  PRMT R69, R220, 0x3340, R1.reuse ;  /* 0x00003340dc457816 */ /* 0x100fe40000000001 */
[----:B------:R-:W-:Y:S02]  /*29ab0*/  PRMT R71, R222, 0x3340, R1 ;  /* 0x00003340de477816 */ /* 0x000fe40000000001 */
[----:B------:R-:W-:Y:S02]  /*29ac0*/  PRMT R79, R88, 0x3340, R77 ;  /* 0x00003340584f7816 */ /* 0x000fe4000000004d */
[----:B------:R-:W-:Y:S02]  /*29ad0*/  PRMT R77, R33, 0x5410, R148 ;  /* 0x00005410214d7816 */ /* 0x000fe40000000094 */
[----:B------:R-:W-:Y:S02]  /*29ae0*/  PRMT R69, R32, 0x5410, R69 ;  /* 0x0000541020457816 */ /* 0x000fe40000000045 */
[----:B------:R-:W-:-:S02]  /*29af0*/  PRMT R71, R34, 0x5410, R71 ;  /* 0x0000541022477816 */ /* 0x000fc40000000047 */
[----:B------:R-:W-:Y:S01]  /*29b00*/  LDS.128 R32, [R0] ;  /* 0x0000000000207984 */ /* 0x000fe20000000c00 */
[----:B------:R-:W-:Y:S02]  /*29b10*/  LOP3.LUT R7, R20, 0xffff, RZ, 0xc0, !PT ;  /* 0x0000ffff14077812 */ /* 0x000fe400078ec0ff */
[----:B------:R-:W-:Y:S02]  /*29b20*/  LOP3.LUT R209, R209, 0xffff, RZ, 0xc0, !PT ;  /* 0x0000ffffd1d17812 */ /* 0x000fe400078ec0ff */
[--C-:B-1----:R-:W-:Y:S02]  /*29b30*/  PRMT R16, R22, 0x4210, R7.reuse ;  /* 0x0000421016107816 */ /* 0x102fe40000000007 */
[----:B------:R-:W-:Y:S02]  /*29b40*/  PRMT R17, R8, 0x5210, R7 ;  /* 0x0000521008117816 */ /* 0x000fe40000000007 */
[--C-:B------:R-:W-:Y:S02]  /*29b50*/  PRMT R18, R14, 0x4210, R209.reuse ;  /* 0x000042100e127816 */ /* 0x100fe400000000d1 */
[----:B------:R-:W-:Y:S01]  /*29b60*/  PRMT R19, R56, 0x5210, R209 ;  /* 0x0000521038137816 */ /* 0x000fe200000000d1 */
[----:B------:R-:W-:Y:S01]  /*29b70*/  BAR.SYNC.DEFER_BLOCKING 0x0 ;  /* 0x0000000000007b1d */ /* 0x000fe20000010000 */
[----:B------:R-:W-:-:S02]  /*29b80*/  SHF.R.U32.HI R166, RZ, 0x8, R166 ;  /* 0x00000008ffa67819 */ /* 0x000fc400000116a6 */
[----:B------:R-:W-:Y:S02]  /*29b90*/  SHF.R.U32.HI R29, RZ, 0x8, R29 ;  /* 0x00000008ff1d7819 */ /* 0x000fe4000001161d */
[----:B------:R-:W-:Y:S02]  /*29ba0*/  SHF.R.U32.HI R174, RZ, 0x8, R174 ;  /* 0x00000008ffae7819 */ /* 0x000fe400000116ae */
[----:B------:R-:W-:Y:S02]  /*29bb0*/  SHF.R.U32.HI R31, RZ, 0x8, R31 ;  /* 0x00000008ff1f7819 */ /* 0x000fe4000001161f */
[----:B------:R-:W-:Y:S02]  /*29bc0*/  SHF.R.U32.HI R28, RZ, 0x8, R28 ;  /* 0x00000008ff1c7819 */ /* 0x000fe4000001161c */
[----:B------:R-:W-:Y:S02]  /*29bd0*/  SHF.R.U32.HI R59, RZ, 0x8, R59 ;  /* 0x00000008ff3b7819 */ /* 0x000fe4000001163b */
[----:B------:R-:W-:Y:S01]  /*29be0*/  SHF.R.U32.HI R30, RZ, 0x8, R30 ;  /* 0x00000008ff1e7819 */ /* 0x000fe2000001161e */
[----:B------:R-:W-:Y:S01]  /*29bf0*/  STSM.16.M88.4 [R5], R16 ;  /* 0x0000001005007844 */ /* 0x000fe20000000200 */
[----:B------:R-:W-:Y:S01]  /*29c00*/  BAR.SYNC.DEFER_BLOCKING 0x0 ;  /* 0x0000000000007b1d */ /* 0x000fe20000010000 */
[----:B------:R-:W-:-:S02]  /*29c10*/  SHF.R.U32.HI R67, RZ, 0x8, R67 ;  /* 0x00000008ff437819 */ /* 0x000fc40000011643 */
[----:B------:R-:W-:Y:S02]  /*29c20*/  SHF.R.U32.HI R170, RZ, 0x8, R170 ;  /* 0x00000008ffaa7819 */ /* 0x000fe400000116aa */
[----:B------:R-:W-:Y:S02]  /*29c30*/  SHF.R.U32.HI R178, RZ, 0x8, R178 ;  /* 0x00000008ffb27819 */ /* 0x000fe400000116b2 */
[----:B------:R-:W-:Y:S02]  /*29c40*/  SHF.R.U32.HI R216, RZ, 0x8, R216 ;  /* 0x00000008ffd87819 */ /* 0x000fe400000116d8 */
[----:B------:R-:W-:Y:S02]  /*29c50*/  SHF.R.U32.HI R218, RZ, 0x8, R218 ;  /* 0x00000008ffda7819 */ /* 0x000fe400000116da */
        /* <DEDUP_REMOVED lines=8> */
[----:B------:R-:W-:Y:S02]  /*29ce0*/  SHF.R.U32.HI R80, RZ, 0x8, R80 ;  /* 0x00000008ff507819 */ /* 0x000fe40000011650 */
[----:B------:R-:W-:Y:S02]  /*29cf0*/  LOP3.LUT R124, R170, 0xffff, RZ, 0xc0, !PT ;  /* 0x0000ffffaa7c7812 */ /* 0x000fe400078ec0ff */
[----:B------:R-:W-:Y:S02]  /*29d00*/  LOP3.LUT R140, R178, 0xffff, RZ, 0xc0, !PT ;  /* 0x0000ffffb28c7812 */ /* 0x000fe400078ec0ff */
[----:B------:R-:W-:Y:S02]  /*29d10*/  LOP3.LUT R216, R216, 0xffff, RZ, 0xc0, !PT ;  /* 0x0000ffffd8d87812 */ /* 0x000fe400078ec0ff */
[----:B------:R-:W-:Y:S02]  /*29d20*/  LOP3.LUT R218, R218, 0xffff, RZ, 0xc0, !PT ;  /* 0x0000ffffdada7812 */ /* 0x000fe400078ec0ff */
[----:B------:R-:W-:-:S02]  /*29d30*/  PRMT R29, R166, 0x3340, R29 ;  /* 0x00003340a61d7816 */ /* 0x000fc4000000001d */
[----:B------:R-:W-:Y:S02]  /*29d40*/  PRMT R31, R174, 0x3340, R31 ;  /* 0x00003340ae1f7816 */ /* 0x000fe4000000001f */
[----:B------:R-:W-:Y:S02]  /*29d50*/  PRMT R28, R28, 0x3340, R59 ;  /* 0x000033401c1c7816 */ /* 0x000fe4000000003b */
[----:B------:R-:W-:Y:S02]  /*29d60*/  PRMT R30, R30, 0x3340, R67 ;  /* 0x000033401e1e7816 */ /* 0x000fe40000000043 */
[----:B------:R-:W-:Y:S02]  /*29d70*/  LOP3.LUT R80, R80, 0xffff, RZ, 0xc0, !PT ;  /* 0x0000ffff50507812 */ /* 0x000fe400078ec0ff */
[--C-:B------:R-:W-:Y:S02]  /*29d80*/  PRMT R124, R124, 0x3340, R1.reuse ;  /* 0x000033407c7c7816 */ /* 0x100fe40000000001 */
[----:B------:R-:W-:-:S02]  /*29d90*/  PRMT R140, R140, 0x3340, R1 ;  /* 0x000033408c8c7816 */ /* 0x000fc40000000001 */
[--C-:B------:R-:W-:Y:S02]  /*29da0*/  PRMT R59, R216, 0x3340, R1.reuse ;  /* 0x00003340d83b7816 */ /* 0x100fe40000000001 */
[--C-:B------:R-:W-:Y:S02]  /*29db0*/  PRMT R67, R218, 0x3340, R1.reuse ;  /* 0x00003340da437816 */ /* 0x100fe40000000001 */
[----:B------:R-:W-:Y:S02]  /*29dc0*/  PRMT R107, R80, 0x3340, R1 ;  /* 0x00003340506b7816 */ /* 0x000fe40000000001 */
[----:B------:R-:W-:Y:S02]  /*29dd0*/  PRMT R73, R29, 0x5410, R124 ;  /* 0x000054101d497816 */ /* 0x000fe4000000007c */
[----:B------:R-:W-:Y:S02]  /*29de0*/  PRMT R75, R31, 0x5410, R140 ;  /* 0x000054101f4b7816 */ /* 0x000fe4000000008c */
[----:B------:R-:W-:-:S02]  /*29df0*/  PRMT R76, R28, 0x5410, R59 ;  /* 0x000054101c4c7816 */ /* 0x000fc4000000003b */
[----:B------:R-:W-:Y:S02]  /*29e00*/  PRMT R80, R30, 0x5410, R67 ;  /* 0x000054101e507816 */ /* 0x000fe40000000043 */
[----:B------:R-:W-:Y:S01]  /*29e10*/  LDS.128 R28, [R0] ;  /* 0x00000000001c7984 */ /* 0x000fe20000000c00 */
[----:B------:R-:W-:Y:S02]  /*29e20*/  SHF.R.U32.HI R211, RZ, 0x8, R211 ;  /* 0x00000008ffd37819 */ /* 0x000fe400000116d3 */
[----:B------:R-:W-:Y:S02]  /*29e30*/  SHF.R.U32.HI R204, RZ, 0x8, R204 ;  /* 0x00000008ffcc7819 */ /* 0x000fe400000116cc */
[----:B------:R-:W-:Y:S02]  /*29e40*/  SHF.R.U32.HI R206, RZ, 0x8, R206 ;  /* 0x00000008ffce7819 */ /* 0x000fe400000116ce */
[----:B------:R-:W-:Y:S02]  /*29e50*/  LOP3.LUT R94, R204, 0xffff, RZ, 0xc0, !PT ;  /* 0x0000ffffcc5e7812 */ /* 0x000fe400078ec0ff */
[----:B------:R-:W-:-:S02]  /*29e60*/  LOP3.LUT R211, R211, 0xffff, RZ, 0xc0, !PT ;  /* 0x0000ffffd3d37812 */ /* 0x000fc400078ec0ff */
[----:B------:R-:W-:Y:S02]  /*29e70*/  LOP3.LUT R206, R206, 0xffff, RZ, 0xc0, !PT ;  /* 0x0000ffffcece7812 */ /* 0x000fe400078ec0ff */
[----:B------:R-:W-:Y:S02]  /*29e80*/  F2FP.SATFINITE.E4M3.F32.PACK_AB_MERGE_C R156, R156, R157, RZ ;  /* 0x0000009d9c9c723e */ /* 0x000fe400048070ff */
[----:B------:R-:W-:Y:S02]  /*29e90*/  PRMT R94, R211, 0x3340, R94 ;  /* 0x00003340d35e7816 */ /* 0x000fe4000000005e */
[----:B------:R-:W-:Y:S02]  /*29ea0*/  PRMT R97, R206, 0x3340, R1 ;  /* 0x00003340ce617816 */ /* 0x000fe40000000001 */
[----:B------:R-:W-:Y:S01]  /*29eb0*/  LOP3.LUT R9, R156, 0xffff, RZ, 0xc0, !PT ;  /* 0x0000ffff9c097812 */ /* 0x000fe200078ec0ff */
[----:B------:R-:W0:Y:S01]  /*29ec0*/  S2UR UR10, SR_CTAID.Y ;  /* 0x00000000000a79c3 */ /* 0x000e220000002600 */
[----:B------:R-:W-:-:S02]  /*29ed0*/  PRMT R11, R94, 0x5410, R97 ;  /* 0x000054105e0b7816 */ /* 0x000fc40000000061 */
[----:B------:R-:W-:Y:S02]  /*29ee0*/  LOP3.LUT R6, R217, 0xffff, RZ, 0xc0, !PT ;  /* 0x0000ffffd9067812 */ /* 0x000fe400078ec0ff */
[--C-:B------:R-:W-:Y:S02]  /*29ef0*/  PRMT R8, R10, 0x4210, R9.reuse ;  /* 0x000042100a087816 */ /* 0x100fe40000000009 */
[----:B------:R-:W-:Y:S01]  /*29f00*/  PRMT R9, R92, 0x5210, R9 ;  /* 0x000052105c097816 */ /* 0x000fe20000000009 */
[----:B------:R-:W1:Y:S01]  /*29f10*/  LDC R206, c[0x0][0x278] ;  /* 0x00009e00ffce7b82 */ /* 0x000e620000000800 */
[--C-:B------:R-:W-:Y:S02]  /*29f20*/  PRMT R10, R13, 0x4210, R6.reuse ;  /* 0x000042100d0a7816 */ /* 0x100fe40000000006 */
[----:B------:R-:W-:-:S05]  /*29f30*/  PRMT R11, R11, 0x5210, R6 ;  /* 0x000052100b0b7816 */ /* 0x000fca0000000006 */
[----:B------:R-:W-:Y:S06]  /*29f40*/  BAR.SYNC.DEFER_BLOCKING 0x0 ;  /* 0x0000000000007b1d */ /* 0x000fec0000010000 */
[----:B------:R2:W-:Y:S01]  /*29f50*/  STSM.16.M88.4 [R5], R8 ;  /* 0x0000000805007844 */ /* 0x0005e20000000200 */
[----:B------:R-:W-:Y:S01]  /*29f60*/  PRMT R88, R58, 0x5410, R107 ;  /* 0x000054103a587816 */ /* 0x000fe2000000006b */
[----:B------:R-:W-:Y:S01]  /*29f70*/  BAR.SYNC.DEFER_BLOCKING 0x0 ;  /* 0x0000000000007b1d */ /* 0x000fe20000010000 */
[----:B------:R-:W-:Y:S02]  /*29f80*/  SHF.R.U32.HI R219, RZ, 0x8, R219 ;  /* 0x00000008ffdb7819 */ /* 0x000fe400000116db */
[----:B------:R-:W-:-:S02]  /*29f90*/  SHF.R.U32.HI R160, RZ, 0x8, R160 ;  /* 0x00000008ffa07819 */ /* 0x000fc400000116a0 */
[----:B------:R-:W-:Y:S02]  /*29fa0*/  SHF.R.U32.HI R208, RZ, 0x8, R208 ;  /* 0x00000008ffd07819 */ /* 0x000fe400000116d0 */
[----:B------:R-:W-:Y:S02]  /*29fb0*/  LOP3.LUT R99, R160, 0xffff, RZ, 0xc0, !PT ;  /* 0x0000ffffa0637812 */ /* 0x000fe400078ec0ff */
[----:B------:R-:W-:Y:S02]  /*29fc0*/  LOP3.LUT R110, R219, 0xffff, RZ, 0xc0, !PT ;  /* 0x0000ffffdb6e7812 */ /* 0x000fe400078ec0ff */
[----:B------:R-:W-:Y:S02]  /*29fd0*/  LOP3.LUT R208, R208, 0xffff, RZ, 0xc0, !PT ;  /* 0x0000ffffd0d07812 */ /* 0x000fe400078ec0ff */
[----:B------:R-:W-:Y:S01]  /*29fe0*/  PRMT R99, R110, 0x3340, R99 ;  /* 0x000033406e637816 */ /* 0x000fe20000000063 */
[----:B------:R-:W-:Y:S01]  /*29ff0*/  LDS.128 R56, [R0] ;  /* 0x0000000000387984 */ /* 0x000fe20000000c00 */
[----:B------:R-:W-:-:S02]  /*2a000*/  F2FP.SATFINITE.E4M3.F32.PACK_AB_MERGE_C R164, R164, R165, RZ ;  /* 0x000000a5a4a4723e */ /* 0x000fc400048070ff */
[----:B------:R-:W-:Y:S02]  /*2a010*/  F2FP.SATFINITE.E4M3.F32.PACK_AB_MERGE_C R225, R225, R226, RZ ;  /* 0x000000e2e1e1723e */ /* 0x000fe400048070ff */
[----:B------:R-:W-:Y:S02]  /*2a020*/  PRMT R110, R208, 0x3340, R1 ;  /* 0x00003340d06e7816 */ /* 0x000fe40000000001 */
[----:B------:R-:W-:Y:S02]  /*2a030*/  LOP3.LUT R164, R164, 0xffff, RZ, 0xc0, !PT ;  /* 0x0000ffffa4a47812 */ /* 0x000fe400078ec0ff */
[----:B------:R-:W-:Y:S02]  /*2a040*/  PRMT R99, R99, 0x5410, R110 ;  /* 0x0000541063637816 */ /* 0x000fe4000000006e */
[----:B------:R-:W-:Y:S02]  /*2a050*/  LOP3.LUT R6, R225, 0xffff, RZ, 0xc0, !PT ;  /* 0x0000ffffe1067812 */ /* 0x000fe400078ec0ff */
[----:B------:R-:W-:-:S02]  /*2a060*/  PRMT R12, R39, 0x4210, R164 ;  /* 0x00004210270c7816 */ /* 0x000fc400000000a4 */
[----:B------:R-:W-:Y:S02]  /*2a070*/  PRMT R13, R21, 0x5210, R164 ;  /* 0x00005210150d7816 */ /* 0x000fe400000000a4 */
[--C-:B------:R-:W-:Y:S02]  /*2a080*/  PRMT R14, R41, 0x4210, R6.reuse ;  /* 0x00004210290e7816 */ /* 0x100fe40000000006 */
[----:B------:R-:W-:Y:S01]  /*2a090*/  PRMT R15, R99, 0x5210, R6 ;  /* 0x00005210630f7816 */ /* 0x000fe20000000006 */
[----:B------:R-:W-:Y:S01]  /*2a0a0*/  BAR.SYNC.DEFER_BLOCKING 0x0 ;  /* 0x0000000000007b1d */ /* 0x000fe20000010000 */
[----:B------:R-:W-:-:S05]  /*2a0b0*/  F2FP.SATFINITE.E4M3.F32.PACK_AB_MERGE_C R172, R172, R173, RZ ;  /* 0x000000adacac723e */ /* 0x000fca00048070ff */
[----:B------:R3:W-:Y:S01]  /*2a0c0*/  STSM.16.M88.4 [R5], R12 ;  /* 0x0000000c05007844 */ /* 0x0007e20000000200 */
[----:B------:R-:W-:-:S04]  /*2a0d0*/  LOP3.LUT R172, R172, 0xffff, RZ, 0xc0, !PT ;  /* 0x0000ffffacac7812 */ /* 0x000fc800078ec0ff */
[----:B--2---:R-:W-:Y:S01]  /*2a0e0*/  PRMT R8, R23, 0x4210, R172 ;  /* 0x0000421017087816 */ /* 0x004fe200000000ac */
[----:B------:R-:W-:Y:S01]  /*2a0f0*/  BAR.SYNC.DEFER_BLOCKING 0x0 ;  /* 0x0000000000007b1d */ /* 0x000fe20000010000 */
[----:B------:R-:W-:Y:S02]  /*2a100*/  SHF.R.U32.HI R227, RZ, 0x8, R227 ;  /* 0x00000008ffe37819 */ /* 0x000fe400000116e3 */
[----:B------:R-:W-:Y:S02]  /*2a110*/  SHF.R.U32.HI R168, RZ, 0x8, R168 ;  /* 0x00000008ffa87819 */ /* 0x000fe400000116a8 */
[----:B------:R-:W-:Y:S02]  /*2a120*/  SHF.R.U32.HI R210, RZ, 0x8, R210 ;  /* 0x00000008ffd27819 */ /* 0x000fe400000116d2 */
[----:B------:R-:W-:Y:S02]  /*2a130*/  F2FP.SATFINITE.E4M3.F32.PACK_AB_MERGE_C R100, R101, R100, RZ ;  /* 0x000000646564723e */ /* 0x000fe400048070ff */
[----:B------:R-:W-:-:S02]  /*2a140*/  LOP3.LUT R101, R168, 0xffff, RZ, 0xc0, !PT ;  /* 0x0000ffffa8657812 */ /* 0x000fc400078ec0ff */
[----:B------:R-:W-:Y:S02]  /*2a150*/  LOP3.LUT R126, R227, 0xffff, RZ, 0xc0, !PT ;  /* 0x0000ffffe37e7812 */ /* 0x000fe400078ec0ff */
[----:B------:R-:W-:Y:S01]  /*2a160*/  LOP3.LUT R210, R210, 0xffff, RZ, 0xc0, !PT ;  /* 0x0000ffffd2d27812 */ /* 0x000fe200078ec0ff */
[----:B------:R-:W-:Y:S01]  /*2a170*/  LDS.128 R20, [R0] ;  /* 0x0000000000147984 */ /* 0x000fe20000000c00 */
[----:B------:R-:W-:Y:S02]  /*2a180*/  PRMT R101, R126, 0x3340, R101 ;  /* 0x000033407e657816 */ /* 0x000fe40000000065 */
[----:B------:R-:W-:Y:S02]  /*2a190*/  F2FP.SATFINITE.E4M3.F32.PACK_AB_MERGE_C R233, R233, R234, RZ ;  /* 0x000000eae9e9723e */ /* 0x000fe400048070ff */
[----:B------:R-:W-:Y:S02]  /*2a1a0*/  PRMT R126, R210, 0x3340, R1 ;  /* 0x00003340d27e7816 */ /* 0x000fe40000000001 */
[----:B------:R-:W-:-:S02]  /*2a1b0*/  LOP3.LUT R6, R233, 0xffff, RZ, 0xc0, !PT ;  /* 0x0000ffffe9067812 */ /* 0x000fc400078ec0ff */
[----:B------:R-:W-:Y:S02]  /*2a1c0*/  PRMT R101, R101, 0x5410, R126 ;  /* 0x0000541065657816 */ /* 0x000fe4000000007e */
[----:B------:R-:W-:Y:S02]  /*2a1d0*/  PRMT R9, R73, 0x5210, R172 ;  /* 0x0000521049097816 */ /* 0x000fe400000000ac */
[--C-:B------:R-:W-:Y:S02]  /*2a1e0*/  PRMT R10, R37, 0x4210, R6.reuse ;  /* 0x00004210250a7816 */ /* 0x100fe40000000006 */
[----:B------:R-:W-:Y:S01]  /*2a1f0*/  PRMT R11, R101, 0x5210, R6 ;  /* 0x00005210650b7816 */ /* 0x000fe20000000006 */
[----:B------:R-:W-:Y:S06]  /*2a200*/  BAR.SYNC.DEFER_BLOCKING 0x0 ;  /* 0x0000000000007b1d */ /* 0x000fec0000010000 */
[----:B------:R2:W-:Y:S02]  /*2a210*/  STSM.16.M88.4 [R5], R8 ;  /* 0x0000000805007844 */ /* 0x0005e40000000200 */
[----:B------:R-:W-:Y:S01]  /*2a220*/  BAR.SYNC.DEFER_BLOCKING 0x0 ;  /* 0x0000000000007b1d */ /* 0x000fe20000010000 */
[----:B------:R-:W-:-:S02]  /*2a230*/  SHF.R.U32.HI R235, RZ, 0x8, R235 ;  /* 0x00000008ffeb7819 */ /* 0x000fc400000116eb */
[----:B------:R-:W-:Y:S02]  /*2a240*/  SHF.R.U32.HI R176, RZ, 0x8, R176 ;  /* 0x00000008ffb07819 */ /* 0x000fe400000116b0 */
[----:B------:R-:W-:Y:S02]  /*2a250*/  SHF.R.U32.HI R212, RZ, 0x8, R212 ;  /* 0x00000008ffd47819 */ /* 0x000fe400000116d4 */
[----:B------:R-:W-:Y:S02]  /*2a260*/  F2FP.SATFINITE.E4M3.F32.PACK_AB_MERGE_C R102, R103, R102, RZ ;  /* 0x000000666766723e */ /* 0x000fe400048070ff */
[----:B------:R-:W-:Y:S02]  /*2a270*/  LOP3.LUT R103, R176, 0xffff, RZ, 0xc0, !PT ;  /* 0x0000ffffb0677812 */ /* 0x000fe400078ec0ff */
[----:B------:R-:W-:Y:S02]  /*2a280*/  LOP3.LUT R142, R235, 0xffff, RZ, 0xc0, !PT ;  /* 0x0000ffffeb8e7812 */ /* 0x000fe400078ec0ff */
[----:B------:R-:W-:Y:S01]  /*2a290*/  LOP3.LUT R212, R212, 0xffff, RZ, 0xc0, !PT ;  /* 0x0000ffffd4d47812 */ /* 0x000fe200078ec0ff */
[----:B------:R-:W-:Y:S01]  /*2a2a0*/  LDS.128 R24, [R0] ;  /* 0x0000000000187984 */ /* 0x000fe20000000c00 */
[----:B------:R-:W-:-:S02]  /*2a2b0*/  PRMT R103, R142, 0x3340, R103 ;  /* 0x000033408e677816 */ /* 0x000fc40000000067 */
[----:B------:R-:W-:Y:S02]  /*2a2c0*/  F2FP.SATFINITE.E4M3.F32.PACK_AB_MERGE_C R180, R180, R181, RZ ;  /* 0x000000b5b4b4723e */ /* 0x000fe400048070ff */
[----:B------:R-:W-:Y:S02]  /*2a2d0*/  F2FP.SATFINITE.E4M3.F32.PACK_AB_MERGE_C R241, R241, R242, RZ ;  /* 0x000000f2f1f1723e */ /* 0x000fe400048070ff */
[----:B------:R-:W-:Y:S02]  /*2a2e0*/  PRMT R142, R212, 0x3340, R1 ;  /* 0x00003340d48e7816 */ /* 0x000fe40000000001 */
[----:B------:R-:W-:Y:S02]  /*2a2f0*/  LOP3.LUT R180, R180, 0xffff, RZ, 0xc0, !PT ;  /* 0x0000ffffb4b47812 */ /* 0x000fe400078ec0ff */
[----:B------:R-:W-:Y:S02]  /*2a300*/  PRMT R103, R103, 0x5410, R142 ;  /* 0x0000541067677816 */ /* 0x000fe4000000008e */
[----:B------:R-:W-:-:S02]  /*2a310*/  LOP3.LUT R6, R241, 0xffff, RZ, 0xc0, !PT ;  /* 0x0000fffff1067812 */ /* 0x000fc400078ec0ff */
[--C-:B---3--:R-:W-:Y:S02]  /*2a320*/  PRMT R12, R47, 0x4210, R180.reuse ;  /* 0x000042102f0c7816 */ /* 0x108fe400000000b4 */
[----:B------:R-:W-:Y:S02]  /*2a330*/  PRMT R13, R75, 0x5210, R180 ;  /* 0x000052104b0d7816 */ /* 0x000fe400000000b4 */
[--C-:B------:R-:W-:Y:S02]  /*2a340*/  PRMT R14, R49, 0x4210, R6.reuse ;  /* 0x00004210310e7816 */ /* 0x100fe40000000006 */
[----:B------:R-:W-:Y:S01]  /*2a350*/  PRMT R15, R103, 0x5210, R6 ;  /* 0x00005210670f7816 */ /* 0x000fe20000000006 */
[----:B------:R-:W-:Y:S06]  /*2a360*/  BAR.SYNC.DEFER_BLOCKING 0x0 ;  /* 0x0000000000007b1d */ /* 0x000fec0000010000 */
[----:B------:R-:W-:Y:S02]  /*2a370*/  STSM.16.M88.4 [R5], R12 ;  /* 0x0000000c05007844 */ /* 0x000fe40000000200 */
[----:B------:R-:W-:Y:S01]  /*2a380*/  BAR.SYNC.DEFER_BLOCKING 0x0 ;  /* 0x0000000000007b1d */ /* 0x000fe20000010000 */
[----:B------:R-:W-:-:S02]  /*2a390*/  SHF.R.U32.HI R243, RZ, 0x8, R243 ;  /* 0x00000008fff37819 */ /* 0x000fc400000116f3 */
[----:B------:R-:W-:Y:S02]  /*2a3a0*/  SHF.R.U32.HI R184, RZ, 0x8, R184 ;  /* 0x00000008ffb87819 */ /* 0x000fe400000116b8 */
        /* <DEDUP_REMOVED lines=12> */
[----:B--2---:R-:W-:-:S02]  /*2a470*/  PRMT R8, R45, 0x4210, R188 ;  /* 0x000042102d087816 */ /* 0x004fc400000000bc */
[----:B------:R-:W-:Y:S02]  /*2a480*/  PRMT R9, R77, 0x5210, R188 ;  /* 0x000052104d097816 */ /* 0x000fe400000000bc */
[--C-:B------:R-:W-:Y:S02]  /*2a490*/  PRMT R10, R43, 0x4210, R6.reuse ;  /* 0x000042102b0a7816 */ /* 0x100fe40000000006 */
[----:B------:R-:W-:Y:S01]  /*2a4a0*/  PRMT R11, R105, 0x5210, R6 ;  /* 0x00005210690b7816 */ /* 0x000fe20000000006 */
[----:B------:R-:W-:Y:S06]  /*2a4b0*/  BAR.SYNC.DEFER_BLOCKING 0x0 ;  /* 0x0000000000007b1d */ /* 0x000fec0000010000 */
[----:B------:R-:W-:Y:S02]  /*2a4c0*/  STSM.16.M88.4 [R5], R8 ;  /* 0x0000000805007844 */ /* 0x000fe40000000200 */
[----:B------:R-:W-:Y:S01]  /*2a4d0*/  BAR.SYNC.DEFER_BLOCKING 0x0 ;  /* 0x0000000000007b1d */ /* 0x000fe20000010000 */
[----:B------:R-:W-:-:S02]  /*2a4e0*/  LOP3.LUT R45, R36, 0xffff, RZ, 0xc0, !PT ;  /* 0x0000ffff242d7812 */ /* 0x000fc400078ec0ff */
[----:B------:R-:W-:Y:S02]  /*2a4f0*/  LOP3.LUT R47, R38, 0xffff, RZ, 0xc0, !PT ;  /* 0x0000ffff262f7812 */ /* 0x000fe400078ec0ff */
[----:B------:R-:W-:Y:S01]  /*2a500*/  PRMT R44, R44, 0x4210, R45 ;  /* 0x000042102c2c7816 */ /* 0x000fe2000000002d */
[----:B------:R-:W2:Y:S01]  /*2a510*/  LDS.128 R12, [R0] ;  /* 0x00000000000c7984 */ /* 0x000ea20000000c00 */
[----:B------:R-:W-:Y:S02]  /*2a520*/  PRMT R46, R46, 0x4210, R47 ;  /* 0x000042102e2e7816 */ /* 0x000fe4000000002f */
[----:B------:R-:W-:Y:S02]  /*2a530*/  PRMT R45, R72, 0x5210, R45 ;  /* 0x00005210482d7816 */ /* 0x000fe4000000002d */
[----:B------:R-:W-:Y:S01]  /*2a540*/  PRMT R47, R74, 0x5210, R47 ;  /* 0x000052104a2f7816 */ /* 0x000fe2000000002f */
[----:B------:R-:W-:Y:S06]  /*2a550*/  BAR.SYNC.DEFER_BLOCKING 0x0 ;  /* 0x0000000000007b1d */ /* 0x000fec0000010000 */
[----:B------:R3:W-:Y:S02]  /*2a560*/  STSM.16.M88.4 [R5], R44 ;  /* 0x0000002c05007844 */ /* 0x0007e40000000200 */
[----:B------:R-:W-:Y:S01]  /*2a570*/  BAR.SYNC.DEFER_BLOCKING 0x0 ;  /* 0x0000000000007b1d */ /* 0x000fe20000010000 */
[----:B------:R-:W-:-:S02]  /*2a580*/  LOP3.LUT R7, R52, 0xffff, RZ, 0xc0, !PT ;  /* 0x0000ffff34077812 */ /* 0x000fc400078ec0ff */
[----:B------:R-:W-:-:S03]  /*2a590*/  LOP3.LUT R37, R54, 0xffff, RZ, 0xc0, !PT ;  /* 0x0000ffff36257812 */ /* 0x000fc600078ec0ff */
[----:B------:R-:W-:Y:S01]  /*2a5a0*/  LDS.128 R8, [R0] ;  /* 0x0000000000087984 */ /* 0x000fe20000000c00 */
[--C-:B------:R-:W-:Y:S02]  /*2a5b0*/  PRMT R40, R40, 0x4210, R7.reuse ;  /* 0x0000421028287816 */ /* 0x100fe40000000007 */
[----:B------:R-:W-:Y:S02]  /*2a5c0*/  PRMT R41, R76, 0x5210, R7 ;  /* 0x000052104c297816 */ /* 0x000fe40000000007 */
[--C-:B------:R-:W-:Y:S02]  /*2a5d0*/  PRMT R42, R42, 0x4210, R37.reuse ;  /* 0x000042102a2a7816 */ /* 0x100fe40000000025 */
[----:B------:R-:W-:Y:S01]  /*2a5e0*/  PRMT R43, R80, 0x5210, R37 ;  /* 0x00005210502b7816 */ /* 0x000fe20000000025 */
[----:B------:R-:W-:Y:S01]  /*2a5f0*/  BAR.SYNC.DEFER_BLOCKING 0x0 ;  /* 0x0000000000007b1d */ /* 0x000fe20000010000 */
[----:B------:R-:W-:Y:S02]  /*2a600*/  SHF.R.U32.HI R106, RZ, 0x8, R106 ;  /* 0x00000008ff6a7819 */ /* 0x000fe4000001166a */
[----:B------:R-:W-:-:S02]  /*2a610*/  SHF.R.U32.HI R83, RZ, 0x8, R83 ;  /* 0x00000008ff537819 */ /* 0x000fc40000011653 */
[----:B------:R-:W-:Y:S02]  /*2a620*/  SHF.R.U32.HI R112, RZ, 0x8, R112 ;  /* 0x00000008ff707819 */ /* 0x000fe40000011670 */
[----:B------:R-:W-:Y:S02]  /*2a630*/  SHF.R.U32.HI R114, RZ, 0x8, R114 ;  /* 0x00000008ff727819 */ /* 0x000fe40000011672 */
[----:B------:R-:W-:Y:S01]  /*2a640*/  LOP3.LUT R83, R83, 0xffff, RZ, 0xc0, !PT ;  /* 0x0000ffff53537812 */ /* 0x000fe200078ec0ff */
[----:B------:R4:W-:Y:S01]  /*2a650*/  STSM.16.M88.4 [R5], R40 ;  /* 0x0000002805007844 */ /* 0x0009e20000000200 */
[----:B------:R-:W-:Y:S02]  /*2a660*/  LOP3.LUT R106, R106, 0xffff, RZ, 0xc0, !PT ;  /* 0x0000ffff6a6a7812 */ /* 0x000fe400078ec0ff */
[----:B------:R-:W-:Y:S02]  /*2a670*/  SHF.R.U32.HI R120, RZ, 0x8, R120 ;  /* 0x00000008ff787819 */ /* 0x000fe40000011678 */
[----:B------:R-:W-:-:S02]  /*2a680*/  SHF.R.U32.HI R85, RZ, 0x8, R85 ;  /* 0x00000008ff557819 */ /* 0x000fc40000011655 */
[----:B------:R-:W-:Y:S02]  /*2a690*/  LOP3.LUT R112, R112, 0xffff, RZ, 0xc0, !PT ;  /* 0x0000ffff70707812 */ /* 0x000fe400078ec0ff */
[----:B------:R-:W-:Y:S02]  /*2a6a0*/  LOP3.LUT R114, R114, 0xffff, RZ, 0xc0, !PT ;  /* 0x0000ffff72727812 */ /* 0x000fe400078ec0ff */
[----:B------:R-:W-:Y:S02]  /*2a6b0*/  PRMT R83, R106, 0x3340, R83 ;  /* 0x000033406a537816 */ /* 0x000fe40000000053 */
[----:B------:R-:W-:Y:S01]  /*2a6c0*/  LOP3.LUT R85, R85, 0xffff, RZ, 0xc0, !PT ;  /* 0x0000ffff55557812 */ /* 0x000fe200078ec0ff */
[----:B------:R-:W1:Y:S01]  /*2a6d0*/  LDC.64 R106, c[0x0][0x228] ;  /* 0x00008a00ff6a7b82 */ /* 0x000e620000000a00 */
[----:B------:R-:W-:Y:S02]  /*2a6e0*/  LOP3.LUT R120, R120, 0xffff, RZ, 0xc0, !PT ;  /* 0x0000ffff78787812 */ /* 0x000fe400078ec0ff */
[----:B------:R-:W-:-:S02]  /*2a6f0*/  PRMT R112, R112, 0x3340, R1 ;  /* 0x0000334070707816 */ /* 0x000fc40000000001 */
[----:B------:R-:W-:Y:S02]  /*2a700*/  PRMT R114, R114, 0x3340, R1 ;  /* 0x0000334072727816 */ /* 0x000fe40000000001 */
[----:B------:R-:W-:Y:S02]  /*2a710*/  PRMT R120, R120, 0x3340, R85 ;  /* 0x0000334078787816 */ /* 0x000fe40000000055 */
[----:B------:R-:W-:Y:S02]  /*2a720*/  PRMT R90, R82, 0x5410, R109 ;  /* 0x00005410525a7816 */ /* 0x000fe4000000006d */
[----:B------:R-:W-:Y:S02]  /*2a730*/  PRMT R85, R81, 0x5410, R112 ;  /* 0x0000541051557816 */ /* 0x000fe40000000070 */
[----:B------:R-:W-:Y:S01]  /*2a740*/  PRMT R114, R83, 0x5410, R114 ;  /* 0x0000541053727816 */ /* 0x000fe20000000072 */
[----:B------:R-:W-:Y:S01]  /*2a750*/  BAR.SYNC.DEFER_BLOCKING 0x0 ;  /* 0x0000000000007b1d */ /* 0x000fe20000010000 */
[----:B------:R-:W-:-:S02]  /*2a760*/  LOP3.LUT R68, R68, 0xffff, RZ, 0xc0, !PT ;  /* 0x0000ffff44447812 */ /* 0x000fc400078ec0ff */
[----:B------:R-:W-:-:S03]  /*2a770*/  LOP3.LUT R70, R70, 0xffff, RZ, 0xc0, !PT ;  /* 0x0000ffff46467812 */ /* 0x000fc600078ec0ff */
[----:B------:R-:W0:Y:S01]  /*2a780*/  LDS.128 R80, [R0] ;  /* 0x0000000000507984 */ /* 0x000e220000000c00 */
[--C-:B---3--:R-:W-:Y:S02]  /*2a790*/  PRMT R44, R51, 0x4210, R68.reuse ;  /* 0x00004210332c7816 */ /* 0x108fe40000000044 */
[----:B------:R-:W-:Y:S02]  /*2a7a0*/  PRMT R45, R69, 0x5210, R68 ;  /* 0x00005210452d7816 */ /* 0x000fe40000000044 */
[--C-:B------:R-:W-:Y:S02]  /*2a7b0*/  PRMT R46, R53, 0x4210, R70.reuse ;  /* 0x00004210352e7816 */ /* 0x100fe40000000046 */
[----:B------:R-:W-:Y:S01]  /*2a7c0*/  PRMT R47, R71, 0x5210, R70 ;  /* 0x00005210472f7816 */ /* 0x000fe20000000046 */
[----:B------:R-:W-:Y:S01]  /*2a7d0*/  BAR.SYNC.DEFER_BLOCKING 0x0 ;  /* 0x0000000000007b1d */ /* 0x000fe20000010000 */
[----:B------:R-:W-:-:S04]  /*2a7e0*/  SHF.R.U32.HI R96, RZ, 0x8, R96 ;  /* 0x00000008ff607819 */ /* 0x000fc80000011660 */
[----:B------:R-:W-:Y:S01]  /*2a7f0*/  LOP3.LUT R96, R96, 0xffff, RZ, 0xc0, !PT ;  /* 0x0000ffff60607812 */ /* 0x000fe200078ec0ff */
[----:B------:R-:W-:Y:S03]  /*2a800*/  STSM.16.M88.4 [R5], R44 ;  /* 0x0000002c05007844 */ /* 0x000fe60000000200 */
[----:B------:R-:W-:-:S04]  /*2a810*/  PRMT R96, R96, 0x3340, R1 ;  /* 0x0000334060607816 */ /* 0x000fc80000000001 */
[----:B------:R-:W-:Y:S01]  /*2a820*/  PRMT R67, R79, 0x5410, R96 ;  /* 0x000054104f437816 */ /* 0x000fe20000000060 */
[----:B------:R-:W-:Y:S01]  /*2a830*/  BAR.SYNC.DEFER_BLOCKING 0x0 ;  /* 0x0000000000007b1d */ /* 0x000fe20000010000 */
[----:B------:R-:W-:Y:S02]  /*2a840*/  LOP3.LUT R7, R84, 0xffff, RZ, 0xc0, !PT ;  /* 0x0000ffff54077812 */ /* 0x000fe400078ec0ff */
[----:B------:R-:W-:-:S03]  /*2a850*/  LOP3.LUT R37, R86, 0xffff, RZ, 0xc0, !PT ;  /* 0x0000ffff56257812 */ /* 0x000fc600078ec0ff */
[----:B------:R-:W3:Y:S01]  /*2a860*/  LDS.128 R76, [R0] ;  /* 0x00000000004c7984 */ /* 0x000ee20000000c00 */
[--C-:B------:R-:W-:Y:S02]  /*2a870*/  PRMT R48, R48, 0x4210, R7.reuse ;  /* 0x0000421030307816 */ /* 0x100fe40000000007 */
[----:B------:R-:W-:Y:S02]  /*2a880*/  PRMT R49, R88, 0x5210, R7 ;  /* 0x0000521058317816 */ /* 0x000fe40000000007 */
[--C-:B------:R-:W-:Y:S02]  /*2a890*/  PRMT R50, R50, 0x4210, R37.reuse ;  /* 0x0000421032327816 */ /* 0x100fe40000000025 */
[----:B------:R-:W-:Y:S01]  /*2a8a0*/  PRMT R51, R90, 0x5210, R37 ;  /* 0x000052105a337816 */ /* 0x000fe20000000025 */
[----:B------:R-:W-:Y:S06]  /*2a8b0*/  BAR.SYNC.DEFER_BLOCKING 0x0 ;  /* 0x0000000000007b1d */ /* 0x000fec0000010000 */
[----:B------:R-:W-:Y:S02]  /*2a8c0*/  STSM.16.M88.4 [R5], R48 ;  /* 0x0000003005007844 */ /* 0x000fe40000000200 */
[----:B------:R-:W-:Y:S01]  /*2a8d0*/  BAR.SYNC.DEFER_BLOCKING 0x0 ;  /* 0x0000000000007b1d */ /* 0x000fe20000010000 */
[----:B------:R-:W-:-:S02]  /*2a8e0*/  PRMT R98, R98, 0x5410, R111 ;  /* 0x0000541062627816 */ /* 0x000fc4000000006f */
[----:B------:R-:W-:Y:S02]  /*2a8f0*/  LOP3.LUT R100, R100, 0xffff, RZ, 0xc0, !PT ;  /* 0x0000ffff64647812 */ /* 0x000fe400078ec0ff */
[----:B------:R-:W-:Y:S01]  /*2a900*/  LOP3.LUT R7, R102, 0xffff, RZ, 0xc0, !PT ;  /* 0x0000ffff66077812 */ /* 0x000fe200078ec0ff */
[----:B------:R-:W3:Y:S01]  /*2a910*/  LDS.128 R72, [R0] ;  /* 0x0000000000487984 */ /* 0x000ee20000000c00 */
[--C-:B------:R-:W-:Y:S02]  /*2a920*/  PRMT R36, R61, 0x4210, R100.reuse ;  /* 0x000042103d247816 */ /* 0x100fe40000000064 */
[----:B------:R-:W-:Y:S02]  /*2a930*/  PRMT R37, R67, 0x5210, R100 ;  /* 0x0000521043257816 */ /* 0x000fe40000000064 */
[--C-:B------:R-:W-:Y:S02]  /*2a940*/  PRMT R38, R62, 0x4210, R7.reuse ;  /* 0x000042103e267816 */ /* 0x100fe40000000007 */
[----:B------:R-:W-:Y:S01]  /*2a950*/  PRMT R39, R98, 0x5210, R7 ;  /* 0x0000521062277816 */ /* 0x000fe20000000007 */
[----:B------:R-:W-:Y:S06]  /*2a960*/  BAR.SYNC.DEFER_BLOCKING 0x0 ;  /* 0x0000000000007b1d */ /* 0x000fec0000010000 */
[----:B------:R2:W-:Y:S02]  /*2a970*/  STSM.16.M88.4 [R5], R36 ;  /* 0x0000002405007844 */ /* 0x0005e40000000200 */
[----:B------:R-:W-:Y:S01]  /*2a980*/  BAR.SYNC.DEFER_BLOCKING 0x0 ;  /* 0x0000000000007b1d */ /* 0x000fe20000010000 */
[----:B------:R-:W-:-:S02]  /*2a990*/  F2FP.SATFINITE.E4M3.F32.PACK_AB_MERGE_C R116, R117, R116, RZ ;  /* 0x000000747574723e */ /* 0x000fc400048070ff */
[----:B------:R-:W-:Y:S02]  /*2a9a0*/  F2FP.SATFINITE.E4M3.F32.PACK_AB_MERGE_C R118, R119, R118, RZ ;  /* 0x000000767776723e */ /* 0x000fe400048070ff */
[----:B------:R-:W-:Y:S02]  /*2a9b0*/  LOP3.LUT R116, R116, 0xffff, RZ, 0xc0, !PT ;  /* 0x0000ffff74747812 */ /* 0x000fe400078ec0ff */
[----:B------:R-:W-:Y:S01]  /*2a9c0*/  LOP3.LUT R7, R118, 0xffff, RZ, 0xc0, !PT ;  /* 0x0000ffff76077812 */ /* 0x000fe200078ec0ff */
[----:B------:R-:W3:Y:S01]  /*2a9d0*/  LDS.128 R68, [R0] ;  /* 0x0000000000447984 */ /* 0x000ee20000000c00 */
[--C-:B----4-:R-:W-:Y:S02]  /*2a9e0*/  PRMT R40, R55, 0x4210, R116.reuse ;  /* 0x0000421037287816 */ /* 0x110fe40000000074 */
[----:B------:R-:W-:Y:S02]  /*2a9f0*/  PRMT R41, R85, 0x5210, R116 ;  /* 0x0000521055297816 */ /* 0x000fe40000000074 */
[----:B------:R-:W-:-:S02]  /*2aa00*/  PRMT R42, R60, 0x4210, R7 ;  /* 0x000042103c2a7816 */ /* 0x000fc40000000007 */
[----:B------:R-:W-:Y:S01]  /*2aa10*/  PRMT R43, R114, 0x5210, R7 ;  /* 0x00005210722b7816 */ /* 0x000fe20000000007 */
[----:B------:R-:W-:Y:S01]  /*2aa20*/  BAR.SYNC.DEFER_BLOCKING 0x0 ;  /* 0x0000000000007b1d */ /* 0x000fe20000010000 */
[----:B------:R-:W-:Y:S02]  /*2aa30*/  F2FP.SATFINITE.E4M3.F32.PACK_AB_MERGE_C R134, R135, R134, RZ ;  /* 0x000000868786723e */ /* 0x000fe400048070ff */
[----:B------:R-:W-:Y:S02]  /*2aa40*/  F2FP.SATFINITE.E4M3.F32.PACK_AB_MERGE_C R3, R149, R3, RZ ;  /* 0x000000039503723e */ /* 0x000fe400048070ff */
[----:B------:R-:W-:Y:S01]  /*2aa50*/  F2FP.SATFINITE.E4M3.F32.PACK_AB_MERGE_C R151, R151, R251, RZ ;  /* 0x000000fb9797723e */ /* 0x000fe200048070ff */
[----:B------:R-:W-:Y:S01]  /*2aa60*/  STSM.16.M88.4 [R5], R40 ;  /* 0x0000002805007844 */ /* 0x000fe20000000200 */
[----:B------:R-:W-:Y:S02]  /*2aa70*/  LOP3.LUT R7, R134, 0xffff, RZ, 0xc0, !PT ;  /* 0x0000ffff86077812 */ /* 0x000fe400078ec0ff */
[----:B------:R-:W-:-:S02]  /*2aa80*/  LOP3.LUT R6, R3, 0xffff, RZ, 0xc0, !PT ;  /* 0x0000ffff03067812 */ /* 0x000fc400078ec0ff */
[----:B------:R-:W-:Y:S02]  /*2aa90*/  LOP3.LUT R151, R151, 0xffff, RZ, 0xc0, !PT ;  /* 0x0000ffff97977812 */ /* 0x000fe400078ec0ff */
[----:B--2---:R-:W-:Y:S02]  /*2aaa0*/  PRMT R38, R64, 0x4210, R7 ;  /* 0x0000421040267816 */ /* 0x004fe40000000007 */
[----:B------:R-:W-:Y:S02]  /*2aab0*/  PRMT R148, R65, 0x4210, R6 ;  /* 0x0000421041947816 */ /* 0x000fe40000000006 */
[----:B------:R-:W-:Y:S01]  /*2aac0*/  PRMT R150, R66, 0x4210, R151 ;  /* 0x0000421042967816 */ /* 0x000fe20000000097 */
[----:B------:R-:W-:Y:S01]  /*2aad0*/  BAR.SYNC.DEFER_BLOCKING 0x0 ;  /* 0x0000000000007b1d */ /* 0x000fe20000010000 */
[----:B------:R-:W-:Y:S02]  /*2aae0*/  SHF.R.U32.HI R128, RZ, 0x8, R128 ;  /* 0x00000008ff807819 */ /* 0x000fe40000011680 */
[----:B------:R-:W-:-:S02]  /*2aaf0*/  SHF.R.U32.HI R130, RZ, 0x8, R130 ;  /* 0x00000008ff827819 */ /* 0x000fc40000011682 */
[----:B------:R-:W-:Y:S02]  /*2ab00*/  LOP3.LUT R128, R128, 0xffff, RZ, 0xc0, !PT ;  /* 0x0000ffff80807812 */ /* 0x000fe400078ec0ff */
[----:B------:R-:W-:Y:S02]  /*2ab10*/  LOP3.LUT R130, R130, 0xffff, RZ, 0xc0, !PT ;  /* 0x0000ffff82827812 */ /* 0x000fe400078ec0ff */
[----:B------:R-:W-:Y:S02]  /*2ab20*/  F2FP.SATFINITE.E4M3.F32.PACK_AB_MERGE_C R132, R133, R132, RZ ;  /* 0x000000848584723e */ /* 0x000fe400048070ff */
[--C-:B------:R-:W-:Y:S01]  /*2ab30*/  PRMT R87, R128, 0x3340, R1.reuse ;  /* 0x0000334080577816 */ /* 0x100fe20000000001 */
[----:B------:R-:W2:Y:S01]  /*2ab40*/  LDS.128 R64, [R0] ;  /* 0x0000000000407984 */ /* 0x000ea20000000c00 */
[----:B------:R-:W-:Y:S02]  /*2ab50*/  PRMT R113, R130, 0x3340, R1 ;  /* 0x0000334082717816 */ /* 0x000fe40000000001 */
[----:B------:R-:W-:-:S02]  /*2ab60*/  PRMT R87, R120, 0x5410, R87 ;  /* 0x0000541078577816 */ /* 0x000fc40000000057 */
[----:B------:R-:W-:Y:S02]  /*2ab70*/  PRMT R104, R104, 0x5410, R113 ;  /* 0x0000541068687816 */ /* 0x000fe40000000071 */
[----:B------:R-:W-:Y:S02]  /*2ab80*/  LOP3.LUT R132, R132, 0xffff, RZ, 0xc0, !PT ;  /* 0x0000ffff84847812 */ /* 0x000fe400078ec0ff */
[----:B------:R-:W-:Y:S02]  /*2ab90*/  PRMT R39, R104, 0x5210, R7 ;  /* 0x0000521068277816 */ /* 0x000fe40000000007 */
[--C-:B------:R-:W-:Y:S01]  /*2aba0*/  PRMT R36, R63, 0x4210, R132.reuse ;  /* 0x000042103f247816 */ /* 0x100fe20000000084 */
[----:B------:R-:W-:Y:S01]  /*2abb0*/  BAR.SYNC.DEFER_BLOCKING 0x0 ;  /* 0x0000000000007b1d */ /* 0x000fe20000010000 */
[----:B------:R-:W-:-:S05]  /*2abc0*/  PRMT R37, R87, 0x5210, R132 ;  /* 0x0000521057257816 */ /* 0x000fca0000000084 */
[----:B------:R-:W-:Y:S02]  /*2abd0*/  STSM.16.M88.4 [R5], R36 ;  /* 0x0000002405007844 */ /* 0x000fe40000000200 */
[----:B------:R-:W-:Y:S01]  /*2abe0*/  BAR.SYNC.DEFER_BLOCKING 0x0 ;  /* 0x0000000000007b1d */ /* 0x000fe20000010000 */
[----:B------:R-:W-:-:S05]  /*2abf0*/  SHF.R.U32.HI R136, RZ, 0x8, R136 ;  /* 0x00000008ff887819 */ /* 0x000fca0000011688 */
[----:B------:R-:W4:Y:S01]  /*2ac00*/  S2R R85, SR_CTAID.X ;  /* 0x0000000000557919 */ /* 0x000f220000002500 */
[----:B------:R-:W-:Y:S02]  /*2ac10*/  SHF.R.U32.HI R89, RZ, 0x8, R89 ;  /* 0x00000008ff597819 */ /* 0x000fe40000011659 */
[----:B------:R-:W-:Y:S02]  /*2ac20*/  SHF.R.U32.HI R144, RZ, 0x8, R144 ;  /* 0x00000008ff907819 */ /* 0x000fe40000011690 */
[----:B------:R-:W-:Y:S02]  /*2ac30*/  SHF.R.U32.HI R138, RZ, 0x8, R138 ;  /* 0x00000008ff8a7819 */ /* 0x000fe4000001168a */
[----:B------:R-:W-:Y:S02]  /*2ac40*/  SHF.R.U32.HI R91, RZ, 0x8, R91 ;  /* 0x00000008ff5b7819 */ /* 0x000fe4000001165b */
[----:B------:R-:W-:Y:S01]  /*2ac50*/  SHF.R.U32.HI R146, RZ, 0x8, R146 ;  /* 0x00000008ff927819 */ /* 0x000fe20000011692 */
[----:B------:R-:W2:Y:S01]  /*2ac60*/  LDS.128 R60, [R0] ;  /* 0x00000000003c7984 */ /* 0x000ea20000000c00 */
[----:B------:R-:W-:-:S02]  /*2ac70*/  LOP3.LUT R89, R89, 0xffff, RZ, 0xc0, !PT ;  /* 0x0000ffff59597812 */ /* 0x000fc400078ec0ff */
[----:B------:R-:W-:Y:S02]  /*2ac80*/  LOP3.LUT R136, R136, 0xffff, RZ, 0xc0, !PT ;  /* 0x0000ffff88887812 */ /* 0x000fe400078ec0ff */
        /* <DEDUP_REMOVED lines=8> */
[----:B------:R-:W-:Y:S02]  /*2ad10*/  PRMT R89, R89, 0x5410, R144 ;  /* 0x0000541059597816 */ /* 0x000fe40000000090 */
[----:B------:R-:W-:Y:S02]  /*2ad20*/  PRMT R146, R91, 0x5410, R146 ;  /* 0x000054105b927816 */ /* 0x000fe40000000092 */
[----:B------:R-:W-:-:S02]  /*2ad30*/  PRMT R149, R89, 0x5210, R6 ;  /* 0x0000521059957816 */ /* 0x000fc40000000006 */
[----:B------:R-:W-:Y:S01]  /*2ad40*/  PRMT R151, R146, 0x5210, R151 ;  /* 0x0000521092977816 */ /* 0x000fe20000000097 */
[----:B------:R-:W-:Y:S01]  /*2ad50*/  BAR.SYNC.DEFER_BLOCKING 0x0 ;  /* 0x0000000000007b1d */ /* 0x000fe20000010000 */
[----:B------:R-:W-:Y:S02]  /*2ad60*/  SHF.R.U32.HI R3, RZ, 0x7, R115 ;  /* 0x00000007ff037819 */ /* 0x000fe40000011673 */
[----:B------:R-:W-:Y:S02]  /*2ad70*/  PRMT R2, R12, 0x7772, RZ ;  /* 0x000077720c027816 */ /* 0x000fe400000000ff */
[----:B------:R-:W-:Y:S02]  /*2ad80*/  LOP3.LUT R115, R115, 0x7f, RZ, 0xc0, !PT ;  /* 0x0000007f73737812 */ /* 0x000fe400078ec0ff */
[C---:B------:R-:W-:Y:S02]  /*2ad90*/  PRMT R179, R193.reuse, 0x7773, RZ ;  /* 0x00007773c1b37816 */ /* 0x040fe400000000ff */
[----:B------:R-:W-:-:S02]  /*2ada0*/  PRMT R186, R193, 0x7772, RZ ;  /* 0x00007772c1ba7816 */ /* 0x000fc400000000ff */
[C---:B------:R-:W-:Y:S02]  /*2adb0*/  PRMT R131, R193.reuse, 0x7771, RZ ;  /* 0x00007771c1837816 */ /* 0x040fe400000000ff */
[----:B------:R-:W-:Y:S02]  /*2adc0*/  PRMT R197, R193, 0x7770, RZ ;  /* 0x00007770c1c57816 */ /* 0x000fe400000000ff */
[C---:B------:R-:W-:Y:S02]  /*2add0*/  PRMT R205, R20.reuse, 0x7773, RZ ;  /* 0x0000777314cd7816 */ /* 0x040fe400000000ff */
[C---:B------:R-:W-:Y:S02]  /*2ade0*/  PRMT R201, R20.reuse, 0x7772, RZ ;  /* 0x0000777214c97816 */ /* 0x040fe400000000ff */
[----:B------:R-:W-:Y:S02]  /*2adf0*/  PRMT R193, R20, 0x7771, RZ ;  /* 0x0000777114c17816 */ /* 0x000fe400000000ff */
[----:B------:R-:W-:-:S02]  /*2ae00*/  PRMT R222, R24, 0x7773, RZ ;  /* 0x0000777318de7816 */ /* 0x000fc400000000ff */
[C---:B------:R-:W-:Y:S01]  /*2ae10*/  PRMT R218, R24.reuse, 0x7772, RZ ;  /* 0x0000777218da7816 */ /* 0x040fe200000000ff */
[----:B------:R1:W-:Y:S01]  /*2ae20*/  STSM.16.M88.4 [R5], R148 ;  /* 0x0000009405007844 */ /* 0x0003e20000000200 */
[C---:B------:R-:W-:Y:S02]  /*2ae30*/  PRMT R214, R24.reuse, 0x7771, RZ ;  /* 0x0000777118d67816 */ /* 0x040fe400000000ff */
[----:B------:R-:W-:Y:S02]  /*2ae40*/  PRMT R207, R24, 0x7770, RZ ;  /* 0x0000777018cf7816 */ /* 0x000fe400000000ff */
[C---:B------:R-:W-:Y:S02]  /*2ae50*/  PRMT R238, R16.reuse, 0x7773, RZ ;  /* 0x0000777310ee7816 */ /* 0x040fe400000000ff */
[C---:B------:R-:W-:Y:S02]  /*2ae60*/  PRMT R234, R16.reuse, 0x7772, RZ ;  /* 0x0000777210ea7816 */ /* 0x040fe400000000ff */
[----:B------:R-:W-:-:S02]  /*2ae70*/  PRMT R230, R16, 0x7771, RZ ;  /* 0x0000777110e67816 */ /* 0x000fc400000000ff */
[----:B------:R-:W-:Y:S02]  /*2ae80*/  PRMT R223, R16, 0x7770, RZ ;  /* 0x0000777010df7816 */ /* 0x000fe400000000ff */
[C---:B------:R-:W-:Y:S02]  /*2ae90*/  PRMT R4, R12.reuse, 0x7773, RZ ;  /* 0x000077730c047816 */ /* 0x040fe400000000ff */
[----:B------:R-:W-:Y:S02]  /*2aea0*/  PRMT R249, R12, 0x7771, RZ ;  /* 0x000077710cf97816 */ /* 0x000fe400000000ff */
[----:B-1----:R-:W-:Y:S02]  /*2aeb0*/  PRMT R151, R20, 0x7770, RZ ;  /* 0x0000777014977816 */ /* 0x002fe400000000ff */
[----:B------:R-:W-:Y:S02]  /*2aec0*/  PRMT R239, R12, 0x7770, RZ ;  /* 0x000077700cef7816 */ /* 0x000fe400000000ff */
[----:B0-----:R-:W-:-:S02]  /*2aed0*/  PRMT R12, R83, 0x7773, RZ ;  /* 0x00007773530c7816 */ /* 0x001fc400000000ff */
[C---:B------:R-:W-:Y:S02]  /*2aee0*/  PRMT R16, R83.reuse, 0x7772, RZ ;  /* 0x0000777253107816 */ /* 0x040fe400000000ff */
[C---:B------:R-:W-:Y:S02]  /*2aef0*/  PRMT R20, R83.reuse, 0x7771, RZ ;  /* 0x0000777153147816 */ /* 0x040fe400000000ff */
[----:B------:R-:W-:Y:S01]  /*2af00*/  PRMT R24, R83, 0x7770, RZ ;  /* 0x0000777053187816 */ /* 0x000fe200000000ff */
[----:B------:R0:W-:Y:S01]  /*2af10*/  STL [R1], R2 ;  /* 0x0000000201007387 */ /* 0x0001e20000100800 */
[----:B------:R-:W-:Y:S01]  /*2af20*/  SGXT.U32 R83, R3, 0x1 ;  /* 0x000000010353781a */ /* 0x000fe20000000000 */
[----:B----4-:R-:W-:Y:S01]  /*2af30*/  IMAD R85, R85, 0x80, R115 ;  /* 0x0000008055557824 */ /* 0x010fe200078e0273 */
[C---:B------:R-:W-:Y:S02]  /*2af40*/  PRMT R176, R194.reuse, 0x7773, RZ ;  /* 0x00007773c2b07816 */ /* 0x040fe400000000ff */
[----:B------:R-:W-:-:S02]  /*2af50*/  PRMT R182, R194, 0x7772, RZ ;  /* 0x00007772c2b67816 */ /* 0x000fc400000000ff */
[C---:B------:R-:W-:Y:S02]  /*2af60*/  PRMT R190, R194.reuse, 0x7771, RZ ;  /* 0x00007771c2be7816 */ /* 0x040fe400000000ff */
[----:B------:R-:W-:Y:S02]  /*2af70*/  PRMT R196, R194, 0x7770, RZ ;  /* 0x00007770c2c47816 */ /* 0x000fe400000000ff */
[C---:B------:R-:W-:Y:S02]  /*2af80*/  PRMT R160, R34.reuse, 0x7773, RZ ;  /* 0x0000777322a07816 */ /* 0x040fe400000000ff */
[C---:B------:R-:W-:Y:S02]  /*2af90*/  PRMT R164, R34.reuse, 0x7772, RZ ;  /* 0x0000777222a47816 */ /* 0x040fe400000000ff */
[C---:B------:R-:W-:Y:S02]  /*2afa0*/  PRMT R169, R34.reuse, 0x7771, RZ ;  /* 0x0000777122a97816 */ /* 0x040fe400000000ff */
[----:B------:R-:W-:-:S02]  /*2afb0*/  PRMT R173, R34, 0x7770, RZ ;  /* 0x0000777022ad7816 */ /* 0x000fc400000000ff */
[C---:B------:R-:W-:Y:S02]  /*2afc0*/  PRMT R141, R30.reuse, 0x7773, RZ ;  /* 0x000077731e8d7816 */ /* 0x040fe400000000ff */
[C---:B------:R-:W-:Y:S02]  /*2afd0*/  PRMT R146, R30.reuse, 0x7772, RZ ;  /* 0x000077721e927816 */ /* 0x040fe400000000ff */
[C---:B------:R-:W-:Y:S02]  /*2afe0*/  PRMT R153, R30.reuse, 0x7771, RZ ;  /* 0x000077711e997816 */ /* 0x040fe400000000ff */
[----:B------:R-:W-:Y:S02]  /*2aff0*/  PRMT R157, R30, 0x7770, RZ ;  /* 0x000077701e9d7816 */ /* 0x000fe400000000ff */
        /* <DEDUP_REMOVED lines=40> */
[C---:B0-----:R-:W-:Y:S02]  /*2b280*/  PRMT R2, R13.reuse, 0x7773, RZ ;  /* 0x000077730d027816 */ /* 0x041fe400000000ff */
[C---:B------:R-:W-:Y:S02]  /*2b290*/  PRMT R252, R13.reuse, 0x7772, RZ ;  /* 0x000077720dfc7816 */ /* 0x040fe400000000ff */
[C---:B------:R-:W-:Y:S02]  /*2b2a0*/  PRMT R250, R13.reuse, 0x7771, RZ ;  /* 0x000077710dfa7816 */ /* 0x040fe400000000ff */
[----:B------:R-:W-:-:S02]  /*2b2b0*/  PRMT R246, R13, 0x7770, RZ ;  /* 0x000077700df67816 */ /* 0x000fc400000000ff */
[C---:B------:R-:W-:Y:S02]  /*2b2c0*/  PRMT R30, R10.reuse, 0x7773, RZ ;  /* 0x000077730a1e7816 */ /* 0x040fe400000000ff */
[C---:B------:R-:W-:Y:S02]  /*2b2d0*/  PRMT R34, R10.reuse, 0x7772, RZ ;  /* 0x000077720a227816 */ /* 0x040fe400000000ff */
[C---:B------:R-:W-:Y:S02]  /*2b2e0*/  PRMT R38, R10.reuse, 0x7771, RZ ;  /* 0x000077710a267816 */ /* 0x040fe400000000ff */
[----:B------:R-:W-:Y:S01]  /*2b2f0*/  PRMT R41, R10, 0x7770, RZ ;  /* 0x000077700a297816 */ /* 0x000fe200000000ff */
[----:B------:R-:W-:Y:S01]  /*2b300*/  UIMAD UR4, UR10, UR8, URZ ;  /* 0x000000080a0472a4 */ /* 0x000fe2000f8e023f */
        /* <DEDUP_REMOVED lines=43> */
[----:B------:R-:W-:Y:S01]  /*2b5c0*/  PRMT R21, R81, 0x7770, RZ ;  /* 0x0000777051157816 */ /* 0x000fe200000000ff */
[----:B------:R-:W-:Y:S01]  /*2b5d0*/  IMAD R95, R85, UR9, RZ ;  /* 0x00000009555f7c24 */ /* 0x000fe2000f8e02ff */
[C---:B------:R-:W-:Y:S01]  /*2b5e0*/  PRMT R210, R22.reuse, 0x7773, RZ ;  /* 0x0000777316d27816 */ /* 0x040fe200000000ff */
[----:B------:R-:W-:Y:S01]  /*2b5f0*/  IMAD R120, R83, R206, RZ ;  /* 0x000000ce53787224 */ /* 0x000fe200078e02ff */
        /* <DEDUP_REMOVED lines=19> */
[C---:B---3--:R-:W-:Y:S02]  /*2b730*/  PRMT R6, R76.reuse, 0x7773, RZ ;  /* 0x000077734c067816 */ /* 0x048fe400000000ff */
        /* <DEDUP_REMOVED lines=23> */
[----:B------:R-:W-:Y:S01]  /*2b8b0*/  USHF.R.S32.HI UR8, URZ, 0x1f, UR4 ;  /* 0x0000001f3f087899 */ /* 0x000fe20008011404 */
[----:B------:R-:W-:-:S02]  /*2b8c0*/  PRMT R73, R74, 0x7773, RZ ;  /* 0x000077734a497816 */ /* 0x000fc400000000ff */
[C---:B------:R-:W-:Y:S02]  /*2b8d0*/  PRMT R88, R74.reuse, 0x7772, RZ ;  /* 0x000077724a587816 */ /* 0x040fe400000000ff */
[C---:B------:R-:W-:Y:S02]  /*2b8e0*/  PRMT R90, R74.reuse, 0x7771, RZ ;  /* 0x000077714a5a7816 */ /* 0x040fe400000000ff */
[----:B------:R-:W-:Y:S01]  /*2b8f0*/  PRMT R93, R74, 0x7770, RZ ;  /* 0x000077704a5d7816 */ /* 0x000fe200000000ff */
[----:B------:R-:W-:Y:S01]  /*2b900*/  IMAD R129, R206, 0x2, R120 ;  /* 0x00000002ce817824 */ /* 0x000fe200078e0278 */
[C---:B------:R-:W-:Y:S02]  /*2b910*/  PRMT R74, R75.reuse, 0x7773, RZ ;  /* 0x000077734b4a7816 */ /* 0x040fe400000000ff */
[C---:B------:R-:W-:Y:S02]  /*2b920*/  PRMT R91, R75.reuse, 0x7772, RZ ;  /* 0x000077724b5b7816 */ /* 0x040fe400000000ff */
[----:B------:R-:W-:-:S02]  /*2b930*/  PRMT R92, R75, 0x7771, RZ ;  /* 0x000077714b5c7816 */ /* 0x000fc400000000ff */
[----:B------:R-:W-:Y:S02]  /*2b940*/  PRMT R97, R75, 0x7770, RZ ;  /* 0x000077704b617816 */ /* 0x000fe400000000ff */
[----:B------:R-:W-:Y:S02]  /*2b950*/  IADD3 R75, P1, P4, R95, UR4, R106 ;  /* 0x000000045f4b7c10 */ /* 0x000fe4000fc3e06a */
[----:B------:R-:W-:Y:S02]  /*2b960*/  SHF.R.S32.HI R108, RZ, 0x1f, R95 ;  /* 0x0000001fff6c7819 */ /* 0x000fe4000001145f */
[C---:B------:R-:W-:Y:S02]  /*2b970*/  PRMT R94, R68.reuse, 0x7773, RZ ;  /* 0x00007773445e7816 */ /* 0x040fe400000000ff */
[C---:B------:R-:W-:Y:S02]  /*2b980*/  PRMT R95, R68.reuse, 0x7772, RZ ;  /* 0x00007772445f7816 */ /* 0x040fe400000000ff */
[----:B------:R-:W-:-:S02]  /*2b990*/  PRMT R96, R68, 0x7771, RZ ;  /* 0x0000777144607816 */ /* 0x000fc400000000ff */
[----:B------:R-:W-:Y:S02]  /*2b9a0*/  PRMT R100, R68, 0x7770, RZ ;  /* 0x0000777044647816 */ /* 0x000fe400000000ff */
[C---:B------:R-:W-:Y:S02]  /*2b9b0*/  PRMT R68, R69.reuse, 0x7773, RZ ;  /* 0x0000777345447816 */ /* 0x040fe400000000ff */
[C---:B------:R-:W-:Y:S02]  /*2b9c0*/  PRMT R98, R69.reuse, 0x7772, RZ ;  /* 0x0000777245627816 */ /* 0x040fe400000000ff */
[C---:B------:R-:W-:Y:S02]  /*2b9d0*/  PRMT R99, R69.reuse, 0x7771, RZ ;  /* 0x0000777145637816 */ /* 0x040fe400000000ff */
[----:B------:R-:W-:Y:S01]  /*2b9e0*/  PRMT R102, R69, 0x7770, RZ ;  /* 0x0000777045667816 */ /* 0x000fe200000000ff */
[----:B------:R-:W-:Y:S01]  /*2b9f0*/  IMAD R241, R206, 0x2, R129 ;  /* 0x00000002cef17824 */ /* 0x000fe200078e0281 */
[----:B------:R-:W-:-:S02]  /*2ba00*/  PRMT R69, R70, 0x7773, RZ ;  /* 0x0000777346457816 */ /* 0x000fc400000000ff */
[C---:B------:R-:W-:Y:S02]  /*2ba10*/  PRMT R101, R70.reuse, 0x7772, RZ ;  /* 0x0000777246657816 */ /* 0x040fe400000000ff */
[C---:B------:R-:W-:Y:S02]  /*2ba20*/  PRMT R103, R70.reuse, 0x7771, RZ ;  /* 0x0000777146677816 */ /* 0x040fe400000000ff */
[----:B------:R-:W-:Y:S02]  /*2ba30*/  PRMT R106, R70, 0x7770, RZ ;  /* 0x00007770466a7816 */ /* 0x000fe400000000ff */
[C---:B------:R-:W-:Y:S02]  /*2ba40*/  PRMT R70, R71.reuse, 0x7773, RZ ;  /* 0x0000777347467816 */ /* 0x040fe400000000ff */
[C---:B------:R-:W-:Y:S02]  /*2ba50*/  PRMT R104, R71.reuse, 0x7772, RZ ;  /* 0x0000777247687816 */ /* 0x040fe400000000ff */
[----:B------:R-:W-:-:S02]  /*2ba60*/  PRMT R105, R71, 0x7771, RZ ;  /* 0x0000777147697816 */ /* 0x000fc400000000ff */
[----:B------:R-:W-:Y:S02]  /*2ba70*/  PRMT R110, R71, 0x7770, RZ ;  /* 0x00007770476e7816 */ /* 0x000fe400000000ff */
[----:B------:R-:W-:Y:S01]  /*2ba80*/  IADD3.X R71, R108, UR8, R107, P1, P4 ;  /* 0x000000086c477c10 */ /* 0x000fe20008fe846b */
[----:B------:R-:W-:Y:S01]  /*2ba90*/  IMAD R243, R206, 0x2, R241 ;  /* 0x00000002cef37824 */ /* 0x000fe200078e02f1 */
[----:B------:R-:W-:Y:S01]  /*2baa0*/  IADD3 R124, P1, R120, R75, RZ ;  /* 0x0000004b787c7210 */ /* 0x000fe20007f3e0ff */
[----:B------:R-:W-:Y:S01]  /*2bab0*/  ULDC UR8, c[0x0][0x27c] ;  /* 0x00009f0000087ab9 */ /* 0x000fe20000000800 */
[C---:B--2---:R-:W-:Y:S02]  /*2bac0*/  PRMT R107, R64.reuse, 0x7773, RZ ;  /* 0x00007773406b7816 */ /* 0x044fe400000000ff */
[C---:B------:R-:W-:Y:S02]  /*2bad0*/  PRMT R108, R64.reuse, 0x7772, RZ ;  /* 0x00007772406c7816 */ /* 0x040fe400000000ff */
[----:B------:R-:W-:-:S02]  /*2bae0*/  PRMT R109, R64, 0x7771, RZ ;  /* 0x00007771406d7816 */ /* 0x000fc400000000ff */
[----:B------:R-:W-:Y:S02]  /*2baf0*/  PRMT R113, R64, 0x7770, RZ ;  /* 0x0000777040717816 */ /* 0x000fe400000000ff */
[C---:B------:R-:W-:Y:S02]  /*2bb00*/  PRMT R64, R65.reuse, 0x7773, RZ ;  /* 0x0000777341407816 */ /* 0x040fe400000000ff */
[C---:B------:R-:W-:Y:S02]  /*2bb10*/  PRMT R111, R65.reuse, 0x7772, RZ ;  /* 0x00007772416f7816 */ /* 0x040fe400000000ff */
[C---:B------:R-:W-:Y:S02]  /*2bb20*/  PRMT R112, R65.reuse, 0x7771, RZ ;  /* 0x0000777141707816 */ /* 0x040fe400000000ff */
[----:B------:R-:W-:Y:S02]  /*2bb30*/  PRMT R115, R65, 0x7770, RZ ;  /* 0x0000777041737816 */ /* 0x000fe400000000ff */
        /* <DEDUP_REMOVED lines=8> */
[----:B------:R-:W-:Y:S02]  /*2bbc0*/  IADD3 R128, P4, R129, R75, RZ ;  /* 0x0000004b81807210 */ /* 0x000fe40007f9e0ff */
[----:B------:R-:W-:Y:S01]  /*2bbd0*/  LEA.HI.X.SX32 R125, R120, R71, 0x1, P1 ;  /* 0x00000047787d7211 */ /* 0x000fe200008f0eff */
[----:B------:R-:W-:Y:S01]  /*2bbe0*/  BAR.SYNC.DEFER_BLOCKING 0x0 ;  /* 0x0000000000007b1d */ /* 0x000fe20000010000 */
[----:B------:R-:W-:Y:S01]  /*2bbf0*/  PRMT R120, R60, 0x7773, RZ ;  /* 0x000077733c787816 */ /* 0x000fe200000000ff */
[----:B------:R-:W-:Y:S01]  /*2bc00*/  IMAD R245, R206, 0x2, R243 ;  /* 0x00000002cef57824 */ /* 0x000fe200078e02f3 */
        /* <DEDUP_REMOVED lines=10> */
[----:B------:R-:W-:Y:S01]  /*2bcb0*/  PRMT R135, R62, 0x7770, RZ ;  /* 0x000077703e877816 */ /* 0x000fe200000000ff */
[----:B------:R0:W-:Y:S01]  /*2bcc0*/  STG.E.U8 desc[UR6][R124.64], R198 ;  /* 0x000000c67c007986 */ /* 0x0001e2000c101106 */
[----:B------:R-:W-:Y:S02]  /*2bcd0*/  IADD3 R62, P1, R241, R75, RZ ;  /* 0x0000004bf13e7210 */ /* 0x000fe40007f3e0ff */
[----:B------:R-:W-:Y:S02]  /*2bce0*/  LEA.HI.X.SX32 R129, R129, R71, 0x1, P4 ;  /* 0x0000004781817211 */ /* 0x000fe400020f0eff */
[----:B------:R-:W-:-:S02]  /*2bcf0*/  PRMT R136, R63, 0x7773, RZ ;  /* 0x000077733f887816 */ /* 0x000fc400000000ff */
[C---:B------:R-:W-:Y:S02]  /*2bd00*/  PRMT R137, R63.reuse, 0x7772, RZ ;  /* 0x000077723f897816 */ /* 0x040fe400000000ff */
[C---:B------:R-:W-:Y:S02]  /*2bd10*/  PRMT R138, R63.reuse, 0x7771, RZ ;  /* 0x000077713f8a7816 */ /* 0x040fe400000000ff */
[----:B------:R-:W-:Y:S01]  /*2bd20*/  PRMT R139, R63, 0x7770, RZ ;  /* 0x000077703f8b7816 */ /* 0x000fe200000000ff */
[----:B0-----:R-:W-:Y:S01]  /*2bd30*/  IMAD R198, R206, 0x2, R245 ;  /* 0x00000002cec67824 */ /* 0x001fe200078e02f5 */
[----:B------:R-:W-:Y:S01]  /*2bd40*/  IADD3 R124, P4, R243, R75, RZ ;  /* 0x0000004bf37c7210 */ /* 0x000fe20007f9e0ff */
[----:B------:R0:W-:Y:S01]  /*2bd50*/  STG.E.U8 desc[UR6][R128.64], R197 ;  /* 0x000000c580007986 */ /* 0x0001e2000c101106 */
[----:B------:R-:W-:Y:S02]  /*2bd60*/  LEA.HI.X.SX32 R63, R241, R71, 0x1, P1 ;  /* 0x00000047f13f7211 */ /* 0x000fe400008f0eff */
[C---:B------:R-:W-:Y:S01]  /*2bd70*/  PRMT R177, R195.reuse, 0x7773, RZ ;  /* 0x00007773c3b17816 */ /* 0x040fe200000000ff */
[----:B------:R-:W2:Y:S01]  /*2bd80*/  LDL.LU R241, [R1] ;  /* 0x0000000001f17983 */ /* 0x000ea20000300800 */
[----:B------:R-:W-:-:S02]  /*2bd90*/  PRMT R183, R195, 0x7772, RZ ;  /* 0x00007772c3b77816 */ /* 0x000fc400000000ff */
[C---:B------:R-:W-:Y:S01]  /*2bda0*/  PRMT R189, R195.reuse, 0x7771, RZ ;  /* 0x00007771c3bd7816 */ /* 0x040fe200000000ff */
[----:B------:R1:W-:Y:S01]  /*2bdb0*/  STG.E.U8 desc[UR6][R62.64], R196 ;  /* 0x000000c43e007986 */ /* 0x0003e2000c101106 */
[----:B------:R-:W-:Y:S01]  /*2bdc0*/  PRMT R195, R195, 0x7770, RZ ;  /* 0x00007770c3c37816 */ /* 0x000fe200000000ff */
[C---:B0-----:R-:W-:Y:S01]  /*2bdd0*/  IMAD R197, R206.reuse, 0x2, R198 ;  /* 0x00000002cec57824 */ /* 0x041fe200078e02c6 */
[----:B------:R-:W-:Y:S02]  /*2bde0*/  IADD3 R128, P1, R245, R75, RZ ;  /* 0x0000004bf5807210 */ /* 0x000fe40007f3e0ff */
[-C--:B------:R-:W-:Y:S02]  /*2bdf0*/  LEA.HI.X.SX32 R125, R243, R71.reuse, 0x1, P4 ;  /* 0x00000047f37d7211 */ /* 0x080fe400020f0eff */
[----:B------:R-:W-:Y:S01]  /*2be00*/  LEA.HI.X.SX32 R129, R245, R71, 0x1, P1 ;  /* 0x00000047f5817211 */ /* 0x000fe200008f0eff */
[----:B-1----:R-:W-:Y:S01]  /*2be10*/  IMAD R196, R206, 0x2, R197 ;  /* 0x00000002cec47824 */ /* 0x002fe200078e02c5 */
[C---:B------:R-:W-:Y:S01]  /*2be20*/  IADD3 R62, P4, R198.reuse, R75, RZ ;  /* 0x0000004bc63e7210 */ /* 0x040fe20007f9e0ff */
[----:B------:R0:W-:Y:S03]  /*2be30*/  STG.E.U8 desc[UR6][R124.64], R195 ;  /* 0x000000c37c007986 */ /* 0x0001e6000c101106 */
[----:B------:R-:W-:Y:S01]  /*2be40*/  LEA.HI.X.SX32 R63, R198, R71, 0x1, P4 ;  /* 0x00000047c63f7211 */ /* 0x000fe200020f0eff */
[----:B------:R1:W-:Y:S01]  /*2be50*/  STG.E.U8 desc[UR6][R128.64], R130 ;  /* 0x0000008280007986 */ /* 0x0003e2000c101106 */
[----:B0-----:R-:W-:Y:S01]  /*2be60*/  IMAD R195, R206, 0x2, R196 ;  /* 0x00000002cec37824 */ /* 0x001fe200078e02c4 */
[----:B------:R-:W-:-:S02]  /*2be70*/  IADD3 R124, P1, R197, R75, RZ ;  /* 0x0000004bc57c7210 */ /* 0x000fc40007f3e0ff */
[CC--:B-1----:R-:W-:Y:S01]  /*2be80*/  IADD3 R128, P4, R196.reuse, R75.reuse, RZ ;  /* 0x0000004bc4807210 */ /* 0x0c2fe20007f9e0ff */
[----:B------:R0:W-:Y:S01]  /*2be90*/  STG.E.U8 desc[UR6][R62.64], R131 ;  /* 0x000000833e007986 */ /* 0x0001e2000c101106 */
[----:B------:R-:W-:Y:S02]  /*2bea0*/  IADD3 R130, P5, R195, R75, RZ ;  /* 0x0000004bc3827210 */ /* 0x000fe40007fbe0ff */
[-C--:B------:R-:W-:Y:S02]  /*2beb0*/  LEA.HI.X.SX32 R125, R197, R71.reuse, 0x1, P1 ;  /* 0x00000047c57d7211 */ /* 0x080fe400008f0eff */
[----:B------:R-:W-:-:S03]  /*2bec0*/  LEA.HI.X.SX32 R129, R196, R71, 0x1, P4 ;  /* 0x00000047c4817211 */ /* 0x000fc600020f0eff */
[----:B------:R1:W-:Y:S01]  /*2bed0*/  STG.E.U8 desc[UR6][R124.64], R190 ;  /* 0x000000be7c007986 */ /* 0x0003e2000c101106 */
[C---:B0-----:R-:W-:Y:S01]  /*2bee0*/  IMAD R62, R206.reuse, 0x2, R195 ;  /* 0x00000002ce3e7824 */ /* 0x041fe200078e02c3 */
[----:B------:R-:W-:Y:S02]  /*2bef0*/  LEA.HI.X.SX32 R131, R195, R71, 0x1, P5 ;  /* 0x00000047c3837211 */ /* 0x000fe400028f0eff */
[----:B------:R0:W-:Y:S01]  /*2bf00*/  STG.E.U8 desc[UR6][R128.64], R189 ;  /* 0x000000bd80007986 */ /* 0x0001e2000c101106 */
[----:B------:R-:W-:-:S03]  /*2bf10*/  IMAD R63, R206, 0x2, R62 ;  /* 0x00000002ce3f7824 */ /* 0x000fc600078e023e */
[----:B------:R3:W-:Y:S01]  /*2bf20*/  STG.E.U8 desc[UR6][R130.64], R191 ;  /* 0x000000bf82007986 */ /* 0x0007e2000c101106 */
[----:B-1----:R-:W1:Y:S01]  /*2bf30*/  LDC R190, c[0x0][0x278] ;  /* 0x00009e00ffbe7b82 */ /* 0x002e620000000800 */
[-C--:B------:R-:W-:Y:S02]  /*2bf40*/  IADD3 R124, P4, R63, R75.reuse, RZ ;  /* 0x0000004b3f7c7210 */ /* 0x080fe40007f9e0ff */
[----:B0-----:R-:W-:-:S05]  /*2bf50*/  IADD3 R128, P1, R62, R75, RZ ;  /* 0x0000004b3e807210 */ /* 0x001fca0007f3e0ff */
[----:B------:R-:W0:Y:S01]  /*2bf60*/  LDC R189, c[0x0][0x278] ;  /* 0x00009e00ffbd7b82 */ /* 0x000e220000000800 */
[----:B---3--:R-:W-:Y:S01]  /*2bf70*/  IMAD R130, R206, 0x2, R63 ;  /* 0x00000002ce827824 */ /* 0x008fe200078e023f */
[-C--:B------:R-:W-:Y:S02]  /*2bf80*/  LEA.HI.X.SX32 R129, R62, R71.reuse, 0x1, P1 ;  /* 0x000000473e817211 */ /* 0x080fe400008f0eff */
[----:B------:R-:W-:Y:S01]  /*2bf90*/  LEA.HI.X.SX32 R125, R63, R71, 0x1, P4 ;  /* 0x000000473f7d7211 */ /* 0x000fe200020f0eff */
[----:B------:R-:W-:Y:S01]  /*2bfa0*/  IMAD R131, R206, 0x2, R130 ;  /* 0x00000002ce837824 */ /* 0x000fe200078e0282 */
[C---:B------:R-:W-:Y:S01]  /*2bfb0*/  IADD3 R62, P1, R130.reuse, R75, RZ ;  /* 0x0000004b823e7210 */ /* 0x040fe20007f3e0ff */
[----:B------:R3:W-:Y:S04]  /*2bfc0*/  STG.E.U8 desc[UR6][R128.64], R186 ;  /* 0x000000ba80007986 */ /* 0x0007e8000c101106 */
[----:B------:R4:W-:Y:S01]  /*2bfd0*/  STG.E.U8 desc[UR6][R124.64], R182 ;  /* 0x000000b67c007986 */ /* 0x0009e2000c101106 */
[----:B------:R-:W-:-:S02]  /*2bfe0*/  LEA.HI.X.SX32 R63, R130, R71, 0x1, P1 ;  /* 0x00000047823f7211 */ /* 0x000fc400008f0eff */
[----:B------:R-:W1:Y:S01]  /*2bff0*/  LDC R130, c[0x0][0x278] ;  /* 0x00009e00ff827b82 */ /* 0x000e620000000800 */
[----:B---3--:R-:W-:-:S07]  /*2c000*/  IADD3 R128, P4, R131, R75, RZ ;  /* 0x0000004b83807210 */ /* 0x008fce0007f9e0ff */
[----:B------:R-:W3:Y:S01]  /*2c010*/  LDC R186, c[0x0][0x278] ;  /* 0x00009e00ffba7b82 */ /* 0x000ee20000000800 */
[C---:B----4-:R-:W-:Y:S01]  /*2c020*/  IMAD R125, R206.reuse, 0x2, R131 ;  /* 0x00000002ce7d7824 */ /* 0x050fe200078e0283 */
[----:B------:R-:W-:Y:S01]  /*2c030*/  LEA.HI.X.SX32 R129, R131, R71, 0x1, P4 ;  /* 0x0000004783817211 */ /* 0x000fe200020f0eff */
[----:B------:R-:W-:Y:S02]  /*2c040*/  STG.E.U8 desc[UR6][R62.64], R183 ;  /* 0x000000b73e007986 */ /* 0x000fe4000c101106 */
[----:B------:R-:W-:Y:S02]  /*2c050*/  IMAD R206, R206, 0x2, R125 ;  /* 0x00000002cece7824 */ /* 0x000fe400078e027d */
[----:B------:R4:W-:Y:S01]  /*2c060*/  STG.E.U8 desc[UR6][R128.64], R184 ;  /* 0x000000b880007986 */ /* 0x0009e2000c101106 */
[----:B------:R-:W3:Y:S01]  /*2c070*/  LDC R131, c[0x0][0x278] ;  /* 0x00009e00ff837b82 */ /* 0x000ee20000000800 */
[----:B0-----:R-:W-:Y:S01]  /*2c080*/  IMAD R189, R189, 0x2, R206 ;  /* 0x00000002bdbd7824 */ /* 0x001fe200078e02ce */
[----:B------:R-:W-:-:S06]  /*2c090*/  IADD3 R124, P4, R206, R75, RZ ;  /* 0x0000004bce7c7210 */ /* 0x000fcc0007f9e0ff */
[----:B------:R-:W0:Y:S01]  /*2c0a0*/  LDC R182, c[0x0][0x278] ;  /* 0x00009e00ffb67b82 */ /* 0x000e220000000800 */
[----:B----4-:R-:W-:Y:S01]  /*2c0b0*/  IADD3 R128, P1, R125, R75, RZ ;  /* 0x0000004b7d807210 */ /* 0x010fe20007f3e0ff */
[----:B-1----:R-:W-:-:S03]  /*2c0c0*/  IMAD R183, R190, 0x2, R189 ;  /* 0x00000002beb77824 */ /* 0x002fc600078e02bd */
[-C--:B------:R-:W-:Y:S02]  /*2c0d0*/  LEA.HI.X.SX32 R129, R125, R71.reuse, 0x1, P1 ;  /* 0x000000477d817211 */ /* 0x080fe400008f0eff */
[----:B------:R-:W-:-:S03]  /*2c0e0*/  LEA.HI.X.SX32 R125, R206, R71, 0x1, P4 ;  /* 0x00000047ce7d7211 */ /* 0x000fc600020f0eff */
[----:B------:R1:W-:Y:S01]  /*2c0f0*/  STG.E.U8 desc[UR6][R128.64], R179 ;  /* 0x000000b380007986 */ /* 0x0003e2000c101106 */
[----:B------:R-:W-:-:S03]  /*2c100*/  IADD3 R62, P1, R189, R75, RZ ;  /* 0x0000004bbd3e7210 */ /* 0x000fc60007f3e0ff */
[----:B------:R4:W-:Y:S01]  /*2c110*/  STG.E.U8 desc[UR6][R124.64], R176 ;  /* 0x000000b07c007986 */ /* 0x0009e2000c101106 */
[----:B---3--:R-:W-:Y:S01]  /*2c120*/  IMAD R186, R186, 0x2, R183 ;  /* 0x00000002baba7824 */ /* 0x008fe200078e02b7 */
[----:B------:R-:W-:Y:S02]  /*2c130*/  LEA.HI.X.SX32 R63, R189, R71, 0x1, P1 ;  /* 0x00000047bd3f7211 */ /* 0x000fe400008f0eff */
[C---:B-1----:R-:W-:Y:S01]  /*2c140*/  IADD3 R128, P4, R183.reuse, R75, RZ ;  /* 0x0000004bb7807210 */ /* 0x042fe20007f9e0ff */
[----:B------:R-:W1:Y:S03]  /*2c150*/  LDC R179, c[0x0][0x278] ;  /* 0x00009e00ffb37b82 */ /* 0x000e660000000800 */
[----:B------:R-:W-:-:S05]  /*2c160*/  LEA.HI.X.SX32 R129, R183, R71, 0x1, P4 ;  /* 0x00000047b7817211 */ /* 0x000fca00020f0eff */
[----:B----4-:R-:W3:Y:S01]  /*2c170*/  LDC R176, c[0x0][0x278] ;  /* 0x00009e00ffb07b82 */ /* 0x010ee20000000800 */
[----:B------:R-:W-:Y:S01]  /*2c180*/  IMAD R184, R130, 0x2, R186 ;  /* 0x0000000282b87824 */ /* 0x000fe200078e02ba */
[----:B------:R-:W-:Y:S06]  /*2c190*/  STG.E.U8 desc[UR6][R62.64], R177 ;  /* 0x000000b13e007986 */ /* 0x000fec000c101106 */
[----:B------:R-:W4:Y:S01]  /*2c1a0*/  LDC R183, c[0x0][0x278] ;  /* 0x00009e00ffb77b82 */ /* 0x000f220000000800 */
[----:B------:R0:W-:Y:S01]  /*2c1b0*/  STG.E.U8 desc[UR6][R128.64], R178 ;  /* 0x000000b280007986 */ /* 0x0001e2000c101106 */
[----:B------:R-:W-:Y:S01]  /*2c1c0*/  IMAD R190, R131, 0x2, R184 ;  /* 0x0000000283be7824 */ /* 0x000fe200078e02b8 */
[----:B------:R-:W-:-:S05]  /*2c1d0*/  IADD3 R124, P4, R184, R75, RZ ;  /* 0x0000004bb87c7210 */ /* 0x000fca0007f9e0ff */
[----:B------:R-:W1:Y:S01]  /*2c1e0*/  LDC R130, c[0x0][0x278] ;  /* 0x00009e00ff827b82 */ /* 0x000e620000000800 */
[----:B0-----:R-:W-:Y:S01]  /*2c1f0*/  IADD3 R128, P1, R186, R75, RZ ;  /* 0x0000004bba807210 */ /* 0x001fe20007f3e0ff */
[----:B------:R-:W-:-:S06]  /*2c200*/  IMAD R182, R182, 0x2, R190 ;  /* 0x00000002b6b67824 */ /* 0x000fcc00078e02be */
[----:B------:R-:W0:Y:S01]  /*2c210*/  LDC R131, c[0x0][0x278] ;  /* 0x00009e00ff837b82 */ /* 0x000e220000000800 */
[----:B------:R-:W-:Y:S02]  /*2c220*/  LEA.HI.X.SX32 R129, R186, R71, 0x1, P1 ;  /* 0x00000047ba817211 */ /* 0x000fe400008f0eff */
[----:B------:R-:W-:Y:S02]  /*2c230*/  IADD3 R62, P1, R190, R75, RZ ;  /* 0x0000004bbe3e7210 */ /* 0x000fe40007f3e0ff */
[-C--:B------:R-:W-:Y:S01]  /*2c240*/  LEA.HI.X.SX32 R125, R184, R71.reuse, 0x1, P4 ;  /* 0x00000047b87d7211 */ /* 0x080fe200020f0eff */
[----:B------:R3:W-:Y:S02]  /*2c250*/  STG.E.U8 desc[UR6][R128.64], R175 ;  /* 0x000000af80007986 */ /* 0x0007e4000c101106 */
[----:B---3--:R-:W-:Y:S01]  /*2c260*/  IMAD R178, R176, 0x2, R182 ;  /* 0x00000002b0b27824 */ /* 0x008fe200078e02b6 */
[----:B------:R-:W-:Y:S01]  /*2c270*/  LEA.HI.X.SX32 R63, R190, R71, 0x1, P1 ;  /* 0x00000047be3f7211 */ /* 0x000fe200008f0eff */
[----:B------:R-:W3:Y:S01]  /*2c280*/  LDC R176, c[0x0][0x278] ;  /* 0x00009e00ffb07b82 */ /* 0x000ee20000000800 */
[----:B------:R1:W-:Y:S01]  /*2c290*/  STG.E.U8 desc[UR6][R124.64], R173 ;  /* 0x000000ad7c007986 */ /* 0x0003e2000c101106 */
[----:B------:R-:W-:-:S06]  /*2c2a0*/  IADD3 R128, P4, R182, R75, RZ ;  /* 0x0000004bb6807210 */ /* 0x000fcc0007f9e0ff */
[----:B------:R-:W3:Y:S01]  /*2c2b0*/  LDC R175, c[0x0][0x278] ;  /* 0x00009e00ffaf7b82 */ /* 0x000ee20000000800 */
[----:B------:R-:W-:Y:S01]  /*2c2c0*/  LEA.HI.X.SX32 R129, R182, R71, 0x1, P4 ;  /* 0x00000047b6817211 */ /* 0x000fe200020f0eff */
[----:B----4-:R-:W-:Y:S01]  /*2c2d0*/  IMAD R182, R183, 0x2, R178 ;  /* 0x00000002b7b67824 */ /* 0x010fe200078e02b2 */
[----:B------:R-:W-:Y:S05]  /*2c2e0*/  STG.E.U8 desc[UR6][R62.64], R174 ;  /* 0x000000ae3e007986 */ /* 0x000fea000c101106 */
[----:B-1----:R-:W1:Y:S01]  /*2c2f0*/  LDC R173, c[0x0][0x278] ;  /* 0x00009e00ffad7b82 */ /* 0x002e620000000800 */
[----:B------:R4:W-:Y:S01]  /*2c300*/  STG.E.U8 desc[UR6][R128.64], R172 ;  /* 0x000000ac80007986 */ /* 0x0009e2000c101106 */
[----:B------:R-:W-:Y:S01]  /*2c310*/  IMAD R184, R179, 0x2, R182 ;  /* 0x00000002b3b87824 */ /* 0x000fe200078e02b6 */
[----:B------:R-:W-:-:S02]  /*2c320*/  IADD3 R124, P4, R182, R75, RZ ;  /* 0x0000004bb67c7210 */ /* 0x000fc40007f9e0ff */
[----:B----4-:R-:W-:-:S04]  /*2c330*/  IADD3 R128, P1, R178, R75, RZ ;  /* 0x0000004bb2807210 */ /* 0x010fc80007f3e0ff */
[----:B------:R-:W-:Y:S01]  /*2c340*/  LEA.HI.X.SX32 R129, R178, R71, 0x1, P1 ;  /* 0x00000047b2817211 */ /* 0x000fe200008f0eff */
[----:B------:R-:W-:Y:S02]  /*2c350*/  IMAD R178, R130, 0x2, R184 ;  /* 0x0000000282b27824 */ /* 0x000fe400078e02b8 */
[----:B------:R-:W4:Y:S01]  /*2c360*/  LDC R130, c[0x0][0x278] ;  /* 0x00009e00ff827b82 */ /* 0x000f220000000800 */
[----:B------:R-:W-:Y:S01]  /*2c370*/  IADD3 R62, P1, R184, R75, RZ ;  /* 0x0000004bb83e7210 */ /* 0x000fe20007f3e0ff */
[----:B------:R3:W-:Y:S01]  /*2c380*/  STG.E.U8 desc[UR6][R128.64], R171 ;  /* 0x000000ab80007986 */ /* 0x0007e2000c101106 */
[-C--:B------:R-:W-:Y:S01]  /*2c390*/  LEA.HI.X.SX32 R125, R182, R71.reuse, 0x1, P4 ;  /* 0x00000047b67d7211 */ /* 0x080fe200020f0eff */
[----:B0-----:R-:W-:Y:S01]  /*2c3a0*/  IMAD R172, R131, 0x2, R178 ;  /* 0x0000000283ac7824 */ /* 0x001fe200078e02b2 */
[----:B------:R-:W-:-:S03]  /*2c3b0*/  LEA.HI.X.SX32 R63, R184, R71, 0x1, P1 ;  /* 0x00000047b83f7211 */ /* 0x000fc600008f0eff */
[----:B------:R-:W0:Y:S01]  /*2c3c0*/  LDC R131, c[0x0][0x278] ;  /* 0x00009e00ff837b82 */ /* 0x000e220000000800 */
[C---:B---3--:R-:W-:Y:S01]  /*2c3d0*/  IADD3 R128, P4, R178.reuse, R75, RZ ;  /* 0x0000004bb2807210 */ /* 0x048fe20007f9e0ff */
[----:B------:R3:W-:Y:S06]  /*2c3e0*/  STG.E.U8 desc[UR6][R124.64], R169 ;  /* 0x000000a97c007986 */ /* 0x0007ec000c101106 */
[----:B------:R-:W2:Y:S01]  /*2c3f0*/  LDC R171, c[0x0][0x278] ;  /* 0x00009e00ffab7b82 */ /* 0x000ea20000000800 */
[----:B------:R-:W-:Y:S01]  /*2c400*/  LEA.HI.X.SX32 R129, R178, R71, 0x1, P4 ;  /* 0x00000047b2817211 */ /* 0x000fe200020f0eff */
[----:B------:R-:W-:Y:S01]  /*2c410*/  IMAD R176, R176, 0x2, R172 ;  /* 0x00000002b0b07824 */ /* 0x000fe200078e02ac */
[----:B------:R-:W-:Y:S04]  /*2c420*/  STG.E.U8 desc[UR6][R62.64], R170 ;  /* 0x000000aa3e007986 */ /* 0x000fe8000c101106 */
[----:B------:R1:W-:Y:S01]  /*2c430*/  STG.E.U8 desc[UR6][R128.64], R168 ;  /* 0x000000a880007986 */ /* 0x0003e2000c101106 */
[----:B------:R-:W-:Y:S01]  /*2c440*/  IMAD R174, R175, 0x2, R176 ;  /* 0x00000002afae7824 */ /* 0x000fe200078e02b0 */
[----:B---3--:R-:W3:Y:S01]  /*2c450*/  LDC R169, c[0x0][0x278] ;  /* 0x00009e00ffa97b82 */ /* 0x008ee20000000800 */
[----:B------:R-:W-:-:S02]  /*2c460*/  IADD3 R124, P4, R176, R75, RZ ;  /* 0x0000004bb07c7210 */ /* 0x000fc40007f9e0ff */
[----:B-1----:R-:W-:-:S05]  /*2c470*/  IADD3 R128, P1, R172, R75, RZ ;  /* 0x0000004bac807210 */ /* 0x002fca0007f3e0ff */
[----:B------:R-:W1:Y:S01]  /*2c480*/  LDC R175, c[0x0][0x278] ;  /* 0x00009e00ffaf7b82 */ /* 0x000e620000000800 */
[----:B------:R-:W-:Y:S01]  /*2c490*/  LEA.HI.X.SX32 R129, R172, R71, 0x1, P1 ;  /* 0x00000047ac817211 */ /* 0x000fe200008f0eff */
[----:B------:R-:W-:Y:S01]  /*2c4a0*/  IMAD R172, R173, 0x2, R174 ;  /* 0x00000002adac7824 */ /* 0x000fe200078e02ae */
[----:B------:R-:W-:Y:S02]  /*2c4b0*/  IADD3 R62, P1, R174, R75, RZ ;  /* 0x0000004bae3e7210 */ /* 0x000fe40007f3e0ff */
[----:B------:R-:W-:-:S03]  /*2c4c0*/  LEA.HI.X.SX32 R125, R176, R71, 0x1, P4 ;  /* 0x00000047b07d7211 */ /* 0x000fc600020f0eff */
[----:B------:R-:W1:Y:S01]  /*2c4d0*/  LDC R173, c[0x0][0x278] ;  /* 0x00009e00ffad7b82 */ /* 0x000e620000000800 */
[----:B------:R2:W-:Y:S01]  /*2c4e0*/  STG.E.U8 desc[UR6][R128.64], R167 ;  /* 0x000000a780007986 */ /* 0x0005e2000c101106 */
[----:B----4-:R-:W-:Y:S01]  /*2c4f0*/  IMAD R130, R130, 0x2, R172 ;  /* 0x0000000282827824 */ /* 0x010fe200078e02ac */
[----:B------:R-:W-:-:S03]  /*2c500*/  LEA.HI.X.SX32 R63, R174, R71, 0x1, P1 ;  /* 0x00000047ae3f7211 */ /* 0x000fc600008f0eff */
[----:B0-----:R-:W-:Y:S01]  /*2c510*/  IMAD R168, R131, 0x2, R130 ;  /* 0x0000000283a87824 */ /* 0x001fe200078e0282 */
[C---:B--2---:R-:W-:Y:S01]  /*2c520*/  IADD3 R128, P4, R172.reuse, R75, RZ ;  /* 0x0000004bac807210 */ /* 0x044fe20007f9e0ff */
[----:B------:R-:W0:Y:S03]  /*2c530*/  LDC R131, c[0x0][0x278] ;  /* 0x00009e00ff837b82 */ /* 0x000e260000000800 */
[----:B------:R-:W-:Y:S01]  /*2c540*/  LEA.HI.X.SX32 R129, R172, R71, 0x1, P4 ;  /* 0x00000047ac817211 */ /* 0x000fe200020f0eff */
[----:B------:R2:W-:Y:S01]  /*2c550*/  STG.E.U8 desc[UR6][R124.64], R164 ;  /* 0x000000a47c007986 */ /* 0x0005e2000c101106 */
[----:B------:R-:W-:-:S03]  /*2c560*/  IMAD R170, R171, 0x2, R168 ;  /* 0x00000002abaa7824 */ /* 0x000fc600078e02a8 */
[----:B------:R-:W-:Y:S01]  /*2c570*/  STG.E.U8 desc[UR6][R62.64], R166 ;  /* 0x000000a63e007986 */ /* 0x000fe2000c101106 */
[----:B------:R-:W4:Y:S03]  /*2c580*/  LDC R167, c[0x0][0x278] ;  /* 0x00009e00ffa77b82 */ /* 0x000f260000000800 */
[----:B------:R3:W-:Y:S01]  /*2c590*/  STG.E.U8 desc[UR6][R128.64], R165 ;  /* 0x000000a580007986 */ /* 0x0007e2000c101106 */
[-C--:B--2---:R-:W-:Y:S02]  /*2c5a0*/  IADD3 R124, P4, R168, R75.reuse, RZ ;  /* 0x0000004ba87c7210 */ /* 0x084fe40007f9e0ff */
[C---:B---3--:R-:W-:Y:S02]  /*2c5b0*/  IADD3 R128, P1, R130.reuse, R75, RZ ;  /* 0x0000004b82807210 */ /* 0x048fe40007f3e0ff */
[----:B------:R-:W2:Y:S02]  /*2c5c0*/  LDC R165, c[0x0][0x278] ;  /* 0x00009e00ffa57b82 */ /* 0x000ea40000000800 */
[----:B------:R-:W-:Y:S01]  /*2c5d0*/  LEA.HI.X.SX32 R129, R130, R71, 0x1, P1 ;  /* 0x0000004782817211 */ /* 0x000fe200008f0eff */
[----:B------:R-:W-:Y:S01]  /*2c5e0*/  IMAD R130, R169, 0x2, R170 ;  /* 0x00000002a9827824 */ /* 0x000fe200078e02aa */
[----:B------:R-:W-:-:S02]  /*2c5f0*/  IADD3 R62, P1, R170, R75, RZ ;  /* 0x0000004baa3e7210 */ /* 0x000fc40007f3e0ff */
[-C--:B------:R-:W-:Y:S01]  /*2c600*/  LEA.HI.X.SX32 R125, R168, R71.reuse, 0x1, P4 ;  /* 0x00000047a87d7211 */ /* 0x080fe200020f0eff */
[----:B------:R3:W-:Y:S01]  /*2c610*/  STG.E.U8 desc[UR6][R128.64], R163 ;  /* 0x000000a380007986 */ /* 0x0007e2000c101106 */
[----:B-1----:R-:W-:Y:S01]  /*2c620*/  IMAD R164, R173, 0x2, R130 ;  /* 0x00000002ada47824 */ /* 0x002fe200078e0282 */
[----:B------:R-:W-:Y:S01]  /*2c630*/  LEA.HI.X.SX32 R63, R170, R71, 0x1, P1 ;  /* 0x00000047aa3f7211 */ /* 0x000fe200008f0eff */
[----:B------:R-:W1:Y:S01]  /*2c640*/  LDC R169, c[0x0][0x278] ;  /* 0x00009e00ffa97b82 */ /* 0x000e620000000800 */
[----:B------:R0:W-:Y:S01]  /*2c650*/  STG.E.U8 desc[UR6][R124.64], R160 ;  /* 0x000000a07c007986 */ /* 0x0001e2000c101106 */
[----:B---3--:R-:W-:-:S06]  /*2c660*/  IADD3 R128, P4, R130, R75, RZ ;  /* 0x0000004b82807210 */ /* 0x008fcc0007f9e0ff */
[----:B------:R-:W3:Y:S01]  /*2c670*/  LDC R163, c[0x0][0x278] ;  /* 0x00009e00ffa37b82 */ /* 0x000ee20000000800 */
[----:B------:R-:W-:Y:S01]  /*2c680*/  LEA.HI.X.SX32 R129, R130, R71, 0x1, P4 ;  /* 0x0000004782817211 */ /* 0x000fe200020f0eff */
[----:B------:R-:W-:Y:S01]  /*2c690*/  IMAD R130, R175, 0x2, R164 ;  /* 0x00000002af827824 */ /* 0x000fe200078e02a4 */
[----:B------:R4:W-:Y:S03]  /*2c6a0*/  STG.E.U8 desc[UR6][R62.64], R161 ;  /* 0x000000a13e007986 */ /* 0x0009e6000c101106 */
[----:B0-----:R-:W-:Y:S01]  /*2c6b0*/  IMAD R166, R131, 0x2, R130 ;  /* 0x0000000283a67824 */ /* 0x001fe200078e0282 */
[----:B------:R0:W-:Y:S01]  /*2c6c0*/  STG.E.U8 desc[UR6][R128.64], R162 ;  /* 0x000000a280007986 */ /* 0x0001e2000c101106 */
[----:B------:R-:W3:Y:S01]  /*2c6d0*/  LDC R131, c[0x0][0x278] ;  /* 0x00009e00ff837b82 */ /* 0x000ee20000000800 */
[----:B------:R-:W-:Y:S01]  /*2c6e0*/  IADD3 R124, P4, R130, R75, RZ ;  /* 0x0000004b827c7210 */ /* 0x000fe20007f9e0ff */
[----:B----4-:R-:W-:-:S06]  /*2c6f0*/  IMAD R160, R167, 0x2, R166 ;  /* 0x00000002a7a07824 */ /* 0x010fcc00078e02a6 */
[----:B------:R-:W4:Y:S01]  /*2c700*/  LDC R161, c[0x0][0x278] ;  /* 0x00009e00ffa17b82 */ /* 0x000f220000000800 */
[----:B0-----:R-:W-:-:S04]  /*2c710*/  IADD3 R128, P1, R164, R75, RZ ;  /* 0x0000004ba4807210 */ /* 0x001fc80007f3e0ff */
[----:B------:R-:W-:Y:S02]  /*2c720*/  LEA.HI.X.SX32 R129, R164, R71, 0x1, P1 ;  /* 0x00000047a4817211 */ /* 0x000fe400008f0eff */
[----:B------:R-:W-:Y:S02]  /*2c730*/  IADD3 R62, P1, R166, R75, RZ ;  /* 0x0000004ba63e7210 */ /* 0x000fe40007f3e0ff */
[-C--:B------:R-:W-:Y:S01]  /*2c740*/  LEA.HI.X.SX32 R125, R130, R71.reuse, 0x1, P4 ;  /* 0x00000047827d7211 */ /* 0x080fe200020f0eff */
[----:B------:R0:W-:Y:S01]  /*2c750*/  STG.E.U8 desc[UR6][R128.64], R159 ;  /* 0x0000009f80007986 */ /* 0x0001e2000c101106 */
[----:B--2---:R-:W-:Y:S01]  /*2c760*/  IMAD R130, R165, 0x2, R160 ;  /* 0x00000002a5827824 */ /* 0x004fe200078e02a0 */
[----:B------:R-:W-:Y:S01]  /*2c770*/  LEA.HI.X.SX32 R63, R166, R71, 0x1, P1 ;  /* 0x00000047a63f7211 */ /* 0x000fe200008f0eff */
[----:B------:R-:W2:Y:S01]  /*2c780*/  LDC R165, c[0x0][0x278] ;  /* 0x00009e00ffa57b82 */ /* 0x000ea20000000800 */
[----:B------:R1:W-:Y:S01]  /*2c790*/  STG.E.U8 desc[UR6][R124.64], R157 ;  /* 0x0000009d7c007986 */ /* 0x0003e2000c101106 */
[----:B0-----:R-:W-:-:S06]  /*2c7a0*/  IADD3 R128, P4, R160, R75, RZ ;  /* 0x0000004ba0807210 */ /* 0x001fcc0007f9e0ff */
[----:B------:R-:W0:Y:S01]  /*2c7b0*/  LDC R159, c[0x0][0x278] ;  /* 0x00009e00ff9f7b82 */ /* 0x000e220000000800 */
[----:B------:R-:W-:Y:S01]  /*2c7c0*/  LEA.HI.X.SX32 R129, R160, R71, 0x1, P4 ;  /* 0x00000047a0817211 */ /* 0x000fe200020f0eff */
[----:B-1----:R-:W-:Y:S01]  /*2c7d0*/  IMAD R160, R169, 0x2, R130 ;  /* 0x00000002a9a07824 */ /* 0x002fe200078e0282 */
[----:B------:R-:W-:Y:S05]  /*2c7e0*/  STG.E.U8 desc[UR6][R62.64], R158 ;  /* 0x0000009e3e007986 */ /* 0x000fea000c101106 */
[----:B------:R-:W1:Y:S01]  /*2c7f0*/  LDC R157, c[0x0][0x278] ;  /* 0x00009e00ff9d7b82 */ /* 0x000e620000000800 */
[----:B------:R4:W-:Y:S01]  /*2c800*/  STG.E.U8 desc[UR6][R128.64], R156 ;  /* 0x0000009c80007986 */ /* 0x0009e2000c101106 */
[----:B---3--:R-:W-:Y:S01]  /*2c810*/  IMAD R162, R163, 0x2, R160 ;  /* 0x00000002a3a27824 */ /* 0x008fe200078e02a0 */
[----:B------:R-:W-:-:S02]  /*2c820*/  IADD3 R124, P4, R160, R75, RZ ;  /* 0x0000004ba07c7210 */ /* 0x000fc40007f9e0ff */
[----:B----4-:R-:W-:-:S04]  /*2c830*/  IADD3 R128, P1, R130, R75, RZ ;  /* 0x0000004b82807210 */ /* 0x010fc80007f3e0ff */
[----:B------:R-:W-:Y:S01]  /*2c840*/  LEA.HI.X.SX32 R129, R130, R71, 0x1, P1 ;  /* 0x0000004782817211 */ /* 0x000fe200008f0eff */
[----:B------:R-:W-:Y:S02]  /*2c850*/  IMAD R130, R131, 0x2, R162 ;  /* 0x0000000283827824 */ /* 0x000fe400078e02a2 */
[----:B------:R-:W3:Y:S01]  /*2c860*/  LDC R131, c[0x0][0x278] ;  /* 0x00009e00ff837b82 */ /* 0x000ee20000000800 */
[----:B------:R-:W-:Y:S01]  /*2c870*/  IADD3 R62, P1, R162, R75, RZ ;  /* 0x0000004ba23e7210 */ /* 0x000fe20007f3e0ff */
[----:B------:R4:W-:Y:S01]  /*2c880*/  STG.E.U8 desc[UR6][R128.64], R155 ;  /* 0x0000009b80007986 */ /* 0x0009e2000c101106 */
[-C--:B------:R-:W-:Y:S01]  /*2c890*/  LEA.HI.X.SX32 R125, R160, R71.reuse, 0x1, P4 ;  /* 0x00000047a07d7211 */ /* 0x080fe200020f0eff */
[----:B------:R-:W-:Y:S01]  /*2c8a0*/  IMAD R156, R161, 0x2, R130 ;  /* 0x00000002a19c7824 */ /* 0x000fe200078e0282 */
[----:B------:R-:W-:-:S03]  /*2c8b0*/  LEA.HI.X.SX32 R63, R162, R71, 0x1, P1 ;  /* 0x00000047a23f7211 */ /* 0x000fc600008f0eff */
[----:B------:R-:W3:Y:S01]  /*2c8c0*/  LDC R161, c[0x0][0x278] ;  /* 0x00009e00ffa17b82 */ /* 0x000ee20000000800 */
[----:B----4-:R-:W-:-:S07]  /*2c8d0*/  IADD3 R128, P4, R130, R75, RZ ;  /* 0x0000004b82807210 */ /* 0x010fce0007f9e0ff */
[----:B------:R-:W4:Y:S01]  /*2c8e0*/  LDC R155, c[0x0][0x278] ;  /* 0x00009e00ff9b7b82 */ /* 0x000f220000000800 */
[----:B------:R-:W-:Y:S01]  /*2c8f0*/  LEA.HI.X.SX32 R129, R130, R71, 0x1, P4 ;  /* 0x0000004782817211 */ /* 0x000fe200020f0eff */
[----:B------:R1:W-:Y:S01]  /*2c900*/  STG.E.U8 desc[UR6][R124.64], R153 ;  /* 0x000000997c007986 */ /* 0x0003e2000c101106 */
[----:B--2---:R-:W-:-:S03]  /*2c910*/  IMAD R130, R165, 0x2, R156 ;  /* 0x00000002a5827824 */ /* 0x004fc600078e029c */
[----:B------:R-:W-:Y:S01]  /*2c920*/  STG.E.U8 desc[UR6][R62.64], R154 ;  /* 0x0000009a3e007986 */ /* 0x000fe2000c101106 */
[----:B0-----:R-:W-:Y:S02]  /*2c930*/  IMAD R158, R159, 0x2, R130 ;  /* 0x000000029f9e7824 */ /* 0x001fe400078e0282 */
[----:B------:R-:W0:Y:S01]  /*2c940*/  LDC R159, c[0x0][0x278] ;  /* 0x00009e00ff9f7b82 */ /* 0x000e220000000800 */
[----:B------:R2:W-:Y:S07]  /*2c950*/  STG.E.U8 desc[UR6][R128.64], R152 ;  /* 0x0000009880007986 */ /* 0x0005ee000c101106 */
[----:B-1----:R-:W1:Y:S01]  /*2c960*/  LDC R153, c[0x0][0x278] ;  /* 0x00009e00ff997b82 */ /* 0x002e620000000800 */
[----:B--2---:R-:W-:-:S02]  /*2c970*/  IADD3 R128, P1, R156, R75, RZ ;  /* 0x0000004b9c807210 */ /* 0x004fc40007f3e0ff */
[----:B------:R-:W-:Y:S02]  /*2c980*/  IADD3 R124, P4, R130, R75, RZ ;  /* 0x0000004b827c7210 */ /* 0x000fe40007f9e0ff */
[----:B------:R-:W-:Y:S01]  /*2c990*/  LEA.HI.X.SX32 R129, R156, R71, 0x1, P1 ;  /* 0x000000479c817211 */ /* 0x000fe200008f0eff */
[----:B------:R-:W-:Y:S02]  /*2c9a0*/  IMAD R156, R157, 0x2, R158 ;  /* 0x000000029d9c7824 */ /* 0x000fe400078e029e */
[----:B------:R-:W2:Y:S01]  /*2c9b0*/  LDC R157, c[0x0][0x278] ;  /* 0x00009e00ff9d7b82 */ /* 0x000ea20000000800 */
[----:B------:R-:W-:Y:S01]  /*2c9c0*/  IADD3 R62, P1, R158, R75, RZ ;  /* 0x0000004b9e3e7210 */ /* 0x000fe20007f3e0ff */
[----:B------:R4:W-:Y:S01]  /*2c9d0*/  STG.E.U8 desc[UR6][R128.64], R148 ;  /* 0x0000009480007986 */ /* 0x0009e2000c101106 */
[-C--:B------:R-:W-:Y:S01]  /*2c9e0*/  LEA.HI.X.SX32 R125, R130, R71.reuse, 0x1, P4 ;  /* 0x00000047827d7211 */ /* 0x080fe200020f0eff */
[----:B---3--:R-:W-:Y:S01]  /*2c9f0*/  IMAD R130, R131, 0x2, R156 ;  /* 0x0000000283827824 */ /* 0x008fe200078e029c */
[----:B------:R-:W-:-:S03]  /*2ca00*/  LEA.HI.X.SX32 R63, R158, R71, 0x1, P1 ;  /* 0x000000479e3f7211 */ /* 0x000fc600008f0eff */
[----:B------:R-:W3:Y:S01]  /*2ca10*/  LDC R131, c[0x0][0x278] ;  /* 0x00009e00ff837b82 */ /* 0x000ee20000000800 */
[----:B------:R-:W-:Y:S01]  /*2ca20*/  IMAD R152, R161, 0x2, R130 ;  /* 0x00000002a1987824 */ /* 0x000fe200078e0282 */
[C---:B----4-:R-:W-:Y:S01]  /*2ca30*/  IADD3 R128, P4, R156.reuse, R75, RZ ;  /* 0x0000004b9c807210 */ /* 0x050fe20007f9e0ff */
[----:B------:R4:W-:Y:S03]  /*2ca40*/  STG.E.U8 desc[UR6][R124.64], R146 ;  /* 0x000000927c007986 */ /* 0x0009e6000c101106 */
[----:B------:R-:W-:Y:S01]  /*2ca50*/  LEA.HI.X.SX32 R129, R156, R71, 0x1, P4 ;  /* 0x000000479c817211 */ /* 0x000fe200020f0eff */
[----:B------:R0:W-:Y:S01]  /*2ca60*/  STG.E.U8 desc[UR6][R62.64], R147 ;  /* 0x000000933e007986 */ /* 0x0001e2000c101106 */
[----:B------:R-:W-:Y:S02]  /*2ca70*/  IMAD R148, R155, 0x2, R152 ;  /* 0x000000029b947824 */ /* 0x000fe400078e0298 */
[----:B------:R-:W3:Y:S01]  /*2ca80*/  LDC R155, c[0x0][0x278] ;  /* 0x00009e00ff9b7b82 */ /* 0x000ee20000000800 */
[----:B------:R1:W-:Y:S01]  /*2ca90*/  STG.E.U8 desc[UR6][R128.64], R145 ;  /* 0x0000009180007986 */ /* 0x0003e2000c101106 */
[----:B----4-:R-:W-:-:S06]  /*2caa0*/  IADD3 R124, P4, R152, R75, RZ ;  /* 0x0000004b987c7210 */ /* 0x010fcc0007f9e0ff */
[----:B0-----:R-:W0:Y:S01]  /*2cab0*/  LDC R147, c[0x0][0x278] ;  /* 0x00009e00ff937b82 */ /* 0x001e220000000800 */
[----:B-1----:R-:W-:-:S04]  /*2cac0*/  IADD3 R128, P1, R130, R75, RZ ;  /* 0x0000004b82807210 */ /* 0x002fc80007f3e0ff */
[----:B------:R-:W-:Y:S01]  /*2cad0*/  LEA.HI.X.SX32 R129, R130, R71, 0x1, P1 ;  /* 0x0000004782817211 */ /* 0x000fe200008f0eff */
[----:B------:R-:W-:Y:S02]  /*2cae0*/  IMAD R130, R153, 0x2, R148 ;  /* 0x0000000299827824 */ /* 0x000fe400078e0294 */
[----:B------:R-:W1:Y:S01]  /*2caf0*/  LDC R145, c[0x0][0x278] ;  /* 0x00009e00ff917b82 */ /* 0x000e620000000800 */
[----:B------:R-:W-:Y:S02]  /*2cb00*/  IADD3 R62, P1, R148, R75, RZ ;  /* 0x0000004b943e7210 */ /* 0x000fe40007f3e0ff */
[-C--:B------:R-:W-:Y:S01]  /*2cb10*/  LEA.HI.X.SX32 R125, R152, R71.reuse, 0x1, P4 ;  /* 0x00000047987d7211 */ /* 0x080fe200020f0eff */
[----:B------:R4:W-:Y:S01]  /*2cb20*/  STG.E.U8 desc[UR6][R128.64], R144 ;  /* 0x0000009080007986 */ /* 0x0009e2000c101106 */
[----:B--2---:R-:W-:Y:S01]  /*2cb30*/  IMAD R146, R157, 0x2, R130 ;  /* 0x000000029d927824 */ /* 0x004fe200078e0282 */
[----:B------:R-:W-:Y:S02]  /*2cb40*/  LEA.HI.X.SX32 R63, R148, R71, 0x1, P1 ;  /* 0x00000047943f7211 */ /* 0x000fe400008f0eff */
[----:B------:R2:W-:Y:S01]  /*2cb50*/  STG.E.U8 desc[UR6][R124.64], R141 ;  /* 0x0000008d7c007986 */ /* 0x0005e2000c101106 */
[----:B------:R-:W-:Y:S01]  /*2cb60*/  PRMT R180, R57, 0x7773, RZ ;  /* 0x0000777339b47816 */ /* 0x000fe200000000ff */
[----:B------:R-:W0:Y:S01]  /*2cb70*/  LDC R153, c[0x0][0x278] ;  /* 0x00009e00ff997b82 */ /* 0x000e220000000800 */
[----:B----4-:R-:W-:-:S04]  /*2cb80*/  IADD3 R128, P4, R130, R75, RZ ;  /* 0x0000004b82807210 */ /* 0x010fc80007f9e0ff */
[----:B------:R-:W-:Y:S01]  /*2cb90*/  LEA.HI.X.SX32 R129, R130, R71, 0x1, P4 ;  /* 0x0000004782817211 */ /* 0x000fe200020f0eff */
[----:B---3--:R-:W-:Y:S02]  /*2cba0*/  IMAD R130, R131, 0x2, R146 ;  /* 0x0000000283827824 */ /* 0x008fe400078e0292 */
[----:B--2---:R-:W2:Y:S01]  /*2cbb0*/  LDC R141, c[0x0][0x278] ;  /* 0x00009e00ff8d7b82 */ /* 0x004ea20000000800 */
[----:B------:R3:W-:Y:S01]  /*2cbc0*/  STG.E.U8 desc[UR6][R62.64], R140 ;  /* 0x0000008c3e007986 */ /* 0x0007e2000c101106 */
[----:B------:R-:W-:-:S06]  /*2cbd0*/  IMAD R144, R159, 0x2, R130 ;  /* 0x000000029f907824 */ /* 0x000fcc00078e0282 */
[----:B------:R-:W4:Y:S01]  /*2cbe0*/  LDC R131, c[0x0][0x278] ;  /* 0x00009e00ff837b82 */ /* 0x000f220000000800 */
[C---:B------:R-:W-:Y:S02]  /*2cbf0*/  PRMT R48, R57.reuse, 0x7772, RZ ;  /* 0x0000777239307816 */ /* 0x040fe400000000ff */
[C---:B---3--:R-:W-:Y:S02]  /*2cc00*/  IADD3 R62, P1, R146.reuse, R75, RZ ;  /* 0x0000004b923e7210 */ /* 0x048fe40007f3e0ff */
[C---:B------:R-:W-:Y:S02]  /*2cc10*/  PRMT R52, R57.reuse, 0x7771, RZ ;  /* 0x0000777139347816 */ /* 0x040fe400000000ff */
[----:B------:R-:W-:Y:S02]  /*2cc20*/  PRMT R57, R57, 0x7770, RZ ;  /* 0x0000777039397816 */ /* 0x000fe400000000ff */
[----:B------:R-:W-:Y:S01]  /*2cc30*/  LEA.HI.X.SX32 R63, R146, R71, 0x1, P1 ;  /* 0x00000047923f7211 */ /* 0x000fe200008f0eff */
[----:B------:R-:W-:Y:S01]  /*2cc40*/  IMAD R146, R155, 0x2, R144 ;  /* 0x000000029b927824 */ /* 0x000fe200078e0290 */
[C---:B------:R-:W-:Y:S01]  /*2cc50*/  IADD3 R124, P4, R130.reuse, R75, RZ ;  /* 0x0000004b827c7210 */ /* 0x040fe20007f9e0ff */
[----:B------:R3:W-:Y:S03]  /*2cc60*/  STG.E.U8 desc[UR6][R128.64], R142 ;  /* 0x0000008e80007986 */ /* 0x0007e6000c101106 */
[----:B------:R-:W-:Y:S01]  /*2cc70*/  LEA.HI.X.SX32 R125, R130, R71, 0x1, P4 ;  /* 0x00000047827d7211 */ /* 0x000fe200020f0eff */
[----:B------:R0:W-:Y:S01]  /*2cc80*/  STG.E.U8 desc[UR6][R62.64], R57 ;  /* 0x000000393e007986 */ /* 0x0001e2000c101106 */
[----:B-1----:R-:W-:-:S02]  /*2cc90*/  IMAD R130, R145, 0x2, R146 ;  /* 0x0000000291827824 */ /* 0x002fc400078e0292 */
[----:B------:R-:W1:Y:S01]  /*2cca0*/  LDC R145, c[0x0][0x278] ;  /* 0x00009e00ff917b82 */ /* 0x000e620000000800 */
[-C--:B---3--:R-:W-:Y:S02]  /*2ccb0*/  IADD3 R128, P1, R144, R75.reuse, RZ ;  /* 0x0000004b90807210 */ /* 0x088fe40007f3e0ff */
[----:B0-----:R-:W-:Y:S01]  /*2ccc0*/  IADD3 R62, P4, R146, R75, RZ ;  /* 0x0000004b923e7210 */ /* 0x001fe20007f9e0ff */
[----:B------:R-:W-:Y:S01]  /*2ccd0*/  IMAD R140, R147, 0x2, R130 ;  /* 0x00000002938c7824 */ /* 0x000fe200078e0282 */
[----:B------:R-:W-:-:S03]  /*2cce0*/  LEA.HI.X.SX32 R129, R144, R71, 0x1, P1 ;  /* 0x0000004790817211 */ /* 0x000fc600008f0eff */
[----:B------:R-:W0:Y:S01]  /*2ccf0*/  LDC R147, c[0x0][0x278] ;  /* 0x00009e00ff937b82 */ /* 0x000e220000000800 */
[----:B------:R-:W-:Y:S01]  /*2cd00*/  LEA.HI.X.SX32 R63, R146, R71, 0x1, P4 ;  /* 0x00000047923f7211 */ /* 0x000fe200020f0eff */
[----:B------:R3:W-:Y:S01]  /*2cd10*/  STG.E.U8 desc[UR6][R124.64], R56 ;  /* 0x000000387c007986 */ /* 0x0007e2000c101106 */
[----:B----4-:R-:W-:-:S03]  /*2cd20*/  IMAD R142, R131, 0x2, R140 ;  /* 0x00000002838e7824 */ /* 0x010fc600078e028c */
[----:B------:R-:W-:Y:S02]  /*2cd30*/  STG.E.U8 desc[UR6][R128.64], R55 ;  /* 0x0000003780007986 */ /* 0x000fe4000c101106 */
[----:B------:R-:W4:Y:S02]  /*2cd40*/  LDC R131, c[0x0][0x278] ;  /* 0x00009e00ff837b82 */ /* 0x000f240000000800 */
[----:B------:R2:W-:Y:S06]  /*2cd50*/  STG.E.U8 desc[UR6][R62.64], R54 ;  /* 0x000000363e007986 */ /* 0x0005ec000c101106 */
[----:B---3--:R-:W3:Y:S01]  /*2cd60*/  LDC R125, c[0x0][0x278] ;  /* 0x00009e00ff7d7b82 */ /* 0x008ee20000000800 */
[----:B------:R-:W-:-:S02]  /*2cd70*/  IADD3 R56, P4, R140, R75, RZ ;  /* 0x0000004b8c387210 */ /* 0x000fc40007f9e0ff */
[----:B--2---:R-:W-:Y:S01]  /*2cd80*/  IADD3 R54, P1, R130, R75, RZ ;  /* 0x0000004b82367210 */ /* 0x004fe20007f3e0ff */
[----:B------:R-:W-:-:S04]  /*2cd90*/  IMAD R124, R141, 0x2, R142 ;  /* 0x000000028d7c7824 */ /* 0x000fc800078e028e */
[----:B------:R-:W2:Y:S01]  /*2cda0*/  LDC R129, c[0x0][0x278] ;  /* 0x00009e00ff817b82 */ /* 0x000ea20000000800 */
[----:B------:R-:W-:Y:S02]  /*2cdb0*/  LEA.HI.X.SX32 R55, R130, R71, 0x1, P1 ;  /* 0x0000004782377211 */ /* 0x000fe400008f0eff */
[----:B------:R-:W-:Y:S02]  /*2cdc0*/  IADD3 R62, P1, R142, R75, RZ ;  /* 0x0000004b8e3e7210 */ /* 0x000fe40007f3e0ff */
[-C--:B------:R-:W-:Y:S01]  /*2cdd0*/  LEA.HI.X.SX32 R57, R140, R71.reuse, 0x1, P4 ;  /* 0x000000478c397211 */ /* 0x080fe200020f0eff */
[----:B------:R1:W-:Y:S01]  /*2cde0*/  STG.E.U8 desc[UR6][R54.64], R52 ;  /* 0x0000003436007986 */ /* 0x0003e2000c101106 */
[----:B------:R-:W-:Y:S01]  /*2cdf0*/  IMAD R128, R153, 0x2, R124 ;  /* 0x0000000299807824 */ /* 0x000fe200078e027c */
[----:B------:R-:W-:Y:S01]  /*2ce00*/  LEA.HI.X.SX32 R63, R142, R71, 0x1, P1 ;  /* 0x000000478e3f7211 */ /* 0x000fe200008f0eff */
[----:B------:R-:W4:Y:S01]  /*2ce10*/  LDC R141, c[0x0][0x278] ;  /* 0x00009e00ff8d7b82 */ /* 0x000f220000000800 */
[----:B------:R-:W-:Y:S01]  /*2ce20*/  STG.E.U8 desc[UR6][R56.64], R51 ;  /* 0x0000003338007986 */ /* 0x000fe2000c101106 */
[----:B-1----:R-:W-:-:S04]  /*2ce30*/  IADD3 R54, P4, R124, R75, RZ ;  /* 0x0000004b7c367210 */ /* 0x002fc80007f9e0ff */
[----:B------:R-:W-:Y:S01]  /*2ce40*/  LEA.HI.X.SX32 R55, R124, R71, 0x1, P4 ;  /* 0x000000477c377211 */ /* 0x000fe200020f0eff */
[----:B------:R-:W-:Y:S01]  /*2ce50*/  IMAD R124, R145, 0x2, R128 ;  /* 0x00000002917c7824 */ /* 0x000fe200078e0280 */
[----:B------:R1:W-:Y:S01]  /*2ce60*/  STG.E.U8 desc[UR6][R62.64], R50 ;  /* 0x000000323e007986 */ /* 0x0003e2000c101106 */
[----:B------:R-:W4:Y:S02]  /*2ce70*/  LDC R145, c[0x0][0x278] ;  /* 0x00009e00ff917b82 */ /* 0x000f240000000800 */
[----:B0-----:R-:W-:Y:S01]  /*2ce80*/  IMAD R52, R147, 0x2, R124 ;  /* 0x0000000293347824 */ /* 0x001fe200078e027c */
[----:B------:R0:W-:Y:S01]  /*2ce90*/  STG.E.U8 desc[UR6][R54.64], R49 ;  /* 0x0000003136007986 */ /* 0x0001e2000c101106 */
[----:B-1----:R-:W-:-:S04]  /*2cea0*/  IADD3 R50, P1, R128, R75, RZ ;  /* 0x0000004b80327210 */ /* 0x002fc80007f3e0ff */
[----:B------:R-:W1:Y:S01]  /*2ceb0*/  LDC R63, c[0x0][0x278] ;  /* 0x00009e00ff3f7b82 */ /* 0x000e620000000800 */
[----:B------:R-:W-:Y:S01]  /*2cec0*/  LEA.HI.X.SX32 R51, R128, R71, 0x1, P1 ;  /* 0x0000004780337211 */ /* 0x000fe200008f0eff */
[----:B---3--:R-:W-:Y:S01]  /*2ced0*/  IMAD R128, R125, 0x2, R52 ;  /* 0x000000027d807824 */ /* 0x008fe200078e0234 */
[-C--:B------:R-:W-:Y:S02]  /*2cee0*/  IADD3 R56, P1, R52, R75.reuse, RZ ;  /* 0x0000004b34387210 */ /* 0x080fe40007f3e0ff */
[----:B0-----:R-:W-:-:S03]  /*2cef0*/  IADD3 R54, P4, R124, R75, RZ ;  /* 0x0000004b7c367210 */ /* 0x001fc60007f9e0ff */
[----:B------:R-:W0:Y:S01]  /*2cf00*/  LDC R125, c[0x0][0x278] ;  /* 0x00009e00ff7d7b82 */ /* 0x000e220000000800 */
[-C--:B------:R-:W-:Y:S01]  /*2cf10*/  LEA.HI.X.SX32 R57, R52, R71.reuse, 0x1, P1 ;  /* 0x0000004734397211 */ /* 0x080fe200008f0eff */
[----:B--2---:R-:W-:Y:S01]  /*2cf20*/  IMAD R52, R129, 0x2, R128 ;  /* 0x0000000281347824 */ /* 0x004fe200078e0280 */
[----:B------:R-:W-:Y:S01]  /*2cf30*/  LEA.HI.X.SX32 R55, R124, R71, 0x1, P4 ;  /* 0x000000477c377211 */ /* 0x000fe200020f0eff */
[----:B------:R2:W-:Y:S02]  /*2cf40*/  STG.E.U8 desc[UR6][R50.64], R48 ;  /* 0x0000003032007986 */ /* 0x0005e4000c101106 */
[----:B----4-:R-:W-:Y:S02]  /*2cf50*/  IMAD R62, R131, 0x2, R52 ;  /* 0x00000002833e7824 */ /* 0x010fe400078e0234 */
[----:B------:R-:W3:Y:S01]  /*2cf60*/  LDC R129, c[0x0][0x278] ;  /* 0x00009e00ff817b82 */ /* 0x000ee20000000800 */
[----:B------:R4:W-:Y:S01]  /*2cf70*/  STG.E.U8 desc[UR6][R54.64], R143 ;  /* 0x0000008f36007986 */ /* 0x0009e2000c101106 */
[----:B------:R-:W-:Y:S01]  /*2cf80*/  IMAD R124, R141, 0x2, R62 ;  /* 0x000000028d7c7824 */ /* 0x000fe200078e023e */
[----:B--2---:R-:W-:-:S05]  /*2cf90*/  IADD3 R48, P4, R128, R75, RZ ;  /* 0x0000004b80307210 */ /* 0x004fca0007f9e0ff */
[----:B------:R-:W2:Y:S01]  /*2cfa0*/  LDC R131, c[0x0][0x278] ;  /* 0x00009e00ff837b82 */ /* 0x000ea20000000800 */
[----:B----4-:R-:W-:Y:S02]  /*2cfb0*/  IADD3 R54, P1, R52, R75, RZ ;  /* 0x0000004b34367210 */ /* 0x010fe40007f3e0ff */
[-C--:B------:R-:W-:Y:S01]  /*2cfc0*/  LEA.HI.X.SX32 R49, R128, R71.reuse, 0x1, P4 ;  /* 0x0000004780317211 */ /* 0x080fe200020f0eff */
[----:B------:R4:W-:Y:S01]  /*2cfd0*/  STG.E.U8 desc[UR6][R56.64], R149 ;  /* 0x0000009538007986 */ /* 0x0009e2000c101106 */
[----:B------:R-:W-:Y:S01]  /*2cfe0*/  LEA.HI.X.SX32 R55, R52, R71, 0x1, P1 ;  /* 0x0000004734377211 */ /* 0x000fe200008f0eff */
[----:B------:R-:W-:Y:S01]  /*2cff0*/  IMAD R52, R145, 0x2, R124 ;  /* 0x0000000291347824 */ /* 0x000fe200078e027c */
[C---:B------:R-:W-:Y:S01]  /*2d000*/  IADD3 R50, P4, R62.reuse, R75, RZ ;  /* 0x0000004b3e327210 */ /* 0x040fe20007f9e0ff */
[----:B------:R1:W-:Y:S03]  /*2d010*/  STG.E.U8 desc[UR6][R48.64], R150 ;  /* 0x0000009630007986 */ /* 0x0003e6000c101106 */
[----:B------:R-:W-:Y:S01]  /*2d020*/  LEA.HI.X.SX32 R51, R62, R71, 0x1, P4 ;  /* 0x000000473e337211 */ /* 0x000fe200020f0eff */
[----:B------:R0:W-:Y:S01]  /*2d030*/  STG.E.U8 desc[UR6][R54.64], R180 ;  /* 0x000000b436007986 */ /* 0x0001e2000c101106 */
[----:B----4-:R-:W4:Y:S01]  /*2d040*/  LDC R57, c[0x0][0x278] ;  /* 0x00009e00ff397b82 */ /* 0x010f220000000800 */
[----:B-1----:R-:W-:Y:S01]  /*2d050*/  IMAD R56, R63, 0x2, R52 ;  /* 0x000000023f387824 */ /* 0x002fe200078e0234 */
[----:B------:R-:W-:-:S02]  /*2d060*/  IADD3 R48, P1, R124, R75, RZ ;  /* 0x0000004b7c307210 */ /* 0x000fc40007f3e0ff */
[----:B0-----:R-:W-:-:S04]  /*2d070*/  IADD3 R54, P4, R52, R75, RZ ;  /* 0x0000004b34367210 */ /* 0x001fc80007f9e0ff */
[----:B------:R-:W0:Y:S01]  /*2d080*/  LDC R63, c[0x0][0x278] ;  /* 0x00009e00ff3f7b82 */ /* 0x000e220000000800 */
[-C--:B------:R-:W-:Y:S02]  /*2d090*/  LEA.HI.X.SX32 R49, R124, R71.reuse, 0x1, P1 ;  /* 0x000000477c317211 */ /* 0x080fe400008f0eff */
[----:B------:R-:W-:Y:S01]  /*2d0a0*/  LEA.HI.X.SX32 R55, R52, R71, 0x1, P4 ;  /* 0x0000004734377211 */ /* 0x000fe200020f0eff */
[----:B------:R-:W-:Y:S01]  /*2d0b0*/  IMAD R52, R125, 0x2, R56 ;  /* 0x000000027d347824 */ /* 0x000fe200078e0238 */
[----:B------:R-:W-:Y:S03]  /*2d0c0*/  STG.E.U8 desc[UR6][R50.64], R185 ;  /* 0x000000b932007986 */ /* 0x000fe6000c101106 */
[----:B------:R-:W1:Y:S01]  /*2d0d0*/  LDC R125, c[0x0][0x278] ;  /* 0x00009e00ff7d7b82 */ /* 0x000e620000000800 */
[----:B------:R2:W-:Y:S01]  /*2d0e0*/  STG.E.U8 desc[UR6][R48.64], R181 ;  /* 0x000000b530007986 */ /* 0x0005e2000c101106 */
[----:B---3--:R-:W-:-:S06]  /*2d0f0*/  IMAD R62, R129, 0x2, R52 ;  /* 0x00000002813e7824 */ /* 0x008fcc00078e0234 */
[----:B------:R-:W3:Y:S01]  /*2d100*/  LDC R129, c[0x0][0x278] ;  /* 0x00009e00ff817b82 */ /* 0x000ee20000000800 */
[-C--:B--2---:R-:W-:Y:S02]  /*2d110*/  IADD3 R48, P1, R56, R75.reuse, RZ ;  /* 0x0000004b38307210 */ /* 0x084fe40007f3e0ff */
[----:B------:R-:W-:Y:S02]  /*2d120*/  IADD3 R50, P4, R52, R75, RZ ;  /* 0x0000004b34327210 */ /* 0x000fe40007f9e0ff */
[-C--:B------:R-:W-:Y:S01]  /*2d130*/  LEA.HI.X.SX32 R49, R56, R71.reuse, 0x1, P1 ;  /* 0x0000004738317211 */ /* 0x080fe200008f0eff */
[----:B------:R-:W-:Y:S02]  /*2d140*/  IMAD R56, R131, 0x2, R62 ;  /* 0x0000000283387824 */ /* 0x000fe400078e023e */
[----:B------:R-:W2:Y:S01]  /*2d150*/  LDC R131, c[0x0][0x278] ;  /* 0x00009e00ff837b82 */ /* 0x000ea20000000800 */
[----:B------:R4:W-:Y:S01]  /*2d160*/  STG.E.U8 desc[UR6][R54.64], R151 ;  /* 0x0000009736007986 */ /* 0x0009e2000c101106 */
[----:B------:R-:W-:Y:S01]  /*2d170*/  LEA.HI.X.SX32 R51, R52, R71, 0x1, P4 ;  /* 0x0000004734337211 */ /* 0x000fe200020f0eff */
[----:B----4-:R-:W-:-:S02]  /*2d180*/  IMAD R52, R57, 0x2, R56 ;  /* 0x0000000239347824 */ /* 0x010fc400078e0238 */
[----:B------:R4:W-:Y:S03]  /*2d190*/  STG.E.U8 desc[UR6][R48.64], R187 ;  /* 0x000000bb30007986 */ /* 0x0009e6000c101106 */
[----:B------:R-:W2:Y:S01]  /*2d1a0*/  LDC R57, c[0x0][0x278] ;  /* 0x00009e00ff397b82 */ /* 0x000ea20000000800 */
[-C--:B------:R-:W-:Y:S02]  /*2d1b0*/  IADD3 R54, P1, R62, R75.reuse, RZ ;  /* 0x0000004b3e367210 */ /* 0x080fe40007f3e0ff */
[----:B----4-:R-:W-:Y:S02]  /*2d1c0*/  IADD3 R48, P4, R56, R75, RZ ;  /* 0x0000004b38307210 */ /* 0x010fe40007f9e0ff */
[-C--:B------:R-:W-:Y:S02]  /*2d1d0*/  LEA.HI.X.SX32 R55, R62, R71.reuse, 0x1, P1 ;  /* 0x000000473e377211 */ /* 0x080fe400008f0eff */
[----:B------:R-:W-:Y:S01]  /*2d1e0*/  LEA.HI.X.SX32 R49, R56, R71, 0x1, P4 ;  /* 0x0000004738317211 */ /* 0x000fe200020f0eff */
[----:B0-----:R-:W-:Y:S01]  /*2d1f0*/  IMAD R56, R63, 0x2, R52 ;  /* 0x000000023f387824 */ /* 0x001fe200078e0234 */
[----:B------:R0:W-:Y:S01]  /*2d200*/  STG.E.U8 desc[UR6][R50.64], R192 ;  /* 0x000000c032007986 */ /* 0x0001e2000c101106 */
[----:B------:R-:W4:Y:S03]  /*2d210*/  LDC R63, c[0x0][0x278] ;  /* 0x00009e00ff3f7b82 */ /* 0x000f260000000800 */
[----:B------:R-:W-:Y:S01]  /*2d220*/  STG.E.U8 desc[UR6][R54.64], R188 ;  /* 0x000000bc36007986 */ /* 0x000fe2000c101106 */
[----:B-1----:R-:W-:-:S03]  /*2d230*/  IMAD R62, R125, 0x2, R56 ;  /* 0x000000027d3e7824 */ /* 0x002fc600078e0238 */
[----:B------:R1:W-:Y:S01]  /*2d240*/  STG.E.U8 desc[UR6][R48.64], R193 ;  /* 0x000000c130007986 */ /* 0x0003e2000c101106 */
[----:B------:R-:W4:Y:S01]  /*2d250*/  LDC R125, c[0x0][0x278] ;  /* 0x00009e00ff7d7b82 */ /* 0x000f220000000800 */
[-C--:B0-----:R-:W-:Y:S02]  /*2d260*/  IADD3 R50, P4, R56, R75.reuse, RZ ;  /* 0x0000004b38327210 */ /* 0x081fe40007f9e0ff */
[----:B-1----:R-:W-:-:S04]  /*2d270*/  IADD3 R48, P1, R52, R75, RZ ;  /* 0x0000004b34307210 */ /* 0x002fc80007f3e0ff */
[----:B------:R-:W-:Y:S01]  /*2d280*/  LEA.HI.X.SX32 R49, R52, R71, 0x1, P1 ;  /* 0x0000004734317211 */ /* 0x000fe200008f0eff */
[----:B---3--:R-:W-:Y:S02]  /*2d290*/  IMAD R52, R129, 0x2, R62 ;  /* 0x0000000281347824 */ /* 0x008fe400078e023e */
[----:B------:R-:W0:Y:S01]  /*2d2a0*/  LDC R129, c[0x0][0x278] ;  /* 0x00009e00ff817b82 */ /* 0x000e220000000800 */
[----:B------:R-:W-:Y:S01]  /*2d2b0*/  IADD3 R54, P1, R62, R75, RZ ;  /* 0x0000004b3e367210 */ /* 0x000fe20007f3e0ff */
[----:B------:R1:W-:Y:S01]  /*2d2c0*/  STG.E.U8 desc[UR6][R48.64], R194 ;  /* 0x000000c230007986 */ /* 0x0003e2000c101106 */
[-C--:B------:R-:W-:Y:S01]  /*2d2d0*/  LEA.HI.X.SX32 R51, R56, R71.reuse, 0x1, P4 ;  /* 0x0000004738337211 */ /* 0x080fe200020f0eff */
[----:B--2---:R-:W-:Y:S01]  /*2d2e0*/  IMAD R56, R131, 0x2, R52 ;  /* 0x0000000283387824 */ /* 0x004fe200078e0234 */
[----:B------:R-:W-:-:S03]  /*2d2f0*/  LEA.HI.X.SX32 R55, R62, R71, 0x1, P1 ;  /* 0x000000473e377211 */ /* 0x000fc600008f0eff */
[----:B------:R-:W2:Y:S01]  /*2d300*/  LDC R131, c[0x0][0x278] ;  /* 0x00009e00ff837b82 */ /* 0x000ea20000000800 */
[C---:B-1----:R-:W-:Y:S01]  /*2d310*/  IADD3 R48, P4, R52.reuse, R75, RZ ;  /* 0x0000004b34307210 */ /* 0x042fe20007f9e0ff */
[----:B------:R1:W-:Y:S03]  /*2d320*/  STG.E.U8 desc[UR6][R50.64], R200 ;  /* 0x000000c832007986 */ /* 0x0003e6000c101106 */
[----:B------:R-:W-:Y:S01]  /*2d330*/  LEA.HI.X.SX32 R49, R52, R71, 0x1, P4 ;  /* 0x0000004734317211 */ /* 0x000fe200020f0eff */
[----:B------:R-:W-:Y:S02]  /*2d340*/  IMAD R52, R57, 0x2, R56 ;  /* 0x0000000239347824 */ /* 0x000fe400078e0238 */
[----:B------:R-:W3:Y:S01]  /*2d350*/  LDC R57, c[0x0][0x278] ;  /* 0x00009e00ff397b82 */ /* 0x000ee20000000800 */
[----:B------:R-:W-:Y:S01]  /*2d360*/  STG.E.U8 desc[UR6][R54.64], R199 ;  /* 0x000000c736007986 */ /* 0x000fe2000c101106 */
[----:B----4-:R-:W-:-:S03]  /*2d370*/  IMAD R62, R63, 0x2, R52 ;  /* 0x000000023f3e7824 */ /* 0x010fc600078e0234 */
[----:B------:R4:W-:Y:S03]  /*2d380*/  STG.E.U8 desc[UR6][R48.64], R201 ;  /* 0x000000c930007986 */ /* 0x0009e6000c101106 */
[----:B------:R-:W3:Y:S01]  /*2d390*/  LDC R63, c[0x0][0x278] ;  /* 0x00009e00ff3f7b82 */ /* 0x000ee20000000800 */
[-C--:B-1----:R-:W-:Y:S02]  /*2d3a0*/  IADD3 R50, P4, R52, R75.reuse, RZ ;  /* 0x0000004b34327210 */ /* 0x082fe40007f9e0ff */
[----:B----4-:R-:W-:-:S04]  /*2d3b0*/  IADD3 R48, P1, R56, R75, RZ ;  /* 0x0000004b38307210 */ /* 0x010fc80007f3e0ff */
[-C--:B------:R-:W-:Y:S01]  /*2d3c0*/  LEA.HI.X.SX32 R49, R56, R71.reuse, 0x1, P1 ;  /* 0x0000004738317211 */ /* 0x080fe200008f0eff */
[----:B------:R-:W-:Y:S02]  /*2d3d0*/  IMAD R56, R125, 0x2, R62 ;  /* 0x000000027d387824 */ /* 0x000fe400078e023e */
[----:B------:R-:W1:Y:S01]  /*2d3e0*/  LDC R125, c[0x0][0x278] ;  /* 0x00009e00ff7d7b82 */ /* 0x000e620000000800 */
[----:B------:R-:W-:Y:S01]  /*2d3f0*/  LEA.HI.X.SX32 R51, R52, R71, 0x1, P4 ;  /* 0x0000004734337211 */ /* 0x000fe200020f0eff */
[----:B------:R4:W-:Y:S01]  /*2d400*/  STG.E.U8 desc[UR6][R48.64], R202 ;  /* 0x000000ca30007986 */ /* 0x0009e2000c101106 */
[----:B------:R-:W-:Y:S01]  /*2d410*/  IADD3 R54, P1, R62, R75, RZ ;  /* 0x0000004b3e367210 */ /* 0x000fe20007f3e0ff */
[----:B0-----:R-:W-:-:S04]  /*2d420*/  IMAD R52, R129, 0x2, R56 ;  /* 0x0000000281347824 */ /* 0x001fc800078e0238 */
[----:B------:R-:W0:Y:S01]  /*2d430*/  LDC R129, c[0x0][0x278] ;  /* 0x00009e00ff817b82 */ /* 0x000e220000000800 */
[----:B------:R-:W-:Y:S02]  /*2d440*/  LEA.HI.X.SX32 R55, R62, R71, 0x1, P1 ;  /* 0x000000473e377211 */ /* 0x000fe400008f0eff */
[----:B----4-:R-:W-:-:S04]  /*2d450*/  IADD3 R48, P4, R56, R75, RZ ;  /* 0x0000004b38307210 */ /* 0x010fc80007f9e0ff */
[----:B------:R-:W-:Y:S01]  /*2d460*/  LEA.HI.X.SX32 R49, R56, R71, 0x1, P4 ;  /* 0x0000004738317211 */ /* 0x000fe200020f0eff */
[----:B--2---:R-:W-:Y:S02]  /*2d470*/  IMAD R56, R131, 0x2, R52 ;  /* 0x0000000283387824 */ /* 0x004fe400078e0234 */
[----:B------:R-:W2:Y:S01]  /*2d480*/  LDC R131, c[0x0][0x278] ;  /* 0x00009e00ff837b82 */ /* 0x000ea20000000800 */
[----:B------:R-:W-:Y:S01]  /*2d490*/  STG.E.U8 desc[UR6][R50.64], R204 ;  /* 0x000000cc32007986 */ /* 0x000fe2000c101106 */
[----:B---3--:R-:W-:-:S03]  /*2d4a0*/  IMAD R62, R57, 0x2, R56 ;  /* 0x00000002393e7824 */ /* 0x008fc600078e0238 */
[----:B------:R3:W-:Y:S03]  /*2d4b0*/  STG.E.U8 desc[UR6][R54.64], R203 ;  /* 0x000000cb36007986 */ /* 0x0007e6000c101106 */
[----:B------:R-:W4:Y:S01]  /*2d4c0*/  LDC R57, c[0x0][0x278] ;  /* 0x00009e00ff397b82 */ /* 0x000f220000000800 */
[----:B------:R1:W-:Y:S01]  /*2d4d0*/  STG.E.U8 desc[UR6][R48.64], R205 ;  /* 0x000000cd30007986 */ /* 0x0003e2000c101106 */
[-C--:B---3--:R-:W-:Y:S02]  /*2d4e0*/  IADD3 R54, P1, R52, R75.reuse, RZ ;  /* 0x0000004b34367210 */ /* 0x088fe40007f3e0ff */
[----:B------:R-:W-:Y:S02]  /*2d4f0*/  IADD3 R50, P4, R56, R75, RZ ;  /* 0x0000004b38327210 */ /* 0x000fe40007f9e0ff */
[----:B------:R-:W-:Y:S01]  /*2d500*/  LEA.HI.X.SX32 R55, R52, R71, 0x1, P1 ;  /* 0x0000004734377211 */ /* 0x000fe200008f0eff */
[----:B------:R-:W-:-:S02]  /*2d510*/  IMAD R52, R63, 0x2, R62 ;  /* 0x000000023f347824 */ /* 0x000fc400078e023e */
[----:B------:R-:W3:Y:S01]  /*2d520*/  LDC R63, c[0x0][0x278] ;  /* 0x00009e00ff3f7b82 */ /* 0x000ee20000000800 */
[----:B------:R-:W-:Y:S01]  /*2d530*/  LEA.HI.X.SX32 R51, R56, R71, 0x1, P4 ;  /* 0x0000004738337211 */ /* 0x000fe200020f0eff */
[----:B------:R0:W-:Y:S01]  /*2d540*/  STG.E.U8 desc[UR6][R54.64], R208 ;  /* 0x000000d036007986 */ /* 0x0001e2000c101106 */
[----:B-1----:R-:W-:Y:S01]  /*2d550*/  IADD3 R48, P1, R62, R75, RZ ;  /* 0x0000004b3e307210 */ /* 0x002fe20007f3e0ff */
[----:B------:R-:W-:-:S04]  /*2d560*/  IMAD R56, R125, 0x2, R52 ;  /* 0x000000027d387824 */ /* 0x000fc800078e0234 */
[----:B------:R-:W1:Y:S01]  /*2d570*/  LDC R125, c[0x0][0x278] ;  /* 0x00009e00ff7d7b82 */ /* 0x000e620000000800 */
[----:B------:R-:W-:Y:S02]  /*2d580*/  LEA.HI.X.SX32 R49, R62, R71, 0x1, P1 ;  /* 0x000000473e317211 */ /* 0x000fe400008f0eff */
[----:B0-----:R-:W-:-:S04]  /*2d590*/  IADD3 R54, P4, R52, R75, RZ ;  /* 0x0000004b34367210 */ /* 0x001fc80007f9e0ff */
[----:B------:R-:W-:Y:S01]  /*2d5a0*/  LEA.HI.X.SX32 R55, R52, R71, 0x1, P4 ;  /* 0x0000004734377211 */ /* 0x000fe200020f0eff */
[----:B------:R-:W-:Y:S02]  /*2d5b0*/  IMAD R52, R129, 0x2, R56 ;  /* 0x0000000281347824 */ /* 0x000fe400078e0238 */
[----:B------:R-:W0:Y:S01]  /*2d5c0*/  LDC R129, c[0x0][0x278] ;  /* 0x00009e00ff817b82 */ /* 0x000e220000000800 */
[----:B------:R-:W-:Y:S01]  /*2d5d0*/  STG.E.U8 desc[UR6][R50.64], R210 ;  /* 0x000000d232007986 */ /* 0x000fe2000c101106 */
[----:B--2---:R-:W-:-:S03]  /*2d5e0*/  IMAD R62, R131, 0x2, R52 ;  /* 0x00000002833e7824 */ /* 0x004fc600078e0234 */
[----:B------:R2:W-:Y:S03]  /*2d5f0*/  STG.E.U8 desc[UR6][R48.64], R209 ;  /* 0x000000d130007986 */ /* 0x0005e6000c101106 */
[----:B------:R-:W0:Y:S01]  /*2d600*/  LDC R131, c[0x0][0x278] ;  /* 0x00009e00ff837b82 */ /* 0x000e220000000800 */
[----:B------:R4:W-:Y:S01]  /*2d610*/  STG.E.U8 desc[UR6][R54.64], R207 ;  /* 0x000000cf36007986 */ /* 0x0009e2000c101106 */
[-C--:B--2---:R-:W-:Y:S02]  /*2d620*/  IADD3 R48, P1, R56, R75.reuse, RZ ;  /* 0x0000004b38307210 */ /* 0x084fe40007f3e0ff */
[----:B------:R-:W-:Y:S02]  /*2d630*/  IADD3 R50, P4, R52, R75, RZ ;  /* 0x0000004b34327210 */ /* 0x000fe40007f9e0ff */
[----:B------:R-:W-:Y:S01]  /*2d640*/  LEA.HI.X.SX32 R49, R56, R71, 0x1, P1 ;  /* 0x0000004738317211 */ /* 0x000fe200008f0eff */
[----:B----4-:R-:W-:-:S02]  /*2d650*/  IMAD R56, R57, 0x2, R62 ;  /* 0x0000000239387824 */ /* 0x010fc400078e023e */
[----:B------:R-:W2:Y:S01]  /*2d660*/  LDC R57, c[0x0][0x278] ;  /* 0x00009e00ff397b82 */ /* 0x000ea20000000800 */
[----:B------:R-:W-:Y:S01]  /*2d670*/  IADD3 R54, P1, R62, R75, RZ ;  /* 0x0000004b3e367210 */ /* 0x000fe20007f3e0ff */
[----:B------:R4:W-:Y:S01]  /*2d680*/  STG.E.U8 desc[UR6][R48.64], R211 ;  /* 0x000000d330007986 */ /* 0x0009e2000c101106 */
[-C--:B------:R-:W-:Y:S01]  /*2d690*/  LEA.HI.X.SX32 R51, R52, R71.reuse, 0x1, P4 ;  /* 0x0000004734337211 */ /* 0x080fe200020f0eff */
[----:B---3--:R-:W-:Y:S01]  /*2d6a0*/  IMAD R52, R63, 0x2, R56 ;  /* 0x000000023f347824 */ /* 0x008fe200078e0238 */
[----:B------:R-:W-:-:S03]  /*2d6b0*/  LEA.HI.X.SX32 R55, R62, R71, 0x1, P1 ;  /* 0x000000473e377211 */ /* 0x000fc600008f0eff */
[----:B------:R-:W3:Y:S01]  /*2d6c0*/  LDC R63, c[0x0][0x278] ;  /* 0x00009e00ff3f7b82 */ /* 0x000ee20000000800 */
[C---:B----4-:R-:W-:Y:S01]  /*2d6d0*/  IADD3 R48, P4, R56.reuse, R75, RZ ;  /* 0x0000004b38307210 */ /* 0x050fe20007f9e0ff */
[----:B------:R4:W-:Y:S03]  /*2d6e0*/  STG.E.U8 desc[UR6][R50.64], R213 ;  /* 0x000000d532007986 */ /* 0x0009e6000c101106 */
[----:B------:R-:W-:Y:S01]  /*2d6f0*/  LEA.HI.X.SX32 R49, R56, R71, 0x1, P4 ;  /* 0x0000004738317211 */ /* 0x000fe200020f0eff */
[----:B-1----:R-:W-:Y:S02]  /*2d700*/  IMAD R56, R125, 0x2, R52 ;  /* 0x000000027d387824 */ /* 0x002fe400078e0234 */
[----:B------:R-:W1:Y:S01]  /*2d710*/  LDC R125, c[0x0][0x278] ;  /* 0x00009e00ff7d7b82 */ /* 0x000e620000000800 */
[----:B------:R-:W-:Y:S01]  /*2d720*/  STG.E.U8 desc[UR6][R54.64], R212 ;  /* 0x000000d436007986 */ /* 0x000fe2000c101106 */
[----:B0-----:R-:W-:-:S03]  /*2d730*/  IMAD R62, R129, 0x2, R56 ;  /* 0x00000002813e7824 */ /* 0x001fc600078e0238 */
[----:B------:R0:W-:Y:S03]  /*2d740*/  STG.E.U8 desc[UR6][R48.64], R214 ;  /* 0x000000d630007986 */ /* 0x0001e6000c101106 */
[----:B------:R-:W1:Y:S01]  /*2d750*/  LDC R129, c[0x0][0x278] ;  /* 0x00009e00ff817b82 */ /* 0x000e620000000800 */
[-C--:B----4-:R-:W-:Y:S02]  /*2d760*/  IADD3 R50, P4, R56, R75.reuse, RZ ;  /* 0x0000004b38327210 */ /* 0x090fe40007f9e0ff */
[----:B0-----:R-:W-:-:S04]  /*2d770*/  IADD3 R48, P1, R52, R75, RZ ;  /* 0x0000004b34307210 */ /* 0x001fc80007f3e0ff */
[----:B------:R-:W-:Y:S01]  /*2d780*/  LEA.HI.X.SX32 R49, R52, R71, 0x1, P1 ;  /* 0x0000004734317211 */ /* 0x000fe200008f0eff */
[----:B------:R-:W-:Y:S02]  /*2d790*/  IMAD R52, R131, 0x2, R62 ;  /* 0x0000000283347824 */ /* 0x000fe400078e023e */
[----:B------:R-:W0:Y:S01]  /*2d7a0*/  LDC R131, c[0x0][0x278] ;  /* 0x00009e00ff837b82 */ /* 0x000e220000000800 */
[----:B------:R-:W-:Y:S01]  /*2d7b0*/  IADD3 R54, P1, R62, R75, RZ ;  /* 0x0000004b3e367210 */ /* 0x000fe20007f3e0ff */
[----:B------:R4:W-:Y:S01]  /*2d7c0*/  STG.E.U8 desc[UR6][R48.64], R215 ;  /* 0x000000d730007986 */ /* 0x0009e2000c101106 */
[-C--:B------:R-:W-:Y:S01]  /*2d7d0*/  LEA.HI.X.SX32 R51, R56, R71.reuse, 0x1, P4 ;  /* 0x0000004738337211 */ /* 0x080fe200020f0eff */
[----:B--2---:R-:W-:Y:S01]  /*2d7e0*/  IMAD R56, R57, 0x2, R52 ;  /* 0x0000000239387824 */ /* 0x004fe200078e0234 */
[----:B------:R-:W-:-:S03]  /*2d7f0*/  LEA.HI.X.SX32 R55, R62, R71, 0x1, P1 ;  /* 0x000000473e377211 */ /* 0x000fc600008f0eff */
[----:B------:R-:W2:Y:S01]  /*2d800*/  LDC R57, c[0x0][0x278] ;  /* 0x00009e00ff397b82 */ /* 0x000ea20000000800 */
[C---:B----4-:R-:W-:Y:S01]  /*2d810*/  IADD3 R48, P4, R52.reuse, R75, RZ ;  /* 0x0000004b34307210 */ /* 0x050fe20007f9e0ff */
[----:B------:R4:W-:Y:S03]  /*2d820*/  STG.E.U8 desc[UR6][R50.64], R217 ;  /* 0x000000d932007986 */ /* 0x0009e6000c101106 */
[----:B------:R-:W-:Y:S01]  /*2d830*/  LEA.HI.X.SX32 R49, R52, R71, 0x1, P4 ;  /* 0x0000004734317211 */ /* 0x000fe200020f0eff */
[----:B---3--:R-:W-:Y:S02]  /*2d840*/  IMAD R52, R63, 0x2, R56 ;  /* 0x000000023f347824 */ /* 0x008fe400078e0238 */
[----:B------:R-:W3:Y:S01]  /*2d850*/  LDC R63, c[0x0][0x278] ;  /* 0x00009e00ff3f7b82 */ /* 0x000ee20000000800 */
[----:B------:R-:W-:Y:S01]  /*2d860*/  STG.E.U8 desc[UR6][R54.64], R216 ;  /* 0x000000d836007986 */ /* 0x000fe2000c101106 */
[----:B-1----:R-:W-:-:S03]  /*2d870*/  IMAD R62, R125, 0x2, R52 ;  /* 0x000000027d3e7824 */ /* 0x002fc600078e0234 */
[----:B------:R1:W-:Y:S03]  /*2d880*/  STG.E.U8 desc[UR6][R48.64], R218 ;  /* 0x000000da30007986 */ /* 0x0003e6000c101106 */
[----:B------:R-:W3:Y:S01]  /*2d890*/  LDC R125, c[0x0][0x278] ;  /* 0x00009e00ff7d7b82 */ /* 0x000ee20000000800 */
[-C--:B----4-:R-:W-:Y:S02]  /*2d8a0*/  IADD3 R50, P4, R52, R75.reuse, RZ ;  /* 0x0000004b34327210 */ /* 0x090fe40007f9e0ff */
[----:B-1----:R-:W-:-:S04]  /*2d8b0*/  IADD3 R48, P1, R56, R75, RZ ;  /* 0x0000004b38307210 */ /* 0x002fc80007f3e0ff */
        /* <DEDUP_REMOVED lines=72> */
[----:B---3--:R-:W-:Y:S01]  /*2dd40*/  IMAD R52, R125, 0x2, R56 ;  /* 0x000000027d347824 */ /* 0x008fe200078e0238 */
[----:B------:R-:W-:Y:S01]  /*2dd50*/  STG.E.U8 desc[UR6][R54.64], R232 ;  /* 0x000000e836007986 */ /* 0x000fe2000c101106 */
[----:B------:R-:W3:Y:S02]  /*2dd60*/  LDC R125, c[0x0][0x278] ;  /* 0x00009e00ff7d7b82 */ /* 0x000ee40000000800 */
[----:B-1----:R-:W-:Y:S01]  /*2dd70*/  IMAD R62, R129, 0x2, R52 ;  /* 0x00000002813e7824 */ /* 0x002fe200078e0234 */
[----:B------:R1:W-:Y:S05]  /*2dd80*/  STG.E.U8 desc[UR6][R48.64], R234 ;  /* 0x000000ea30007986 */ /* 0x0003ea000c101106 */
[----:B------:R-:W3:Y:S01]  /*2dd90*/  LDC R129, c[0x0][0x278] ;  /* 0x00009e00ff817b82 */ /* 0x000ee20000000800 */
[----:B----4-:R-:W-:-:S02]  /*2dda0*/  IADD3 R50, P4, R52, R75, RZ ;  /* 0x0000004b34327210 */ /* 0x010fc40007f9e0ff */
        /* <DEDUP_REMOVED lines=21> */
[-C--:B------:R-:W-:Y:S01]  /*2df00*/  LEA.HI.X.SX32 R55, R52, R71.reuse, 0x1, P1 ;  /* 0x0000004734377211 */ /* 0x080fe200008f0eff */
[----:B------:R-:W-:Y:S01]  /*2df10*/  IMAD R52, R129, 0x2, R62 ;  /* 0x0000000281347824 */ /* 0x000fe200078e023e */
[----:B------:R-:W-:Y:S01]  /*2df20*/  LEA.HI.X.SX32 R51, R56, R71, 0x1, P4 ;  /* 0x0000004738337211 */ /* 0x000fe200020f0eff */
[----:B------:R-:W3:Y:S02]  /*2df30*/  LDC R129, c[0x0][0x278] ;  /* 0x00009e00ff817b82 */ /* 0x000ee40000000800 */
        /* <DEDUP_REMOVED lines=17> */
[----:B----4-:R-:W-:Y:S01]  /*2e050*/  IMAD R56, R125, 0x2, R62 ;  /* 0x000000027d387824 */ /* 0x010fe200078e023e */
[----:B------:R-:W-:Y:S01]  /*2e060*/  IADD3 R54, P1, R62, R75, RZ ;  /* 0x0000004b3e367210 */ /* 0x000fe20007f3e0ff */
[----:B------:R-:W2:Y:S01]  /*2e070*/  LDC R125, c[0x0][0x278] ;  /* 0x00009e00ff7d7b82 */ /* 0x000ea20000000800 */
[-C--:B------:R-:W-:Y:S01]  /*2e080*/  LEA.HI.X.SX32 R51, R52, R71.reuse, 0x1, P4 ;  /* 0x0000004734337211 */ /* 0x080fe200020f0eff */
[----:B------:R4:W-:Y:S01]  /*2e090*/  STG.E.U8 desc[UR6][R48.64], R246 ;  /* 0x000000f630007986 */ /* 0x0009e2000c101106 */
[----:B---3--:R-:W-:Y:S01]  /*2e0a0*/  IMAD R52, R129, 0x2, R56 ;  /* 0x0000000281347824 */ /* 0x008fe200078e0238 */
[----:B------:R-:W-:-:S04]  /*2e0b0*/  LEA.HI.X.SX32 R55, R62, R71, 0x1, P1 ;  /* 0x000000473e377211 */ /* 0x000fc800008f0eff */
[----:B------:R-:W3:Y:S01]  /*2e0c0*/  LDC R129, c[0x0][0x278] ;  /* 0x00009e00ff817b82 */ /* 0x000ee20000000800 */
[C---:B----4-:R-:W-:Y:S01]  /*2e0d0*/  IADD3 R48, P4, R56.reuse, R75, RZ ;  /* 0x0000004b38307210 */ /* 0x050fe20007f9e0ff */
[----:B------:R-:W-:Y:S03]  /*2e0e0*/  STG.E.U8 desc[UR6][R50.64], R47 ;  /* 0x0000002f32007986 */ /* 0x000fe6000c101106 */
[----:B------:R-:W-:Y:S01]  /*2e0f0*/  LEA.HI.X.SX32 R49, R56, R71, 0x1, P4 ;  /* 0x0000004738317211 */ /* 0x000fe200020f0eff */
[----:B-1----:R-:W-:Y:S02]  /*2e100*/  IMAD R56, R131, 0x2, R52 ;  /* 0x0000000283387824 */ /* 0x002fe400078e0234 */
[----:B------:R-:W1:Y:S01]  /*2e110*/  LDC R131, c[0x0][0x278] ;  /* 0x00009e00ff837b82 */ /* 0x000e620000000800 */
[----:B------:R4:W-:Y:S01]  /*2e120*/  STG.E.U8 desc[UR6][R54.64], R46 ;  /* 0x0000002e36007986 */ /* 0x0009e2000c101106 */
[----:B0-----:R-:W-:-:S03]  /*2e130*/  IMAD R62, R57, 0x2, R56 ;  /* 0x00000002393e7824 */ /* 0x001fc600078e0238 */
[----:B------:R0:W-:Y:S03]  /*2e140*/  STG.E.U8 desc[UR6][R48.64], R249 ;  /* 0x000000f930007986 */ /* 0x0001e6000c101106 */
[----:B------:R-:W1:Y:S01]  /*2e150*/  LDC R57, c[0x0][0x278] ;  /* 0x00009e00ff397b82 */ /* 0x000e620000000800 */
[----:B----4-:R-:W-:-:S07]  /*2e160*/  IADD3 R46, P1, R52, R75, RZ ;  /* 0x0000004b342e7210 */ /* 0x010fce0007f3e0ff */
[----:B------:R-:W4:Y:S01]  /*2e170*/  LDC R55, c[0x0][0x278] ;  /* 0x00009e00ff377b82 */ /* 0x000f220000000800 */
[----:B------:R-:W-:Y:S01]  /*2e180*/  LEA.HI.X.SX32 R47, R52, R71, 0x1, P1 ;  /* 0x00000047342f7211 */ /* 0x000fe200008f0eff */
[----:B------:R-:W-:Y:S01]  /*2e190*/  IMAD R52, R63, 0x2, R62 ;  /* 0x000000023f347824 */ /* 0x000fe200078e023e */
[-C--:B0-----:R-:W-:Y:S02]  /*2e1a0*/  IADD3 R48, P4, R56, R75.reuse, RZ ;  /* 0x0000004b38307210 */ /* 0x081fe40007f9e0ff */
[----:B------:R-:W-:Y:S01]  /*2e1b0*/  IADD3 R50, P1, R62, R75, RZ ;  /* 0x0000004b3e327210 */ /* 0x000fe20007f3e0ff */
[----:B------:R0:W-:Y:S01]  /*2e1c0*/  STG.E.U8 desc[UR6][R46.64], R250 ;  /* 0x000000fa2e007986 */ /* 0x0001e2000c101106 */
[-C--:B------:R-:W-:Y:S01]  /*2e1d0*/  LEA.HI.X.SX32 R49, R56, R71.reuse, 0x1, P4 ;  /* 0x0000004738317211 */ /* 0x080fe200020f0eff */
[----:B------:R-:W4:Y:S01]  /*2e1e0*/  LDC R63, c[0x0][0x278] ;  /* 0x00009e00ff3f7b82 */ /* 0x000f220000000800 */
[----:B------:R-:W-:Y:S01]  /*2e1f0*/  LEA.HI.X.SX32 R51, R62, R71, 0x1, P1 ;  /* 0x000000473e337211 */ /* 0x000fe200008f0eff */
[----:B--2---:R-:W-:Y:S01]  /*2e200*/  IMAD R54, R125, 0x2, R52 ;  /* 0x000000027d367824 */ /* 0x004fe200078e0234 */
[----:B0-----:R-:W-:-:S05]  /*2e210*/  IADD3 R46, P4, R52, R75, RZ ;  /* 0x0000004b342e7210 */ /* 0x001fca0007f9e0ff */
[----:B------:R-:W0:Y:S01]  /*2e220*/  LDC R125, c[0x0][0x278] ;  /* 0x00009e00ff7d7b82 */ /* 0x000e220000000800 */
[----:B------:R-:W-:Y:S01]  /*2e230*/  LEA.HI.X.SX32 R47, R52, R71, 0x1, P4 ;  /* 0x00000047342f7211 */ /* 0x000fe200020f0eff */
[----:B------:R2:W-:Y:S01]  /*2e240*/  STG.E.U8 desc[UR6][R48.64], R247 ;  /* 0x000000f730007986 */ /* 0x0005e2000c101106 */
[----:B---3--:R-:W-:-:S03]  /*2e250*/  IMAD R52, R129, 0x2, R54 ;  /* 0x0000000281347824 */ /* 0x008fc600078e0236 */
[----:B------:R-:W-:Y:S02]  /*2e260*/  STG.E.U8 desc[UR6][R50.64], R45 ;  /* 0x0000002d32007986 */ /* 0x000fe4000c101106 */
[----:B------:R-:W3:Y:S01]  /*2e270*/  LDC R129, c[0x0][0x278] ;  /* 0x00009e00ff817b82 */ /* 0x000ee20000000800 */
[----:B-1----:R-:W-:Y:S01]  /*2e280*/  IMAD R56, R131, 0x2, R52 ;  /* 0x0000000283387824 */ /* 0x002fe200078e0234 */
[----:B------:R1:W-:Y:S01]  /*2e290*/  STG.E.U8 desc[UR6][R46.64], R241 ;  /* 0x000000f12e007986 */ /* 0x0003e2000c101106 */
[-C--:B--2---:R-:W-:Y:S02]  /*2e2a0*/  IADD3 R48, P4, R52, R75.reuse, RZ ;  /* 0x0000004b34307210 */ /* 0x084fe40007f9e0ff */
[----:B-1----:R-:W-:-:S04]  /*2e2b0*/  IADD3 R46, P1, R54, R75, RZ ;  /* 0x0000004b362e7210 */ /* 0x002fc80007f3e0ff */
[----:B------:R-:W-:Y:S01]  /*2e2c0*/  LEA.HI.X.SX32 R47, R54, R71, 0x1, P1 ;  /* 0x00000047362f7211 */ /* 0x000fe200008f0eff */
[----:B------:R-:W-:Y:S01]  /*2e2d0*/  IMAD R54, R57, 0x2, R56 ;  /* 0x0000000239367824 */ /* 0x000fe200078e0238 */
[----:B------:R-:W-:Y:S01]  /*2e2e0*/  IADD3 R50, P1, R56, R75, RZ ;  /* 0x0000004b38327210 */ /* 0x000fe20007f3e0ff */
[----:B------:R-:W1:Y:S01]  /*2e2f0*/  LDC R57, c[0x0][0x278] ;  /* 0x00009e00ff397b82 */ /* 0x000e620000000800 */
[-C--:B------:R-:W-:Y:S01]  /*2e300*/  LEA.HI.X.SX32 R49, R52, R71.reuse, 0x1, P4 ;  /* 0x0000004734317211 */ /* 0x080fe200020f0eff */
[----:B------:R2:W-:Y:S01]  /*2e310*/  STG.E.U8 desc[UR6][R46.64], R252 ;  /* 0x000000fc2e007986 */ /* 0x0005e2000c101106 */
[----:B----4-:R-:W-:Y:S01]  /*2e320*/  IMAD R52, R55, 0x2, R54 ;  /* 0x0000000237347824 */ /* 0x010fe200078e0236 */
[----:B------:R-:W-:-:S04]  /*2e330*/  LEA.HI.X.SX32 R51, R56, R71, 0x1, P1 ;  /* 0x0000004738337211 */ /* 0x000fc800008f0eff */
[----:B------:R-:W4:Y:S01]  /*2e340*/  LDC R55, c[0x0][0x278] ;  /* 0x00009e00ff377b82 */ /* 0x000f220000000800 */
[C---:B--2---:R-:W-:Y:S01]  /*2e350*/  IADD3 R46, P4, R54.reuse, R75, RZ ;  /* 0x0000004b362e7210 */ /* 0x044fe20007f9e0ff */
[----:B------:R-:W-:Y:S03]  /*2e360*/  STG.E.U8 desc[UR6][R48.64], R248 ;  /* 0x000000f830007986 */ /* 0x000fe6000c101106 */
[----:B------:R-:W-:Y:S01]  /*2e370*/  LEA.HI.X.SX32 R47, R54, R71, 0x1, P4 ;  /* 0x00000047362f7211 */ /* 0x000fe200020f0eff */
[----:B------:R-:W-:Y:S01]  /*2e380*/  IMAD R54, R63, 0x2, R52 ;  /* 0x000000023f367824 */ /* 0x000fe200078e0234 */
[----:B------:R2:W-:Y:S01]  /*2e390*/  STG.E.U8 desc[UR6][R50.64], R44 ;  /* 0x0000002c32007986 */ /* 0x0005e2000c101106 */
[----:B------:R-:W4:Y:S02]  /*2e3a0*/  LDC R63, c[0x0][0x278] ;  /* 0x00009e00ff3f7b82 */ /* 0x000f240000000800 */
[----:B0-----:R-:W-:Y:S01]  /*2e3b0*/  IMAD R56, R125, 0x2, R54 ;  /* 0x000000027d387824 */ /* 0x001fe200078e0236 */
[----:B------:R0:W-:Y:S05]  /*2e3c0*/  STG.E.U8 desc[UR6][R46.64], R4 ;  /* 0x000000042e007986 */ /* 0x0001ea000c101106 */
[----:B------:R-:W4:Y:S01]  /*2e3d0*/  LDC R125, c[0x0][0x278] ;  /* 0x00009e00ff7d7b82 */ /* 0x000f220000000800 */
[----:B--2---:R-:W-:-:S04]  /*2e3e0*/  IADD3 R44, P1, R52, R75, RZ ;  /* 0x0000004b342c7210 */ /* 0x004fc80007f3e0ff */
[----:B------:R-:W-:Y:S01]  /*2e3f0*/  LEA.HI.X.SX32 R45, R52, R71, 0x1, P1 ;  /* 0x00000047342d7211 */ /* 0x000fe200008f0eff */
[----:B---3--:R-:W-:Y:S01]  /*2e400*/  IMAD R52, R129, 0x2, R56 ;  /* 0x0000000281347824 */ /* 0x008fe200078e0238 */
[----:B------:R-:W-:Y:S01]  /*2e410*/  PRMT R3, R77, 0x7773, RZ ;  /* 0x000077734d037816 */ /* 0x000fe200000000ff */
[----:B------:R-:W2:Y:S01]  /*2e420*/  LDC R129, c[0x0][0x278] ;  /* 0x00009e00ff817b82 */ /* 0x000ea20000000800 */
[C---:B0-----:R-:W-:Y:S01]  /*2e430*/  IADD3 R46, P4, R54.reuse, R75, RZ ;  /* 0x0000004b362e7210 */ /* 0x041fe20007f9e0ff */
[----:B------:R0:W-:Y:S03]  /*2e440*/  STG.E.U8 desc[UR6][R44.64], R2 ;  /* 0x000000022c007986 */ /* 0x0001e6000c101106 */
[----:B------:R-:W-:Y:S01]  /*2e450*/  LEA.HI.X.SX32 R47, R54, R71, 0x1, P4 ;  /* 0x00000047362f7211 */ /* 0x000fe200020f0eff */
[----:B-1----:R-:W-:Y:S01]  /*2e460*/  IMAD R54, R57, 0x2, R52 ;  /* 0x0000000239367824 */ /* 0x002fe200078e0234 */
[-C--:B------:R-:W-:Y:S01]  /*2e470*/  IADD3 R48, P1, R56, R75.reuse, RZ ;  /* 0x0000004b38307210 */ /* 0x080fe20007f3e0ff */
[----:B------:R-:W1:Y:S01]  /*2e480*/  LDC R57, c[0x0][0x278] ;  /* 0x00009e00ff397b82 */ /* 0x000e620000000800 */
[----:B------:R-:W-:Y:S01]  /*2e490*/  PRMT R5, R77, 0x7772, RZ ;  /* 0x000077724d057816 */ /* 0x000fe200000000ff */
[----:B------:R-:W3:Y:S01]  /*2e4a0*/  LDL.LU R4, [R1+0xda4] ;  /* 0x000da40001047983 */ /* 0x000ee20000300800 */
[----:B0-----:R-:W-:-:S03]  /*2e4b0*/  IADD3 R44, P4, R52, R75, RZ ;  /* 0x0000004b342c7210 */ /* 0x001fc60007f9e0ff */
[----:B------:R0:W-:Y:S01]  /*2e4c0*/  STG.E.U8 desc[UR6][R46.64], R251 ;  /* 0x000000fb2e007986 */ /* 0x0001e2000c101106 */
[-C--:B------:R-:W-:Y:S01]  /*2e4d0*/  LEA.HI.X.SX32 R45, R52, R71.reuse, 0x1, P4 ;  /* 0x00000047342d7211 */ /* 0x080fe200020f0eff */
[----:B----4-:R-:W-:Y:S01]  /*2e4e0*/  IMAD R52, R55, 0x2, R54 ;  /* 0x0000000237347824 */ /* 0x010fe200078e0236 */
[----:B------:R-:W-:Y:S01]  /*2e4f0*/  LEA.HI.X.SX32 R49, R56, R71, 0x1, P1 ;  /* 0x0000004738317211 */ /* 0x000fe200008f0eff */
[----:B------:R-:W4:Y:S01]  /*2e500*/  LDC R55, c[0x0][0x278] ;  /* 0x00009e00ff377b82 */ /* 0x000f220000000800 */
[C---:B------:R-:W-:Y:S01]  /*2e510*/  IADD3 R50, P1, R54.reuse, R75, RZ ;  /* 0x0000004b36327210 */ /* 0x040fe20007f3e0ff */
[----:B------:R-:W-:Y:S01]  /*2e520*/  IMAD R56, R63, 0x2, R52 ;  /* 0x000000023f387824 */ /* 0x000fe200078e0234 */
[----:B------:R-:W-:Y:S01]  /*2e530*/  PRMT R7, R77, 0x7771, RZ ;  /* 0x000077714d077816 */ /* 0x000fe200000000ff */
[----:B------:R-:W3:Y:S01]  /*2e540*/  LDL.LU R2, [R1+0xda0] ;  /* 0x000da00001027983 */ /* 0x000ee20000300800 */
[----:B------:R-:W-:-:S03]  /*2e550*/  LEA.HI.X.SX32 R51, R54, R71, 0x1, P1 ;  /* 0x0000004736337211 */ /* 0x000fc600008f0eff */
[----:B------:R-:W4:Y:S01]  /*2e560*/  LDC R63, c[0x0][0x278] ;  /* 0x00009e00ff3f7b82 */ /* 0x000f220000000800 */
[C---:B0-----:R-:W-:Y:S01]  /*2e570*/  IADD3 R46, P4, R52.reuse, R75, RZ ;  /* 0x0000004b342e7210 */ /* 0x041fe20007f9e0ff */
[----:B------:R-:W-:Y:S01]  /*2e580*/  IMAD R54, R125, 0x2, R56 ;  /* 0x000000027d367824 */ /* 0x000fe200078e0238 */
[----:B------:R0:W-:Y:S02]  /*2e590*/  STG.E.U8 desc[UR6][R48.64], R43 ;  /* 0x0000002b30007986 */ /* 0x0001e4000c101106 */
[----:B------:R-:W-:Y:S02]  /*2e5a0*/  LEA.HI.X.SX32 R47, R52, R71, 0x1, P4 ;  /* 0x00000047342f7211 */ /* 0x000fe400020f0eff */
[----:B------:R-:W-:Y:S01]  /*2e5b0*/  PRMT R77, R77, 0x7770, RZ ;  /* 0x000077704d4d7816 */ /* 0x000fe200000000ff */
[----:B------:R-:W4:Y:S01]  /*2e5c0*/  LDC R125, c[0x0][0x278] ;  /* 0x00009e00ff7d7b82 */ /* 0x000f220000000800 */
[----:B--2---:R-:W-:Y:S01]  /*2e5d0*/  IMAD R52, R129, 0x2, R54 ;  /* 0x0000000281347824 */ /* 0x004fe200078e0236 */
[----:B------:R2:W-:Y:S04]  /*2e5e0*/  STG.E.U8 desc[UR6][R44.64], R42 ;  /* 0x0000002a2c007986 */ /* 0x0005e8000c101106 */
[----:B------:R-:W3:Y:S02]  /*2e5f0*/  LDL.LU R243, [R1+0x204] ;  /* 0x0002040001f37983 */ /* 0x000ee40000300800 */
[----:B------:R-:W4:Y:S01]  /*2e600*/  LDC R129, c[0x0][0x278] ;  /* 0x00009e00ff817b82 */ /* 0x000f220000000800 */
[-C--:B0-----:R-:W-:Y:S01]  /*2e610*/  IADD3 R48, P1, R56, R75.reuse, RZ ;  /* 0x0000004b38307210 */ /* 0x081fe20007f3e0ff */
[----:B------:R0:W-:Y:S01]  /*2e620*/  STG.E.U8 desc[UR6][R50.64], R37 ;  /* 0x0000002532007986 */ /* 0x0001e2000c101106 */
[----:B--2---:R-:W-:-:S03]  /*2e630*/  IADD3 R42, P4, R54, R75, RZ ;  /* 0x0000004b362a7210 */ /* 0x004fc60007f9e0ff */
[----:B------:R-:W2:Y:S01]  /*2e640*/  LDL.LU R245, [R1+0x200] ;  /* 0x0002000001f57983 */ /* 0x000ea20000300800 */
[-C--:B------:R-:W-:Y:S02]  /*2e650*/  LEA.HI.X.SX32 R49, R56, R71.reuse, 0x1, P1 ;  /* 0x0000004738317211 */ /* 0x080fe400008f0eff */
[----:B------:R-:W-:Y:S01]  /*2e660*/  LEA.HI.X.SX32 R43, R54, R71, 0x1, P4 ;  /* 0x00000047362b7211 */ /* 0x000fe200020f0eff */
[----:B0-----:R-:W0:Y:S01]  /*2e670*/  LDC R37, c[0x0][0x278] ;  /* 0x00009e00ff257b82 */ /* 0x001e220000000800 */
[----:B-1----:R-:W-:Y:S01]  /*2e680*/  IMAD R54, R57, 0x2, R52 ;  /* 0x0000000239367824 */ /* 0x002fe200078e0234 */
[----:B------:R1:W-:Y:S01]  /*2e690*/  STG.E.U8 desc[UR6][R46.64], R41 ;  /* 0x000000292e007986 */ /* 0x0003e2000c101106 */
[----:B------:R-:W-:-:S05]  /*2e6a0*/  IADD3 R44, P1, R52, R75, RZ ;  /* 0x0000004b342c7210 */ /* 0x000fca0007f3e0ff */
[----:B------:R-:W0:Y:S01]  /*2e6b0*/  LDC R51, c[0x0][0x278] ;  /* 0x00009e00ff337b82 */ /* 0x000e220000000800 */
[----:B------:R1:W-:Y:S01]  /*2e6c0*/  STG.E.U8 desc[UR6][R48.64], R40 ;  /* 0x0000002830007986 */ /* 0x0003e2000c101106 */
[----:B----4-:R-:W-:Y:S01]  /*2e6d0*/  IMAD R50, R55, 0x2, R54 ;  /* 0x0000000237327824 */ /* 0x010fe200078e0236 */
[----:B------:R-:W-:-:S03]  /*2e6e0*/  LEA.HI.X.SX32 R45, R52, R71, 0x1, P1 ;  /* 0x00000047342d7211 */ /* 0x000fc600008f0eff */
[----:B------:R-:W-:Y:S01]  /*2e6f0*/  IMAD R52, R63, 0x2, R50 ;  /* 0x000000023f347824 */ /* 0x000fe200078e0232 */
[-C--:B-1----:R-:W-:Y:S01]  /*2e700*/  IADD3 R46, P4, R54, R75.reuse, RZ ;  /* 0x0000004b362e7210 */ /* 0x082fe20007f9e0ff */
[----:B------:R-:W1:Y:S08]  /*2e710*/  LDC R55, c[0x0][0x278] ;  /* 0x00009e00ff377b82 */ /* 0x000e700000000800 */
[----:B------:R-:W4:Y:S01]  /*2e720*/  LDC R49, c[0x0][0x278] ;  /* 0x00009e00ff317b82 */ /* 0x000f220000000800 */
[----:B------:R-:W-:Y:S01]  /*2e730*/  IADD3 R40, P1, R50, R75, RZ ;  /* 0x0000004b32287210 */ /* 0x000fe20007f3e0ff */
[----:B------:R-:W-:Y:S01]  /*2e740*/  IMAD R48, R125, 0x2, R52 ;  /* 0x000000027d307824 */ /* 0x000fe200078e0234 */
[----:B------:R0:W-:Y:S01]  /*2e750*/  STG.E.U8 desc[UR6][R42.64], R39 ;  /* 0x000000272a007986 */ /* 0x0001e2000c101106 */
[----:B------:R-:W-:-:S02]  /*2e760*/  LEA.HI.X.SX32 R47, R54, R71, 0x1, P4 ;  /* 0x00000047362f7211 */ /* 0x000fc400020f0eff */
[----:B------:R-:W-:Y:S01]  /*2e770*/  LEA.HI.X.SX32 R41, R50, R71, 0x1, P1 ;  /* 0x0000004732297211 */ /* 0x000fe200008f0eff */
[----:B------:R0:W-:Y:S01]  /*2e780*/  STG.E.U8 desc[UR6][R44.64], R33 ;  /* 0x000000212c007986 */ /* 0x0001e2000c101106 */
[----:B------:R-:W-:-:S03]  /*2e790*/  IMAD R50, R129, 0x2, R48 ;  /* 0x0000000281327824 */ /* 0x000fc600078e0230 */
[----:B------:R0:W-:Y:S02]  /*2e7a0*/  STG.E.U8 desc[UR6][R46.64], R38 ;  /* 0x000000262e007986 */ /* 0x0001e4000c101106 */
[C---:B0-----:R-:W-:Y:S01]  /*2e7b0*/  IADD3 R42, P4, R52.reuse, R75, RZ ;  /* 0x0000004b342a7210 */ /* 0x041fe20007f9e0ff */
[----:B------:R-:W0:Y:S03]  /*2e7c0*/  LDC R33, c[0x0][0x278] ;  /* 0x00009e00ff217b82 */ /* 0x000e260000000800 */
[----:B------:R-:W-:Y:S01]  /*2e7d0*/  LEA.HI.X.SX32 R43, R52, R71, 0x1, P4 ;  /* 0x00000047342b7211 */ /* 0x000fe200020f0eff */
[----:B------:R-:W-:Y:S01]  /*2e7e0*/  IMAD R52, R37, 0x2, R50 ;  /* 0x0000000225347824 */ /* 0x000fe200078e0232 */
[----:B------:R-:W-:-:S03]  /*2e7f0*/  IADD3 R44, P1, R48, R75, RZ ;  /* 0x0000004b302c7210 */ /* 0x000fc60007f3e0ff */
[----:B------:R-:W0:Y:S01]  /*2e800*/  LDC R47, c[0x0][0x278] ;  /* 0x00009e00ff2f7b82 */ /* 0x000e220000000800 */
[----:B------:R-:W-:Y:S01]  /*2e810*/  IMAD R46, R51, 0x2, R52 ;  /* 0x00000002332e7824 */ /* 0x000fe200078e0234 */
[----:B------:R-:W-:Y:S02]  /*2e820*/  IADD3 R38, P4, R50, R75, RZ ;  /* 0x0000004b32267210 */ /* 0x000fe40007f9e0ff */
[----:B------:R-:W-:Y:S01]  /*2e830*/  LEA.HI.X.SX32 R45, R48, R71, 0x1, P1 ;  /* 0x00000047302d7211 */ /* 0x000fe200008f0eff */
[----:B----4-:R-:W-:-:S03]  /*2e840*/  IMAD R48, R49, 0x2, R46 ;  /* 0x0000000231307824 */ /* 0x010fc600078e022e */
[----:B------:R-:W4:Y:S01]  /*2e850*/  LDC R51, c[0x0][0x278] ;  /* 0x00009e00ff337b82 */ /* 0x000f220000000800 */
[----:B------:R1:W-:Y:S01]  /*2e860*/  STG.E.U8 desc[UR6][R40.64], R36 ;  /* 0x0000002428007986 */ /* 0x0003e2000c101106 */
[----:B------:R-:W-:-:S03]  /*2e870*/  LEA.HI.X.SX32 R39, R50, R71, 0x1, P4 ;  /* 0x0000004732277211 */ /* 0x000fc600020f0eff */
[----:B------:R-:W-:Y:S03]  /*2e880*/  STG.E.U8 desc[UR6][R42.64], R35 ;  /* 0x000000232a007986 */ /* 0x000fe6000c101106 */
[----:B------:R-:W4:Y:S01]  /*2e890*/  LDC R49, c[0x0][0x278] ;  /* 0x00009e00ff317b82 */ /* 0x000f220000000800 */
[----:B------:R0:W-:Y:S01]  /*2e8a0*/  STG.E.U8 desc[UR6][R44.64], R29 ;  /* 0x0000001d2c007986 */ /* 0x0001e2000c101106 */
[-C--:B-1----:R-:W-:Y:S02]  /*2e8b0*/  IADD3 R36, P1, R52, R75.reuse, RZ ;  /* 0x0000004b34247210 */ /* 0x082fe40007f3e0ff */
[----:B------:R-:W-:Y:S02]  /*2e8c0*/  IADD3 R40, P4, R46, R75, RZ ;  /* 0x0000004b2e287210 */ /* 0x000fe40007f9e0ff */
[-C--:B------:R-:W-:Y:S02]  /*2e8d0*/  LEA.HI.X.SX32 R37, R52, R71.reuse, 0x1, P1 ;  /* 0x0000004734257211 */ /* 0x080fe400008f0eff */
[----:B------:R-:W-:Y:S01]  /*2e8e0*/  LEA.HI.X.SX32 R41, R46, R71, 0x1, P4 ;  /* 0x000000472e297211 */ /* 0x000fe200020f0eff */
[----:B0-----:R-:W0:Y:S01]  /*2e8f0*/  LDC R29, c[0x0][0x278] ;  /* 0x00009e00ff1d7b82 */ /* 0x001e220000000800 */
[----:B------:R-:W-:Y:S01]  /*2e900*/  IMAD R46, R55, 0x2, R48 ;  /* 0x00000002372e7824 */ /* 0x000fe200078e0230 */
[----:B------:R1:W-:Y:S01]  /*2e910*/  STG.E.U8 desc[UR6][R38.64], R34 ;  /* 0x0000002226007986 */ /* 0x0003e2000c101106 */
[----:B------:R-:W-:-:S02]  /*2e920*/  IADD3 R42, P1, R48, R75, RZ ;  /* 0x0000004b302a7210 */ /* 0x000fc40007f3e0ff */
[----:B------:R-:W-:Y:S01]  /*2e930*/  IMAD R44, R33, 0x2, R46 ;  /* 0x00000002212c7824 */ /* 0x000fe200078e022e */
[----:B------:R1:W-:Y:S02]  /*2e940*/  STG.E.U8 desc[UR6][R36.64], R32 ;  /* 0x0000002024007986 */ /* 0x0003e4000c101106 */
[----:B------:R-:W0:Y:S02]  /*2e950*/  LDC R45, c[0x0][0x278] ;  /* 0x00009e00ff2d7b82 */ /* 0x000e240000000800 */
[----:B------:R4:W-:Y:S01]  /*2e960*/  STG.E.U8 desc[UR6][R40.64], R31 ;  /* 0x0000001f28007986 */ /* 0x0009e2000c101106 */
[----:B------:R-:W-:Y:S02]  /*2e970*/  LEA.HI.X.SX32 R43, R48, R71, 0x1, P1 ;  /* 0x00000047302b7211 */ /* 0x000fe400008f0eff */
[-C--:B-1----:R-:W-:Y:S01]  /*2e980*/  IADD3 R34, P4, R46, R75.reuse, RZ ;  /* 0x0000004b2e227210 */ /* 0x082fe20007f9e0ff */
[----:B------:R-:W-:Y:S02]  /*2e990*/  IMAD R38, R47, 0x2, R44 ;  /* 0x000000022f267824 */ /* 0x000fe400078e022c */
[----:B------:R-:W1:Y:S01]  /*2e9a0*/  LDC R47, c[0x0][0x278] ;  /* 0x00009e00ff2f7b82 */ /* 0x000e620000000800 */
[----:B------:R-:W-:-:S07]  /*2e9b0*/  IADD3 R32, P1, R44, R75, RZ ;  /* 0x0000004b2c207210 */ /* 0x000fce0007f3e0ff */
[----:B----4-:R-:W4:Y:S01]  /*2e9c0*/  LDC R41, c[0x0][0x278] ;  /* 0x00009e00ff297b82 */ /* 0x010f220000000800 */
[----:B------:R-:W-:Y:S01]  /*2e9d0*/  LEA.HI.X.SX32 R35, R46, R71, 0x1, P4 ;  /* 0x000000472e237211 */ /* 0x000fe200020f0eff */
[----:B------:R-:W-:Y:S01]  /*2e9e0*/  IMAD R40, R51, 0x2, R38 ;  /* 0x0000000233287824 */ /* 0x000fe200078e0226 */
[----:B------:R-:W-:Y:S01]  /*2e9f0*/  IADD3 R36, P4, R38, R75, RZ ;  /* 0x0000004b26247210 */ /* 0x000fe20007f9e0ff */
[----:B------:R0:W-:Y:S01]  /*2ea00*/  STG.E.U8 desc[UR6][R42.64], R25 ;  /* 0x000000192a007986 */ /* 0x0001e2000c101106 */
[-C--:B------:R-:W-:Y:S01]  /*2ea10*/  LEA.HI.X.SX32 R33, R44, R71.reuse, 0x1, P1 ;  /* 0x000000472c217211 */ /* 0x080fe200008f0eff */
[----:B------:R-:W-:Y:S01]  /*2ea20*/  IMAD R44, R49, 0x2, R40 ;  /* 0x00000002312c7824 */ /* 0x000fe200078e0228 */
[----:B------:R-:W-:Y:S01]  /*2ea30*/  LEA.HI.X.SX32 R37, R38, R71, 0x1, P4 ;  /* 0x0000004726257211 */ /* 0x000fe200020f0eff */
[----:B------:R0:W-:Y:S01]  /*2ea40*/  STG.E.U8 desc[UR6][R34.64], R30 ;  /* 0x0000001e22007986 */ /* 0x0001e2000c101106 */
[----:B------:R-:W3:Y:S08]  /*2ea50*/  LDC R51, c[0x0][0x278] ;  /* 0x00009e00ff337b82 */ /* 0x000ef00000000800 */
[----:B0-----:R-:W0:Y:S01]  /*2ea60*/  LDC R25, c[0x0][0x278] ;  /* 0x00009e00ff197b82 */ /* 0x001e220000000800 */
[----:B------:R-:W-:Y:S01]  /*2ea70*/  STG.E.U8 desc[UR6][R32.64], R28 ;  /* 0x0000001c20007986 */ /* 0x000fe2000c101106 */
[----:B------:R-:W-:Y:S01]  /*2ea80*/  IMAD R42, R29, 0x2, R44 ;  /* 0x000000021d2a7824 */ /* 0x000fe200078e022c */
[----:B------:R-:W-:-:S02]  /*2ea90*/  IADD3 R38, P1, R40, R75, RZ ;  /* 0x0000004b28267210 */ /* 0x000fc40007f3e0ff */
[----:B------:R4:W-:Y:S03]  /*2eaa0*/  STG.E.U8 desc[UR6][R36.64], R27 ;  /* 0x0000001b24007986 */ /* 0x0009e6000c101106 */
[----:B------:R-:W0:Y:S01]  /*2eab0*/  LDC R43, c[0x0][0x278] ;  /* 0x00009e00ff2b7b82 */ /* 0x000e220000000800 */
[----:B------:R-:W-:Y:S01]  /*2eac0*/  IMAD R34, R45, 0x2, R42 ;  /* 0x000000022d227824 */ /* 0x000fe200078e022a */
[----:B------:R-:W-:Y:S02]  /*2ead0*/  IADD3 R30, P4, R44, R75, RZ ;  /* 0x0000004b2c1e7210 */ /* 0x000fe40007f9e0ff */
[----:B------:R-:W-:-:S04]  /*2eae0*/  LEA.HI.X.SX32 R39, R40, R71, 0x1, P1 ;  /* 0x0000004728277211 */ /* 0x000fc800008f0eff */
[----:B------:R-:W3:Y:S01]  /*2eaf0*/  LDC R49, c[0x0][0x278] ;  /* 0x00009e00ff317b82 */ /* 0x000ee20000000800 */
[----:B----4-:R-:W-:-:S07]  /*2eb00*/  IMAD R36, R41, 0x2, R34 ;  /* 0x0000000229247824 */ /* 0x010fce00078e0222 */
[----:B------:R-:W4:Y:S01]  /*2eb10*/  LDC R37, c[0x0][0x278] ;  /* 0x00009e00ff257b82 */ /* 0x000f220000000800 */
[----:B------:R-:W-:Y:S02]  /*2eb20*/  IADD3 R28, P1, R42, R75, RZ ;  /* 0x0000004b2a1c7210 */ /* 0x000fe40007f3e0ff */
[----:B------:R-:W-:Y:S01]  /*2eb30*/  LEA.HI.X.SX32 R31, R44, R71, 0x1, P4 ;  /* 0x000000472c1f7211 */ /* 0x000fe200020f0eff */
[----:B------:R0:W-:Y:S01]  /*2eb40*/  STG.E.U8 desc[UR6][R38.64], R21 ;  /* 0x0000001526007986 */ /* 0x0001e2000c101106 */
[----:B------:R-:W-:-:S03]  /*2eb50*/  IADD3 R32, P4, R34, R75, RZ ;  /* 0x0000004b22207210 */ /* 0x000fc60007f9e0ff */
[----:B------:R-:W4:Y:S01]  /*2eb60*/  LDC R41, c[0x0][0x278] ;  /* 0x00009e00ff297b82 */ /* 0x000f220000000800 */
[-C--:B------:R-:W-:Y:S01]  /*2eb70*/  LEA.HI.X.SX32 R29, R42, R71.reuse, 0x1, P1 ;  /* 0x000000472a1d7211 */ /* 0x080fe200008f0eff */
[----:B-1----:R-:W-:Y:S01]  /*2eb80*/  IMAD R40, R47, 0x2, R36 ;  /* 0x000000022f287824 */ /* 0x002fe200078e0224 */
[----:B------:R-:W-:-:S05]  /*2eb90*/  LEA.HI.X.SX32 R33, R34, R71, 0x1, P4 ;  /* 0x0000004722217211 */ /* 0x000fca00020f0eff */
[----:B0-----:R-:W0:Y:S01]  /*2eba0*/  LDC R21, c[0x0][0x278] ;  /* 0x00009e00ff157b82 */ /* 0x001e220000000800 */
[----:B------:R1:W-:Y:S01]  /*2ebb0*/  STG.E.U8 desc[UR6][R30.64], R26 ;  /* 0x0000001a1e007986 */ /* 0x0003e2000c101106 */
[----:B------:R-:W-:Y:S01]  /*2ebc0*/  IMAD R38, R25, 0x2, R40 ;  /* 0x0000000219267824 */ /* 0x000fe200078e0228 */
[C---:B------:R-:W-:Y:S02]  /*2ebd0*/  IADD3 R34, P1, R36.reuse, R75, RZ ;  /* 0x0000004b24227210 */ /* 0x040fe40007f3e0ff */
[----:B------:R1:W-:Y:S03]  /*2ebe0*/  STG.E.U8 desc[UR6][R28.64], R24 ;  /* 0x000000181c007986 */ /* 0x0003e6000c101106 */
[----:B------:R-:W0:Y:S01]  /*2ebf0*/  LDC R39, c[0x0][0x278] ;  /* 0x00009e00ff277b82 */ /* 0x000e220000000800 */
[----:B------:R4:W-:Y:S01]  /*2ec00*/  STG.E.U8 desc[UR6][R32.64], R23 ;  /* 0x0000001720007986 */ /* 0x0009e2000c101106 */
[----:B------:R-:W-:Y:S01]  /*2ec10*/  LEA.HI.X.SX32 R35, R36, R71, 0x1, P1 ;  /* 0x0000004724237211 */ /* 0x000fe200008f0eff */
[----:B-1----:R-:W-:Y:S01]  /*2ec20*/  IMAD R30, R43, 0x2, R38 ;  /* 0x000000022b1e7824 */ /* 0x002fe200078e0226 */
[----:B------:R-:W-:-:S04]  /*2ec30*/  IADD3 R26, P4, R40, R75, RZ ;  /* 0x0000004b281a7210 */ /* 0x000fc80007f9e0ff */
[----:B------:R-:W1:Y:S01]  /*2ec40*/  LDC R45, c[0x0][0x278] ;  /* 0x00009e00ff2d7b82 */ /* 0x000e620000000800 */
[----:B------:R-:W-:-:S07]  /*2ec50*/  IADD3 R24, P1, R38, R75, RZ ;  /* 0x0000004b26187210 */ /* 0x000fce0007f3e0ff */
[----:B----4-:R-:W4:Y:S01]  /*2ec60*/  LDC R33, c[0x0][0x278] ;  /* 0x00009e00ff217b82 */ /* 0x010f220000000800 */
[----:B------:R-:W-:Y:S01]  /*2ec70*/  IMAD R32, R37, 0x2, R30 ;  /* 0x0000000225207824 */ /* 0x000fe200078e021e */
[----:B------:R-:W-:Y:S01]  /*2ec80*/  LEA.HI.X.SX32 R27, R40, R71, 0x1, P4 ;  /* 0x00000047281b7211 */ /* 0x000fe200020f0eff */
[----:B------:R0:W-:Y:S01]  /*2ec90*/  STG.E.U8 desc[UR6][R34.64], R17 ;  /* 0x0000001122007986 */ /* 0x0001e2000c101106 */
[----:B------:R-:W-:-:S04]  /*2eca0*/  IADD3 R28, P4, R30, R75, RZ ;  /* 0x0000004b1e1c7210 */ /* 0x000fc80007f9e0ff */
[----:B------:R-:W1:Y:S01]  /*2ecb0*/  LDC R37, c[0x0][0x278] ;  /* 0x00009e00ff257b82 */ /* 0x000e620000000800 */
[-C--:B------:R-:W-:Y:S01]  /*2ecc0*/  LEA.HI.X.SX32 R25, R38, R71.reuse, 0x1, P1 ;  /* 0x0000004726197211 */ /* 0x080fe200008f0eff */
[----:B------:R-:W-:Y:S01]  /*2ecd0*/  IMAD R36, R41, 0x2, R32 ;  /* 0x0000000229247824 */ /* 0x000fe200078e0220 */
[----:B------:R-:W-:-:S05]  /*2ece0*/  LEA.HI.X.SX32 R29, R30, R71, 0x1, P4 ;  /* 0x000000471e1d7211 */ /* 0x000fca00020f0eff */
[----:B0-----:R-:W0:Y:S01]  /*2ecf0*/  LDC R17, c[0x0][0x278] ;  /* 0x00009e00ff117b82 */ /* 0x001e220000000800 */
[----:B------:R4:W-:Y:S01]  /*2ed00*/  STG.E.U8 desc[UR6][R26.64], R22 ;  /* 0x000000161a007986 */ /* 0x0009e2000c101106 */
[----:B------:R-:W-:-:S03]  /*2ed10*/  IMAD R34, R21, 0x2, R36 ;  /* 0x0000000215227824 */ /* 0x000fc600078e0224 */
[----:B------:R-:W-:Y:S03]  /*2ed20*/  STG.E.U8 desc[UR6][R24.64], R20 ;  /* 0x0000001418007986 */ /* 0x000fe6000c101106 */
[----:B------:R-:W3:Y:S01]  /*2ed30*/  LDC R35, c[0x0][0x278] ;  /* 0x00009e00ff237b82 */ /* 0x000ee20000000800 */
[----:B------:R4:W-:Y:S01]  /*2ed40*/  STG.E.U8 desc[UR6][R28.64], R19 ;  /* 0x000000131c007986 */ /* 0x0009e2000c101106 */
[----:B------:R-:W-:Y:S01]  /*2ed50*/  IADD3 R30, P1, R32, R75, RZ ;  /* 0x0000004b201e7210 */ /* 0x000fe20007f3e0ff */
[----:B----4-:R-:W-:-:S03]  /*2ed60*/  IMAD R26, R39, 0x2, R34 ;  /* 0x00000002271a7824 */ /* 0x010fc600078e0222 */
[----:B------:R-:W-:Y:S02]  /*2ed70*/  LEA.HI.X.SX32 R31, R32, R71, 0x1, P1 ;  /* 0x00000047201f7211 */ /* 0x000fe400008f0eff */
[----:B------:R-:W4:Y:S01]  /*2ed80*/  LDC R43, c[0x0][0x278] ;  /* 0x00009e00ff2b7b82 */ /* 0x000f220000000800 */
[----:B------:R-:W-:-:S07]  /*2ed90*/  IADD3 R22, P4, R36, R75, RZ ;  /* 0x0000004b24167210 */ /* 0x000fce0007f9e0ff */
[----:B------:R-:W2:Y:S01]  /*2eda0*/  LDC R29, c[0x0][0x278] ;  /* 0x00009e00ff1d7b82 */ /* 0x000ea20000000800 */
[----:B------:R-:W-:Y:S01]  /*2edb0*/  IMAD R28, R33, 0x2, R26 ;  /* 0x00000002211c7824 */ /* 0x000fe200078e021a */
[----:B------:R-:W-:Y:S01]  /*2edc0*/  IADD3 R20, P1, R34, R75, RZ ;  /* 0x0000004b22147210 */ /* 0x000fe20007f3e0ff */
[----:B------:R1:W-:Y:S01]  /*2edd0*/  STG.E.U8 desc[UR6][R30.64], R13 ;  /* 0x0000000d1e007986 */ /* 0x0003e2000c101106 */
[----:B------:R-:W-:-:S04]  /*2ede0*/  LEA.HI.X.SX32 R23, R36, R71, 0x1, P4 ;  /* 0x0000004724177211 */ /* 0x000fc800020f0eff */
[----:B------:R-:W4:Y:S01]  /*2edf0*/  LDC R33, c[0x0][0x278] ;  /* 0x00009e00ff217b82 */ /* 0x000f220000000800 */
[----:B------:R-:W-:Y:S01]  /*2ee00*/  IADD3 R24, P4, R26, R75, RZ ;  /* 0x0000004b1a187210 */ /* 0x000fe20007f9e0ff */
[----:B-1----:R-:W-:Y:S01]  /*2ee10*/  IMAD R32, R37, 0x2, R28 ;  /* 0x0000000225207824 */ /* 0x002fe200078e021c */
[----:B------:R-:W-:-:S05]  /*2ee20*/  LEA.HI.X.SX32 R21, R34, R71, 0x1, P1 ;  /* 0x0000004722157211 */ /* 0x000fca00008f0eff */
[----:B------:R-:W1:Y:S01]  /*2ee30*/  LDC R13, c[0x0][0x278] ;  /* 0x00009e00ff0d7b82 */ /* 0x000e620000000800 */
[----:B------:R-:W-:Y:S01]  /*2ee40*/  LEA.HI.X.SX32 R25, R26, R71, 0x1, P4 ;  /* 0x000000471a197211 */ /* 0x000fe200020f0eff */
[----:B0-----:R-:W-:Y:S01]  /*2ee50*/  IMAD R30, R17, 0x2, R32 ;  /* 0x00000002111e7824 */ /* 0x001fe200078e0220 */
[----:B------:R3:W-:Y:S01]  /*2ee60*/  STG.E.U8 desc[UR6][R22.64], R18 ;  /* 0x0000001216007986 */ /* 0x0007e2000c101106 */
[----:B------:R-:W-:-:S04]  /*2ee70*/  IADD3 R26, P1, R28, R75, RZ ;  /* 0x0000004b1c1a7210 */ /* 0x000fc80007f3e0ff */
[----:B------:R-:W0:Y:S01]  /*2ee80*/  LDC R31, c[0x0][0x278] ;  /* 0x00009e00ff1f7b82 */ /* 0x000e220000000800 */
[----:B------:R-:W-:Y:S01]  /*2ee90*/  STG.E.U8 desc[UR6][R20.64], R16 ;  /* 0x0000001014007986 */ /* 0x000fe2000c101106 */
[----:B------:R-:W-:-:S03]  /*2eea0*/  LEA.HI.X.SX32 R27, R28, R71, 0x1, P1 ;  /* 0x000000471c1b7211 */ /* 0x000fc600008f0eff */
[----:B------:R2:W-:Y:S01]  /*2eeb0*/  STG.E.U8 desc[UR6][R24.64], R15 ;  /* 0x0000000f18007986 */ /* 0x0005e2000c101106 */
[----:B---3--:R-:W-:Y:S01]  /*2eec0*/  IMAD R22, R35, 0x2, R30 ;  /* 0x0000000223167824 */ /* 0x008fe200078e021e */
[C---:B------:R-:W-:Y:S02]  /*2eed0*/  IADD3 R18, P4, R32.reuse, R75, RZ ;  /* 0x0000004b20127210 */ /* 0x040fe40007f9e0ff */
[----:B------:R3:W-:Y:S01]  /*2eee0*/  STG.E.U8 desc[UR6][R26.64], R10 ;  /* 0x0000000a1a007986 */ /* 0x0007e2000c101106 */
[----:B------:R-:W0:Y:S08]  /*2eef0*/  LDC R47, c[0x0][0x278] ;  /* 0x00009e00ff2f7b82 */ /* 0x000e300000000800 */
[----:B--2---:R-:W2:Y:S01]  /*2ef00*/  LDC R25, c[0x0][0x278] ;  /* 0x00009e00ff197b82 */ /* 0x004ea20000000800 */
[----:B------:R-:W-:Y:S01]  /*2ef10*/  IMAD R24, R29, 0x2, R22 ;  /* 0x000000021d187824 */ /* 0x000fe200078e0216 */
[----:B------:R-:W-:-:S06]  /*2ef20*/  LEA.HI.X.SX32 R19, R32, R71, 0x1, P4 ;  /* 0x0000004720137211 */ /* 0x000fcc00020f0eff */
[----:B------:R-:W2:Y:S01]  /*2ef30*/  LDC R29, c[0x0][0x278] ;  /* 0x00009e00ff1d7b82 */ /* 0x000ea20000000800 */
[-C--:B------:R-:W-:Y:S01]  /*2ef40*/  IADD3 R16, P1, R30, R75.reuse, RZ ;  /* 0x0000004b1e107210 */ /* 0x080fe20007f3e0ff */
[----:B----4-:R-:W-:Y:S01]  /*2ef50*/  IMAD R28, R33, 0x2, R24 ;  /* 0x00000002211c7824 */ /* 0x010fe200078e0218 */
[----:B------:R-:W-:-:S05]  /*2ef60*/  IADD3 R20, P4, R22, R75, RZ ;  /* 0x0000004b16147210 */ /* 0x000fca0007f9e0ff */
[----:B---3--:R-:W3:Y:S01]  /*2ef70*/  LDC R27, c[0x0][0x278] ;  /* 0x00009e00ff1b7b82 */ /* 0x008ee20000000800 */
[-C--:B------:R-:W-:Y:S01]  /*2ef80*/  LEA.HI.X.SX32 R17, R30, R71.reuse, 0x1, P1 ;  /* 0x000000471e117211 */ /* 0x080fe200008f0eff */
[----:B------:R4:W-:Y:S01]  /*2ef90*/  STG.E.U8 desc[UR6][R18.64], R14 ;  /* 0x0000000e12007986 */ /* 0x0009e2000c101106 */
[----:B-1----:R-:W-:Y:S01]  /*2efa0*/  IMAD R26, R13, 0x2, R28 ;  /* 0x000000020d1a7824 */ /* 0x002fe200078e021c */
[----:B------:R-:W-:Y:S02]  /*2efb0*/  LEA.HI.X.SX32 R21, R22, R71, 0x1, P4 ;  /* 0x0000004716157211 */ /* 0x000fe400020f0eff */
[----:B------:R-:W-:Y:S01]  /*2efc0*/  STG.E.U8 desc[UR6][R16.64], R12 ;  /* 0x0000000c10007986 */ /* 0x000fe2000c101106 */
[-C--:B------:R-:W-:Y:S01]  /*2efd0*/  IADD3 R22, P1, R24, R75.reuse, RZ ;  /* 0x0000004b18167210 */ /* 0x080fe20007f3e0ff */
[----:B----4-:R-:W1:Y:S01]  /*2efe0*/  LDC R19, c[0x0][0x278] ;  /* 0x00009e00ff137b82 */ /* 0x010e620000000800 */
[----:B------:R-:W-:Y:S01]  /*2eff0*/  IADD3 R14, P4, R28, R75, RZ ;  /* 0x0000004b1c0e7210 */ /* 0x000fe20007f9e0ff */
[----:B0-----:R-:W-:Y:S01]  /*2f000*/  IMAD R18, R31, 0x2, R26 ;  /* 0x000000021f127824 */ /* 0x001fe200078e021a */
[----:B------:R0:W-:Y:S01]  /*2f010*/  STG.E.U8 desc[UR6][R20.64], R11 ;  /* 0x0000000b14007986 */ /* 0x0001e2000c101106 */
[----:B------:R-:W-:-:S02]  /*2f020*/  LEA.HI.X.SX32 R23, R24, R71, 0x1, P1 ;  /* 0x0000004718177211 */ /* 0x000fc400008f0eff */
[----:B------:R-:W-:Y:S02]  /*2f030*/  LEA.HI.X.SX32 R15, R28, R71, 0x1, P4 ;  /* 0x000000471c0f7211 */ /* 0x000fe400020f0eff */
[C---:B------:R-:W-:Y:S01]  /*2f040*/  IADD3 R10, P4, R18.reuse, R75, RZ ;  /* 0x0000004b120a7210 */ /* 0x040fe20007f9e0ff */
[----:B0-----:R-:W0:Y:S01]  /*2f050*/  LDC R21, c[0x0][0x278] ;  /* 0x00009e00ff157b82 */ /* 0x001e220000000800 */
[----:B--2---:R-:W-:Y:S02]  /*2f060*/  IMAD R20, R25, 0x2, R18 ;  /* 0x0000000219147824 */ /* 0x004fe400078e0212 */
[----:B------:R-:W-:Y:S01]  /*2f070*/  LEA.HI.X.SX32 R11, R18, R71, 0x1, P4 ;  /* 0x00000047120b7211 */ /* 0x000fe200020f0eff */
[----:B------:R2:W-:Y:S01]  /*2f080*/  STG.E.U8 desc[UR6][R22.64], R77 ;  /* 0x0000004d16007986 */ /* 0x0005e2000c101106 */
[C---:B------:R-:W-:Y:S01]  /*2f090*/  IADD3 R12, P1, R26.reuse, R75, RZ ;  /* 0x0000004b1a0c7210 */ /* 0x040fe20007f3e0ff */
[----:B------:R-:W-:Y:S02]  /*2f0a0*/  IMAD R18, R29, 0x2, R20 ;  /* 0x000000021d127824 */ /* 0x000fe400078e0214 */
[----:B------:R-:W4:Y:S01]  /*2f0b0*/  LDC R25, c[0x0][0x278] ;  /* 0x00009e00ff197b82 */ /* 0x000f220000000800 */
[----:B------:R-:W-:-:S02]  /*2f0c0*/  LEA.HI.X.SX32 R13, R26, R71, 0x1, P1 ;  /* 0x000000471a0d7211 */ /* 0x000fc400008f0eff */
[----:B------:R-:W-:-:S05]  /*2f0d0*/  IADD3 R16, P1, R20, R75, RZ ;  /* 0x0000004b14107210 */ /* 0x000fca0007f3e0ff */
[----:B--2---:R-:W2:Y:S01]  /*2f0e0*/  LDC R23, c[0x0][0x278] ;  /* 0x00009e00ff177b82 */ /* 0x004ea20000000800 */
[----:B---3--:R-:W-:Y:S01]  /*2f0f0*/  IMAD R22, R27, 0x2, R18 ;  /* 0x000000021b167824 */ /* 0x008fe200078e0212 */
[----:B------:R3:W-:Y:S01]  /*2f100*/  STG.E.U8 desc[UR6][R14.64], R81 ;  /* 0x000000510e007986 */ /* 0x0007e2000c101106 */
[----:B------:R-:W-:-:S05]  /*2f110*/  LEA.HI.X.SX32 R17, R20, R71, 0x1, P1 ;  /* 0x0000004714117211 */ /* 0x000fca00008f0eff */
[----:B------:R-:W2:Y:S01]  /*2f120*/  LDC R27, c[0x0][0x278] ;  /* 0x00009e00ff1b7b82 */ /* 0x000ea20000000800 */
[----:B------:R-:W-:Y:S01]  /*2f130*/  STG.E.U8 desc[UR6][R12.64], R84 ;  /* 0x000000540c007986 */ /* 0x000fe2000c101106 */
[----:B-1----:R-:W-:-:S03]  /*2f140*/  IMAD R20, R19, 0x2, R22 ;  /* 0x0000000213147824 */ /* 0x002fc600078e0216 */
[----:B------:R1:W-:Y:S01]  /*2f150*/  STG.E.U8 desc[UR6][R10.64], R9 ;  /* 0x000000090a007986 */ /* 0x0003e2000c101106 */
[C---:B---3--:R-:W-:Y:S02]  /*2f160*/  IADD3 R14, P4, R18.reuse, R75, RZ ;  /* 0x0000004b120e7210 */ /* 0x048fe40007f9e0ff */
[----:B------:R-:W3:Y:S02]  /*2f170*/  LDC R19, c[0x0][0x278] ;  /* 0x00009e00ff137b82 */ /* 0x000ee40000000800 */
[----:B------:R-:W-:Y:S01]  /*2f180*/  LEA.HI.X.SX32 R15, R18, R71, 0x1, P4 ;  /* 0x00000047120f7211 */ /* 0x000fe200020f0eff */
[----:B0-----:R-:W-:-:S05]  /*2f190*/  IMAD R18, R21, 0x2, R20 ;  /* 0x0000000215127824 */ /* 0x001fca00078e0214 */
[----:B-1----:R-:W0:Y:S01]  /*2f1a0*/  LDC R9, c[0x0][0x278] ;  /* 0x00009e00ff097b82 */ /* 0x002e220000000800 */
[-C--:B------:R-:W-:Y:S01]  /*2f1b0*/  IADD3 R10, P4, R20, R75.reuse, RZ ;  /* 0x0000004b140a7210 */ /* 0x080fe20007f9e0ff */
[----:B------:R1:W-:Y:S01]  /*2f1c0*/  STG.E.U8 desc[UR6][R16.64], R7 ;  /* 0x0000000710007986 */ /* 0x0003e2000c101106 */
[----:B------:R-:W-:Y:S02]  /*2f1d0*/  IADD3 R12, P1, R22, R75, RZ ;  /* 0x0000004b160c7210 */ /* 0x000fe40007f3e0ff */
[-C--:B------:R-:W-:Y:S01]  /*2f1e0*/  LEA.HI.X.SX32 R11, R20, R71.reuse, 0x1, P4 ;  /* 0x00000047140b7211 */ /* 0x080fe200020f0eff */
[----:B----4-:R-:W-:Y:S01]  /*2f1f0*/  IMAD R20, R25, 0x2, R18 ;  /* 0x0000000219147824 */ /* 0x010fe200078e0212 */
[----:B------:R-:W-:Y:S01]  /*2f200*/  LEA.HI.X.SX32 R13, R22, R71, 0x1, P1 ;  /* 0x00000047160d7211 */ /* 0x000fe200008f0eff */
[----:B------:R-:W4:Y:S02]  /*2f210*/  LDC R21, c[0x0][0x278] ;  /* 0x00009e00ff157b82 */ /* 0x000f240000000800 */
[----:B--2---:R-:W-:-:S06]  /*2f220*/  IMAD R22, R23, 0x2, R20 ;  /* 0x0000000217167824 */ /* 0x004fcc00078e0214 */
[----:B-1----:R-:W1:Y:S01]  /*2f230*/  LDC R7, c[0x0][0x278] ;  /* 0x00009e00ff077b82 */ /* 0x002e620000000800 */
[C---:B------:R-:W-:Y:S01]  /*2f240*/  IADD3 R16, P1, R18.reuse, R75, RZ ;  /* 0x0000004b12107210 */ /* 0x040fe20007f3e0ff */
[----:B------:R2:W-:Y:S03]  /*2f250*/  STG.E.U8 desc[UR6][R14.64], R59 ;  /* 0x0000003b0e007986 */ /* 0x0005e6000c101106 */
[----:B------:R-:W-:Y:S01]  /*2f260*/  LEA.HI.X.SX32 R17, R18, R71, 0x1, P1 ;  /* 0x0000004712117211 */ /* 0x000fe200008f0eff */
[----:B------:R-:W-:Y:S02]  /*2f270*/  IMAD R18, R27, 0x2, R22 ;  /* 0x000000021b127824 */ /* 0x000fe400078e0216 */
[----:B------:R-:W4:Y:S01]  /*2f280*/  LDC R23, c[0x0][0x278] ;  /* 0x00009e00ff177b82 */ /* 0x000f220000000800 */
[----:B------:R3:W-:Y:S01]  /*2f290*/  STG.E.U8 desc[UR6][R12.64], R80 ;  /* 0x000000500c007986 */ /* 0x0007e2000c101106 */
[----:B--2---:R-:W-:-:S03]  /*2f2a0*/  IADD3 R14, P4, R20, R75, RZ ;  /* 0x0000004b140e7210 */ /* 0x004fc60007f9e0ff */
[----:B------:R2:W-:Y:S03]  /*2f2b0*/  STG.E.U8 desc[UR6][R10.64], R8 ;  /* 0x000000080a007986 */ /* 0x0005e6000c101106 */
[----:B------:R-:W4:Y:S01]  /*2f2c0*/  LDC R25, c[0x0][0x278] ;  /* 0x00009e00ff197b82 */ /* 0x000f220000000800 */
[----:B------:R-:W-:Y:S01]  /*2f2d0*/  LEA.HI.X.SX32 R15, R20, R71, 0x1, P4 ;  /* 0x00000047140f7211 */ /* 0x000fe200020f0eff */
[----:B0-----:R-:W-:Y:S01]  /*2f2e0*/  IMAD R20, R9, 0x2, R18 ;  /* 0x0000000209147824 */ /* 0x001fe200078e0212 */
[----:B------:R0:W-:Y:S01]  /*2f2f0*/  STG.E.U8 desc[UR6][R16.64], R5 ;  /* 0x0000000510007986 */ /* 0x0001e2000c101106 */
[-C--:B---3--:R-:W-:Y:S02]  /*2f300*/  IADD3 R12, P1, R22, R75.reuse, RZ ;  /* 0x0000004b160c7210 */ /* 0x088fe40007f3e0ff */
[----:B--2---:R-:W-:-:S04]  /*2f310*/  IADD3 R8, P4, R18, R75, RZ ;  /* 0x0000004b12087210 */ /* 0x004fc80007f9e0ff */
[-C--:B------:R-:W-:Y:S01]  /*2f320*/  LEA.HI.X.SX32 R9, R18, R71.reuse, 0x1, P4 ;  /* 0x0000004712097211 */ /* 0x080fe200020f0eff */
[----:B0-----:R-:W0:Y:S01]  /*2f330*/  LDC R5, c[0x0][0x278] ;  /* 0x00009e00ff057b82 */ /* 0x001e220000000800 */
[----:B------:R-:W-:Y:S01]  /*2f340*/  IMAD R18, R19, 0x2, R20 ;  /* 0x0000000213127824 */ /* 0x000fe200078e0214 */
[----:B------:R-:W-:Y:S02]  /*2f350*/  LEA.HI.X.SX32 R13, R22, R71, 0x1, P1 ;  /* 0x00000047160d7211 */ /* 0x000fe400008f0eff */
[----:B------:R-:W-:Y:S01]  /*2f360*/  IADD3 R10, P1, R20, R75, RZ ;  /* 0x0000004b140a7210 */ /* 0x000fe20007f3e0ff */
[----:B-1----:R-:W-:-:S03]  /*2f370*/  IMAD R16, R7, 0x2, R18 ;  /* 0x0000000207107824 */ /* 0x002fc600078e0212 */
[----:B------:R-:W1:Y:S01]  /*2f380*/  LDC R17, c[0x0][0x278] ;  /* 0x00009e00ff117b82 */ /* 0x000e620000000800 */
[----:B------:R2:W-:Y:S01]  /*2f390*/  STG.E.U8 desc[UR6][R14.64], R58 ;  /* 0x0000003a0e007986 */ /* 0x0005e2000c101106 */
[----:B------:R-:W-:Y:S01]  /*2f3a0*/  LEA.HI.X.SX32 R11, R20, R71, 0x1, P1 ;  /* 0x00000047140b7211 */ /* 0x000fe200008f0eff */
[----:B----4-:R-:W-:Y:S02]  /*2f3b0*/  IMAD R20, R21, 0x2, R16 ;  /* 0x0000000215147824 */ /* 0x010fe400078e0210 */
[----:B------:R3:W-:Y:S03]  /*2f3c0*/  STG.E.U8 desc[UR6][R12.64], R78 ;  /* 0x0000004e0c007986 */ /* 0x0007e6000c101106 */
[----:B------:R-:W4:Y:S01]  /*2f3d0*/  LDC R19, c[0x0][0x278] ;  /* 0x00009e00ff137b82 */ /* 0x000f220000000800 */
[----:B------:R3:W-:Y:S01]  /*2f3e0*/  STG.E.U8 desc[UR6][R8.64], R6 ;  /* 0x0000000608007986 */ /* 0x0007e2000c101106 */
[----:B--2---:R-:W-:-:S06]  /*2f3f0*/  IADD3 R14, P4, R18, R75, RZ ;  /* 0x0000004b120e7210 */ /* 0x004fcc0007f9e0ff */
[----:B------:R-:W2:Y:S01]  /*2f400*/  LDC R21, c[0x0][0x278] ;  /* 0x00009e00ff157b82 */ /* 0x000ea20000000800 */
[----:B---3--:R-:W-:-:S04]  /*2f410*/  IADD3 R12, P1, R16, R75, RZ ;  /* 0x0000004b100c7210 */ /* 0x008fc80007f3e0ff */
[-C--:B------:R-:W-:Y:S01]  /*2f420*/  LEA.HI.X.SX32 R13, R16, R71.reuse, 0x1, P1 ;  /* 0x00000047100d7211 */ /* 0x080fe200008f0eff */
[----:B------:R-:W-:Y:S01]  /*2f430*/  IMAD R16, R23, 0x2, R20 ;  /* 0x0000000217107824 */ /* 0x000fe200078e0214 */
[----:B------:R-:W-:Y:S01]  /*2f440*/  LEA.HI.X.SX32 R15, R18, R71, 0x1, P4 ;  /* 0x00000047120f7211 */ /* 0x000fe200020f0eff */
[----:B------:R3:W-:Y:S01]  /*2f450*/  STG.E.U8 desc[UR6][R10.64], R3 ;  /* 0x000000030a007986 */ /* 0x0007e2000c101106 */
[C---:B------:R-:W-:Y:S01]  /*2f460*/  IADD3 R6, P4, R20.reuse, R75, RZ ;  /* 0x0000004b14067210 */ /* 0x040fe20007f9e0ff */
[----:B------:R-:W-:Y:S01]  /*2f470*/  IMAD R18, R25, 0x2, R16 ;  /* 0x0000000219127824 */ /* 0x000fe200078e0210 */
[----:B------:R-:W2:Y:S08]  /*2f480*/  LDC R23, c[0x0][0x278] ;  /* 0x00009e00ff177b82 */ /* 0x000eb00000000800 */
[----:B---3--:R-:W3:Y:S01]  /*2f490*/  LDC R3, c[0x0][0x278] ;  /* 0x00009e00ff037b82 */ /* 0x008ee20000000800 */
[----:B------:R-:W-:Y:S01]  /*2f4a0*/  LEA.HI.X.SX32 R7, R20, R71, 0x1, P4 ;  /* 0x0000004714077211 */ /* 0x000fe200020f0eff */
[----:B0-----:R-:W-:Y:S01]  /*2f4b0*/  IMAD R20, R5, 0x2, R18 ;  /* 0x0000000205147824 */ /* 0x001fe200078e0212 */
[----:B------:R1:W-:Y:S01]  /*2f4c0*/  STG.E.U8 desc[UR6][R14.64], R53 ;  /* 0x000000350e007986 */ /* 0x0003e2000c101106 */
[----:B------:R-:W-:-:S03]  /*2f4d0*/  IADD3 R8, P1, R16, R75, RZ ;  /* 0x0000004b10087210 */ /* 0x000fc60007f3e0ff */
[----:B------:R-:W0:Y:S01]  /*2f4e0*/  LDS.128 R24, [R0] ;  /* 0x0000000000187984 */ /* 0x000e220000000c00 */
[----:B------:R-:W0:Y:S01]  /*2f4f0*/  LDC R5, c[0x0][0x278] ;  /* 0x00009e00ff057b82 */ /* 0x000e220000000800 */
[----:B------:R-:W-:Y:S02]  /*2f500*/  IADD3 R10, P4, R18, R75, RZ ;  /* 0x0000004b120a7210 */ /* 0x000fe40007f9e0ff */
[----:B------:R4:W-:Y:S01]  /*2f510*/  STG.E.U8 desc[UR6][R12.64], R76 ;  /* 0x0000004c0c007986 */ /* 0x0009e2000c101106 */
[----:B-1----:R-:W-:-:S04]  /*2f520*/  IMAD R14, R17, 0x2, R20 ;  /* 0x00000002110e7824 */ /* 0x002fc800078e0214 */
[----:B------:R-:W1:Y:S01]  /*2f530*/  LDC R15, c[0x0][0x278] ;  /* 0x00009e00ff0f7b82 */ /* 0x000e620000000800 */
[----:B------:R2:W-:Y:S01]  /*2f540*/  STG.E.U8 desc[UR6][R6.64], R87 ;  /* 0x0000005706007986 */ /* 0x0005e2000c101106 */
[-C--:B------:R-:W-:Y:S02]  /*2f550*/  LEA.HI.X.SX32 R11, R18, R71.reuse, 0x1, P4 ;  /* 0x00000047120b7211 */ /* 0x080fe400020f0eff */
[----:B------:R-:W-:Y:S01]  /*2f560*/  LEA.HI.X.SX32 R9, R16, R71, 0x1, P1 ;  /* 0x0000004710097211 */ /* 0x000fe200008f0eff */
[----:B----4-:R-:W-:-:S03]  /*2f570*/  IMAD R16, R19, 0x2, R14 ;  /* 0x0000000213107824 */ /* 0x010fc600078e020e */
[----:B------:R-:W4:Y:S01]  /*2f580*/  LDC R17, c[0x0][0x278] ;  /* 0x00009e00ff117b82 */ /* 0x000f220000000800 */
[-C--:B------:R-:W-:Y:S02]  /*2f590*/  IADD3 R12, P1, R20, R75.reuse, RZ ;  /* 0x0000004b140c7210 */ /* 0x080fe40007f3e0ff */
[----:B--2---:R-:W-:-:S05]  /*2f5a0*/  IADD3 R6, P4, R14, R75, RZ ;  /* 0x0000004b0e067210 */ /* 0x004fca0007f9e0ff */
[----:B------:R-:W2:Y:S01]  /*2f5b0*/  LDC R19, c[0x0][0x278] ;  /* 0x00009e00ff137b82 */ /* 0x000ea20000000800 */
[-C--:B------:R-:W-:Y:S01]  /*2f5c0*/  LEA.HI.X.SX32 R7, R14, R71.reuse, 0x1, P4 ;  /* 0x000000470e077211 */ /* 0x080fe200020f0eff */
[----:B------:R-:W-:Y:S01]  /*2f5d0*/  IMAD R14, R21, 0x2, R16 ;  /* 0x00000002150e7824 */ /* 0x000fe200078e0210 */
[----:B------:R0:W-:Y:S01]  /*2f5e0*/  STG.E.U8 desc[UR6][R8.64], R89 ;  /* 0x0000005908007986 */ /* 0x0001e2000c101106 */
[----:B------:R-:W-:Y:S02]  /*2f5f0*/  LEA.HI.X.SX32 R13, R20, R71, 0x1, P1 ;  /* 0x00000047140d7211 */ /* 0x000fe400008f0eff */
[----:B---3--:R-:W-:Y:S02]  /*2f600*/  IMAD R18, R3, 0x2, R14 ;  /* 0x0000000203127824 */ /* 0x008fe400078e020e */
[----:B------:R-:W3:Y:S01]  /*2f610*/  LDC R3, c[0x0][0x278] ;  /* 0x00009e00ff037b82 */ /* 0x000ee20000000800 */
[----:B------:R1:W-:Y:S01]  /*2f620*/  STG.E.U8 desc[UR6][R10.64], R93 ;  /* 0x0000005d0a007986 */ /* 0x0003e2000c101106 */
[----:B0-----:R-:W-:-:S06]  /*2f630*/  IADD3 R8, P1, R16, R75, RZ ;  /* 0x0000004b10087210 */ /* 0x001fcc0007f3e0ff */
[----:B------:R-:W0:Y:S01]  /*2f640*/  LDC R21, c[0x0][0x278] ;  /* 0x00009e00ff157b82 */ /* 0x000e220000000800 */
[----:B------:R-:W-:Y:S01]  /*2f650*/  LEA.HI.X.SX32 R9, R16, R71, 0x1, P1 ;  /* 0x0000004710097211 */ /* 0x000fe200008f0eff */
[----:B------:R-:W-:Y:S01]  /*2f660*/  IMAD R16, R5, 0x2, R18 ;  /* 0x0000000205107824 */ /* 0x000fe200078e0212 */
[C---:B-1----:R-:W-:Y:S01]  /*2f670*/  IADD3 R10, P4, R14.reuse, R75, RZ ;  /* 0x0000004b0e0a7210 */ /* 0x042fe20007f9e0ff */
[----:B------:R-:W-:Y:S04]  /*2f680*/  STG.E.U8 desc[UR6][R12.64], R97 ;  /* 0x000000610c007986 */ /* 0x000fe8000c101106 */
[----:B------:R-:W1:Y:S01]  /*2f690*/  LDC R5, c[0x0][0x278] ;  /* 0x00009e00ff057b82 */ /* 0x000e620000000800 */
[----:B------:R-:W-:Y:S01]  /*2f6a0*/  LEA.HI.X.SX32 R11, R14, R71, 0x1, P4 ;  /* 0x000000470e0b7211 */ /* 0x000fe200020f0eff */
[----:B------:R4:W-:Y:S01]  /*2f6b0*/  STG.E.U8 desc[UR6][R6.64], R83 ;  /* 0x0000005306007986 */ /* 0x0009e2000c101106 */
[----:B------:R-:W-:-:S05]  /*2f6c0*/  IMAD R14, R15, 0x2, R16 ;  /* 0x000000020f0e7824 */ /* 0x000fca00078e0210 */
[----:B------:R-:W0:Y:S01]  /*2f6d0*/  LDC R15, c[0x0][0x278] ;  /* 0x00009e00ff0f7b82 */ /* 0x000e220000000800 */
[-C--:B----4-:R-:W-:Y:S02]  /*2f6e0*/  IADD3 R6, P4, R16, R75.reuse, RZ ;  /* 0x0000004b10067210 */ /* 0x090fe40007f9e0ff */
[----:B------:R-:W-:Y:S02]  /*2f6f0*/  IADD3 R12, P1, R18, R75, RZ ;  /* 0x0000004b120c7210 */ /* 0x000fe40007f3e0ff */
[-C--:B------:R-:W-:Y:S01]  /*2f700*/  LEA.HI.X.SX32 R7, R16, R71.reuse, 0x1, P4 ;  /* 0x0000004710077211 */ /* 0x080fe200020f0eff */
[----:B------:R-:W-:Y:S02]  /*2f710*/  IMAD R16, R17, 0x2, R14 ;  /* 0x0000000211107824 */ /* 0x000fe400078e020e */
[----:B------:R-:W4:Y:S01]  /*2f720*/  LDC R17, c[0x0][0x278] ;  /* 0x00009e00ff117b82 */ /* 0x000f220000000800 */
[----:B------:R3:W-:Y:S01]  /*2f730*/  STG.E.U8 desc[UR6][R8.64], R86 ;  /* 0x0000005608007986 */ /* 0x0007e2000c101106 */
[----:B------:R-:W-:Y:S01]  /*2f740*/  LEA.HI.X.SX32 R13, R18, R71, 0x1, P1 ;  /* 0x00000047120d7211 */ /* 0x000fe200008f0eff */
[----:B--2---:R-:W-:-:S02]  /*2f750*/  IMAD R18, R19, 0x2, R16 ;  /* 0x0000000213127824 */ /* 0x004fc400078e0210 */
[----:B------:R2:W-:Y:S03]  /*2f760*/  STG.E.U8 desc[UR6][R10.64], R90 ;  /* 0x0000005a0a007986 */ /* 0x0005e6000c101106 */
[----:B------:R-:W4:Y:S01]  /*2f770*/  LDC R19, c[0x0][0x278] ;  /* 0x00009e00ff137b82 */ /* 0x000f220000000800 */
[----:B---3--:R-:W-:-:S04]  /*2f780*/  IADD3 R8, P1, R14, R75, RZ ;  /* 0x0000004b0e087210 */ /* 0x008fc80007f3e0ff */
[----:B------:R-:W-:Y:S01]  /*2f790*/  LEA.HI.X.SX32 R9, R14, R71, 0x1, P1 ;  /* 0x000000470e097211 */ /* 0x000fe200008f0eff */
[----:B------:R-:W-:Y:S01]  /*2f7a0*/  IMAD R14, R3, 0x2, R18 ;  /* 0x00000002030e7824 */ /* 0x000fe200078e0212 */
[C---:B--2---:R-:W-:Y:S01]  /*2f7b0*/  IADD3 R10, P4, R16.reuse, R75, RZ ;  /* 0x0000004b100a7210 */ /* 0x044fe20007f9e0ff */
[----:B------:R-:W2:Y:S01]  /*2f7c0*/  LDC R3, c[0x0][0x278] ;  /* 0x00009e00ff037b82 */ /* 0x000ea20000000800 */
[----:B------:R3:W-:Y:S02]  /*2f7d0*/  STG.E.U8 desc[UR6][R12.64], R92 ;  /* 0x0000005c0c007986 */ /* 0x0007e4000c101106 */
[----:B------:R-:W-:Y:S01]  /*2f7e0*/  LEA.HI.X.SX32 R11, R16, R71, 0x1, P4 ;  /* 0x00000047100b7211 */ /* 0x000fe200020f0eff */
[----:B-1----:R-:W-:Y:S01]  /*2f7f0*/  IMAD R16, R5, 0x2, R14 ;  /* 0x0000000205107824 */ /* 0x002fe200078e020e */
[----:B------:R1:W-:Y:S03]  /*2f800*/  STG.E.U8 desc[UR6][R6.64], R82 ;  /* 0x0000005206007986 */ /* 0x0003e6000c101106 */
[----:B------:R-:W2:Y:S01]  /*2f810*/  LDC R5, c[0x0][0x278] ;  /* 0x00009e00ff057b82 */ /* 0x000ea20000000800 */
[----:B------:R4:W-:Y:S01]  /*2f820*/  STG.E.U8 desc[UR6][R8.64], R85 ;  /* 0x0000005508007986 */ /* 0x0009e2000c101106 */
[----:B---3--:R-:W-:-:S02]  /*2f830*/  IADD3 R12, P1, R18, R75, RZ ;  /* 0x0000004b120c7210 */ /* 0x008fc40007f3e0ff */
[----:B-1----:R-:W-:-:S04]  /*2f840*/  IADD3 R6, P4, R14, R75, RZ ;  /* 0x0000004b0e067210 */ /* 0x002fc80007f9e0ff */
[-C--:B------:R-:W-:Y:S01]  /*2f850*/  LEA.HI.X.SX32 R7, R14, R71.reuse, 0x1, P4 ;  /* 0x000000470e077211 */ /* 0x080fe200020f0eff */
[----:B0-----:R-:W-:Y:S02]  /*2f860*/  IMAD R14, R15, 0x2, R16 ;  /* 0x000000020f0e7824 */ /* 0x001fe400078e0210 */
[----:B------:R-:W0:Y:S01]  /*2f870*/  LDC R15, c[0x0][0x278] ;  /* 0x00009e00ff0f7b82 */ /* 0x000e220000000800 */
[----:B------:R-:W-:Y:S01]  /*2f880*/  LEA.HI.X.SX32 R13, R18, R71, 0x1, P1 ;  /* 0x00000047120d7211 */ /* 0x000fe200008f0eff */
[----:B----4-:R-:W-:Y:S01]  /*2f890*/  IMAD R18, R17, 0x2, R14 ;  /* 0x0000000211127824 */ /* 0x010fe200078e020e */
[C---:B------:R-:W-:Y:S01]  /*2f8a0*/  IADD3 R8, P1, R16.reuse, R75, RZ ;  /* 0x0000004b10087210 */ /* 0x040fe20007f3e0ff */
[----:B------:R1:W-:Y:S04]  /*2f8b0*/  STG.E.U8 desc[UR6][R10.64], R88 ;  /* 0x000000580a007986 */ /* 0x0003e8000c101106 */
[----:B------:R-:W3:Y:S01]  /*2f8c0*/  LDC R17, c[0x0][0x278] ;  /* 0x00009e00ff117b82 */ /* 0x000ee20000000800 */
[----:B------:R-:W-:Y:S01]  /*2f8d0*/  LEA.HI.X.SX32 R9, R16, R71, 0x1, P1 ;  /* 0x0000004710097211 */ /* 0x000fe200008f0eff */
[----:B------:R-:W-:Y:S01]  /*2f8e0*/  IMAD R16, R19, 0x2, R18 ;  /* 0x0000000213107824 */ /* 0x000fe200078e0212 */
[----:B------:R-:W-:Y:S01]  /*2f8f0*/  STG.E.U8 desc[UR6][R12.64], R91 ;  /* 0x0000005b0c007986 */ /* 0x000fe2000c101106 */
[----:B-1----:R-:W-:-:S04]  /*2f900*/  IADD3 R10, P4, R14, R75, RZ ;  /* 0x0000004b0e0a7210 */ /* 0x002fc80007f9e0ff */
[----:B------:R-:W1:Y:S01]  /*2f910*/  LDC R19, c[0x0][0x278] ;  /* 0x00009e00ff137b82 */ /* 0x000e620000000800 */
[----:B------:R4:W-:Y:S01]  /*2f920*/  STG.E.U8 desc[UR6][R6.64], R79 ;  /* 0x0000004f06007986 */ /* 0x0009e2000c101106 */
[----:B------:R-:W-:Y:S01]  /*2f930*/  LEA.HI.X.SX32 R11, R14, R71, 0x1, P4 ;  /* 0x000000470e0b7211 */ /* 0x000fe200020f0eff */
[----:B--2---:R-:W-:-:S05]  /*2f940*/  IMAD R14, R3, 0x2, R16 ;  /* 0x00000002030e7824 */ /* 0x004fca00078e0210 */
[----:B------:R-:W2:Y:S01]  /*2f950*/  LDC R3, c[0x0][0x278] ;  /* 0x00009e00ff037b82 */ /* 0x000ea20000000800 */
[-C--:B----4-:R-:W-:Y:S02]  /*2f960*/  IADD3 R6, P4, R16, R75.reuse, RZ ;  /* 0x0000004b10067210 */ /* 0x090fe40007f9e0ff */
[----:B------:R-:W-:Y:S02]  /*2f970*/  IADD3 R12, P1, R18, R75, RZ ;  /* 0x0000004b120c7210 */ /* 0x000fe40007f3e0ff */
[-C--:B------:R-:W-:Y:S01]  /*2f980*/  LEA.HI.X.SX32 R7, R16, R71.reuse, 0x1, P4 ;  /* 0x0000004710077211 */ /* 0x080fe200020f0eff */
[----:B------:R-:W-:Y:S02]  /*2f990*/  IMAD R16, R5, 0x2, R14 ;  /* 0x0000000205107824 */ /* 0x000fe400078e020e */
[----:B------:R-:W4:Y:S01]  /*2f9a0*/  LDC R5, c[0x0][0x278] ;  /* 0x00009e00ff057b82 */ /* 0x000f220000000800 */
[----:B------:R3:W-:Y:S01]  /*2f9b0*/  STG.E.U8 desc[UR6][R8.64], R72 ;  /* 0x0000004808007986 */ /* 0x0007e2000c101106 */
[----:B------:R-:W-:Y:S01]  /*2f9c0*/  LEA.HI.X.SX32 R13, R18, R71, 0x1, P1 ;  /* 0x00000047120d7211 */ /* 0x000fe200008f0eff */
[----:B0-----:R-:W-:-:S02]  /*2f9d0*/  IMAD R18, R15, 0x2, R16 ;  /* 0x000000020f127824 */ /* 0x001fc400078e0210 */
[----:B------:R0:W-:Y:S03]  /*2f9e0*/  STG.E.U8 desc[UR6][R10.64], R73 ;  /* 0x000000490a007986 */ /* 0x0001e6000c101106 */
[----:B------:R-:W4:Y:S01]  /*2f9f0*/  LDC R15, c[0x0][0x278] ;  /* 0x00009e00ff0f7b82 */ /* 0x000f220000000800 */
[----:B---3--:R-:W-:-:S04]  /*2fa00*/  IADD3 R8, P1, R14, R75, RZ ;  /* 0x0000004b0e087210 */ /* 0x008fc80007f3e0ff */
[----:B------:R-:W-:Y:S01]  /*2fa10*/  LEA.HI.X.SX32 R9, R14, R71, 0x1, P1 ;  /* 0x000000470e097211 */ /* 0x000fe200008f0eff */
[----:B------:R-:W-:Y:S01]  /*2fa20*/  IMAD R14, R17, 0x2, R18 ;  /* 0x00000002110e7824 */ /* 0x000fe200078e0212 */
[C---:B0-----:R-:W-:Y:S01]  /*2fa30*/  IADD3 R10, P4, R16.reuse, R75, RZ ;  /* 0x0000004b100a7210 */ /* 0x041fe20007f9e0ff */
[----:B------:R-:W0:Y:S01]  /*2fa40*/  LDC R17, c[0x0][0x278] ;  /* 0x00009e00ff117b82 */ /* 0x000e220000000800 */
[----:B------:R-:W-:Y:S02]  /*2fa50*/  STG.E.U8 desc[UR6][R12.64], R74 ;  /* 0x0000004a0c007986 */ /* 0x000fe4000c101106 */
[----:B------:R-:W-:Y:S02]  /*2fa60*/  LEA.HI.X.SX32 R11, R16, R71, 0x1, P4 ;  /* 0x00000047100b7211 */ /* 0x000fe400020f0eff */
[----:B------:R3:W-:Y:S01]  /*2fa70*/  STG.E.U8 desc[UR6][R6.64], R100 ;  /* 0x0000006406007986 */ /* 0x0007e2000c101106 */
[----:B-1----:R-:W-:Y:S02]  /*2fa80*/  IMAD R16, R19, 0x2, R14 ;  /* 0x0000000213107824 */ /* 0x002fe400078e020e */
[----:B------:R-:W1:Y:S01]  /*2fa90*/  LDC R19, c[0x0][0x278] ;  /* 0x00009e00ff137b82 */ /* 0x000e620000000800 */
[----:B---3--:R-:W-:-:S02]  /*2faa0*/  IADD3 R6, P4, R14, R75, RZ ;  /* 0x0000004b0e067210 */ /* 0x008fc40007f9e0ff */
[----:B------:R-:W-:Y:S02]  /*2fab0*/  IADD3 R12, P1, R18, R75, RZ ;  /* 0x0000004b120c7210 */ /* 0x000fe40007f3e0ff */
[-C--:B------:R-:W-:Y:S01]  /*2fac0*/  LEA.HI.X.SX32 R7, R14, R71.reuse, 0x1, P4 ;  /* 0x000000470e077211 */ /* 0x080fe200020f0eff */
[----:B--2---:R-:W-:Y:S02]  /*2fad0*/  IMAD R14, R3, 0x2, R16 ;  /* 0x00000002030e7824 */ /* 0x004fe400078e0210 */
[----:B------:R-:W2:Y:S01]  /*2fae0*/  LDC R3, c[0x0][0x278] ;  /* 0x00009e00ff037b82 */ /* 0x000ea20000000800 */
[----:B------:R-:W-:Y:S01]  /*2faf0*/  LEA.HI.X.SX32 R13, R18, R71, 0x1, P1 ;  /* 0x00000047120d7211 */ /* 0x000fe200008f0eff */
[----:B------:R3:W-:Y:S01]  /*2fb00*/  STG.E.U8 desc[UR6][R8.64], R102 ;  /* 0x0000006608007986 */ /* 0x0007e2000c101106 */
[----:B----4-:R-:W-:-:S05]  /*2fb10*/  IMAD R18, R5, 0x2, R14 ;  /* 0x0000000205127824 */ /* 0x010fca00078e020e */
[----:B------:R-:W4:Y:S01]  /*2fb20*/  LDC R5, c[0x0][0x278] ;  /* 0x00009e00ff057b82 */ /* 0x000f220000000800 */
[----:B------:R0:W-:Y:S01]  /*2fb30*/  STG.E.U8 desc[UR6][R10.64], R106 ;  /* 0x0000006a0a007986 */ /* 0x0001e2000c101106 */
[----:B---3--:R-:W-:-:S04]  /*2fb40*/  IADD3 R8, P1, R16, R75, RZ ;  /* 0x0000004b10087210 */ /* 0x008fc80007f3e0ff */
[----:B------:R-:W-:Y:S01]  /*2fb50*/  LEA.HI.X.SX32 R9, R16, R71, 0x1, P1 ;  /* 0x0000004710097211 */ /* 0x000fe200008f0eff */
[----:B------:R-:W-:Y:S01]  /*2fb60*/  IMAD R16, R15, 0x2, R18 ;  /* 0x000000020f107824 */ /* 0x000fe200078e0212 */
[C---:B0-----:R-:W-:Y:S01]  /*2fb70*/  IADD3 R10, P4, R14.reuse, R75, RZ ;  /* 0x0000004b0e0a7210 */ /* 0x041fe20007f9e0ff */
[----:B------:R-:W0:Y:S01]  /*2fb80*/  LDC R15, c[0x0][0x278] ;  /* 0x00009e00ff0f7b82 */ /* 0x000e220000000800 */
[----:B------:R3:W-:Y:S02]  /*2fb90*/  STG.E.U8 desc[UR6][R12.64], R110 ;  /* 0x0000006e0c007986 */ /* 0x0007e4000c101106 */
[----:B------:R-:W-:Y:S01]  /*2fba0*/  LEA.HI.X.SX32 R11, R14, R71, 0x1, P4 ;  /* 0x000000470e0b7211 */ /* 0x000fe200020f0eff */
[----:B------:R-:W-:Y:S01]  /*2fbb0*/  IMAD R14, R17, 0x2, R16 ;  /* 0x00000002110e7824 */ /* 0x000fe200078e0210 */
[----:B------:R1:W-:Y:S03]  /*2fbc0*/  STG.E.U8 desc[UR6][R6.64], R96 ;  /* 0x0000006006007986 */ /* 0x0003e6000c101106 */
[----:B------:R-:W0:Y:S01]  /*2fbd0*/  LDC R17, c[0x0][0x278] ;  /* 0x00009e00ff117b82 */ /* 0x000e220000000800 */
[----:B------:R2:W-:Y:S01]  /*2fbe0*/  STG.E.U8 desc[UR6][R8.64], R99 ;  /* 0x0000006308007986 */ /* 0x0005e2000c101106 */
[----:B---3--:R-:W-:-:S02]  /*2fbf0*/  IADD3 R12, P1, R18, R75, RZ ;  /* 0x0000004b120c7210 */ /* 0x008fc40007f3e0ff */
[----:B-1----:R-:W-:-:S04]  /*2fc00*/  IADD3 R6, P4, R16, R75, RZ ;  /* 0x0000004b10067210 */ /* 0x002fc80007f9e0ff */
[-C--:B------:R-:W-:Y:S01]  /*2fc10*/  LEA.HI.X.SX32 R7, R16, R71.reuse, 0x1, P4 ;  /* 0x0000004710077211 */ /* 0x080fe200020f0eff */
[----:B------:R-:W-:Y:S02]  /*2fc20*/  IMAD R16, R19, 0x2, R14 ;  /* 0x0000000213107824 */ /* 0x000fe400078e020e */
[----:B------:R-:W1:Y:S01]  /*2fc30*/  LDC R19, c[0x0][0x278] ;  /* 0x00009e00ff137b82 */ /* 0x000e620000000800 */
[----:B------:R-:W-:Y:S01]  /*2fc40*/  LEA.HI.X.SX32 R13, R18, R71, 0x1, P1 ;  /* 0x00000047120d7211 */ /* 0x000fe200008f0eff */
[----:B--2---:R-:W-:Y:S01]  /*2fc50*/  IMAD R18, R3, 0x2, R16 ;  /* 0x0000000203127824 */ /* 0x004fe200078e0210 */
[C---:B------:R-:W-:Y:S01]  /*2fc60*/  IADD3 R8, P1, R14.reuse, R75, RZ ;  /* 0x0000004b0e087210 */ /* 0x040fe20007f3e0ff */
[----:B------:R2:W-:Y:S04]  /*2fc70*/  STG.E.U8 desc[UR6][R10.64], R103 ;  /* 0x000000670a007986 */ /* 0x0005e8000c101106 */
[----:B------:R-:W3:Y:S01]  /*2fc80*/  LDC R3, c[0x0][0x278] ;  /* 0x00009e00ff037b82 */ /* 0x000ee20000000800 */
[----:B------:R-:W-:Y:S01]  /*2fc90*/  LEA.HI.X.SX32 R9, R14, R71, 0x1, P1 ;  /* 0x000000470e097211 */ /* 0x000fe200008f0eff */
[----:B----4-:R-:W-:Y:S01]  /*2fca0*/  IMAD R14, R5, 0x2, R18 ;  /* 0x00000002050e7824 */ /* 0x010fe200078e0212 */
[----:B------:R-:W-:Y:S01]  /*2fcb0*/  STG.E.U8 desc[UR6][R12.64], R105 ;  /* 0x000000690c007986 */ /* 0x000fe2000c101106 */
[----:B--2---:R-:W-:-:S04]  /*2fcc0*/  IADD3 R10, P4, R16, R75, RZ ;  /* 0x0000004b100a7210 */ /* 0x004fc80007f9e0ff */
[----:B------:R-:W2:Y:S01]  /*2fcd0*/  LDC R5, c[0x0][0x278] ;  /* 0x00009e00ff057b82 */ /* 0x000ea20000000800 */
[----:B------:R4:W-:Y:S01]  /*2fce0*/  STG.E.U8 desc[UR6][R6.64], R95 ;  /* 0x0000005f06007986 */ /* 0x0009e2000c101106 */
[----:B------:R-:W-:Y:S01]  /*2fcf0*/  LEA.HI.X.SX32 R11, R16, R71, 0x1, P4 ;  /* 0x00000047100b7211 */ /* 0x000fe200020f0eff */
[----:B0-----:R-:W-:-:S05]  /*2fd00*/  IMAD R16, R15, 0x2, R14 ;  /* 0x000000020f107824 */ /* 0x001fca00078e020e */
        /* <DEDUP_REMOVED lines=8> */
[----:B-1----:R-:W-:-:S02]  /*2fd90*/  IMAD R18, R19, 0x2, R14 ;  /* 0x0000000213127824 */ /* 0x002fc400078e020e */
[----:B------:R1:W-:Y:S03]  /*2fda0*/  STG.E.U8 desc[UR6][R10.64], R101 ;  /* 0x000000650a007986 */ /* 0x0003e6000c101106 */
[----:B------:R-:W4:Y:S01]  /*2fdb0*/  LDC R19, c[0x0][0x278] ;  /* 0x00009e00ff137b82 */ /* 0x000f220000000800 */
[----:B---3--:R-:W-:-:S04]  /*2fdc0*/  IADD3 R8, P1, R16, R75, RZ ;  /* 0x0000004b10087210 */ /* 0x008fc80007f3e0ff */
[----:B------:R-:W-:Y:S01]  /*2fdd0*/  LEA.HI.X.SX32 R9, R16, R71, 0x1, P1 ;  /* 0x0000004710097211 */ /* 0x000fe200008f0eff */
[----:B------:R-:W-:Y:S01]  /*2fde0*/  IMAD R16, R3, 0x2, R18 ;  /* 0x0000000203107824 */ /* 0x000fe200078e0212 */
[C---:B-1----:R-:W-:Y:S01]  /*2fdf0*/  IADD3 R10, P4, R14.reuse, R75, RZ ;  /* 0x0000004b0e0a7210 */ /* 0x042fe20007f9e0ff */
[----:B------:R-:W1:Y:S01]  /*2fe00*/  LDC R3, c[0x0][0x278] ;  /* 0x00009e00ff037b82 */ /* 0x000e620000000800 */
[----:B------:R3:W-:Y:S02]  /*2fe10*/  STG.E.U8 desc[UR6][R12.64], R104 ;  /* 0x000000680c007986 */ /* 0x0007e4000c101106 */
[----:B------:R-:W-:Y:S01]  /*2fe20*/  LEA.HI.X.SX32 R11, R14, R71, 0x1, P4 ;  /* 0x000000470e0b7211 */ /* 0x000fe200020f0eff */
[----:B--2---:R-:W-:Y:S01]  /*2fe30*/  IMAD R14, R5, 0x2, R16 ;  /* 0x00000002050e7824 */ /* 0x004fe200078e0210 */
[----:B------:R2:W-:Y:S03]  /*2fe40*/  STG.E.U8 desc[UR6][R6.64], R94 ;  /* 0x0000005e06007986 */ /* 0x0005e6000c101106 */
[----:B------:R-:W1:Y:S01]  /*2fe50*/  LDC R5, c[0x0][0x278] ;  /* 0x00009e00ff057b82 */ /* 0x000e620000000800 */
[----:B---3--:R-:W-:-:S02]  /*2fe60*/  IADD3 R12, P1, R18, R75, RZ ;  /* 0x0000004b120c7210 */ /* 0x008fc40007f3e0ff */
[----:B--2---:R-:W-:-:S04]  /*2fe70*/  IADD3 R6, P4, R16, R75, RZ ;  /* 0x0000004b10067210 */ /* 0x004fc80007f9e0ff */
[-C--:B------:R-:W-:Y:S01]  /*2fe80*/  LEA.HI.X.SX32 R7, R16, R71.reuse, 0x1, P4 ;  /* 0x0000004710077211 */ /* 0x080fe200020f0eff */
[----:B0-----:R-:W-:Y:S02]  /*2fe90*/  IMAD R16, R15, 0x2, R14 ;  /* 0x000000020f107824 */ /* 0x001fe400078e020e */
[----:B------:R-:W0:Y:S01]  /*2fea0*/  LDC R15, c[0x0][0x278] ;  /* 0x00009e00ff0f7b82 */ /* 0x000e220000000800 */
[----:B------:R-:W-:Y:S01]  /*2feb0*/  LEA.HI.X.SX32 R13, R18, R71, 0x1, P1 ;  /* 0x00000047120d7211 */ /* 0x000fe200008f0eff */
[----:B------:R2:W-:Y:S01]  /*2fec0*/  STG.E.U8 desc[UR6][R8.64], R68 ;  /* 0x0000004408007986 */ /* 0x0005e2000c101106 */
[----:B----4-:R-:W-:-:S05]  /*2fed0*/  IMAD R18, R17, 0x2, R16 ;  /* 0x0000000211127824 */ /* 0x010fca00078e0210 */
[----:B------:R-:W3:Y:S01]  /*2fee0*/  LDC R17, c[0x0][0x278] ;  /* 0x00009e00ff117b82 */ /* 0x000ee20000000800 */
[----:B------:R4:W-:Y:S01]  /*2fef0*/  STG.E.U8 desc[UR6][R10.64], R69 ;  /* 0x000000450a007986 */ /* 0x0009e2000c101106 */
[----:B--2---:R-:W-:-:S04]  /*2ff00*/  IADD3 R8, P1, R14, R75, RZ ;  /* 0x0000004b0e087210 */ /* 0x004fc80007f3e0ff */
[----:B------:R-:W-:Y:S01]  /*2ff10*/  LEA.HI.X.SX32 R9, R14, R71, 0x1, P1 ;  /* 0x000000470e097211 */ /* 0x000fe200008f0eff */
[----:B------:R-:W-:Y:S01]  /*2ff20*/  IMAD R14, R19, 0x2, R18 ;  /* 0x00000002130e7824 */ /* 0x000fe200078e0212 */
[C---:B----4-:R-:W-:Y:S01]  /*2ff30*/  IADD3 R10, P4, R16.reuse, R75, RZ ;  /* 0x0000004b100a7210 */ /* 0x050fe20007f9e0ff */
[----:B------:R-:W2:Y:S01]  /*2ff40*/  LDC R19, c[0x0][0x278] ;  /* 0x00009e00ff137b82 */ /* 0x000ea20000000800 */
[----:B------:R4:W-:Y:S02]  /*2ff50*/  STG.E.U8 desc[UR6][R12.64], R70 ;  /* 0x000000460c007986 */ /* 0x0009e4000c101106 */
[----:B------:R-:W-:Y:S01]  /*2ff60*/  LEA.HI.X.SX32 R11, R16, R71, 0x1, P4 ;  /* 0x00000047100b7211 */ /* 0x000fe200020f0eff */
[----:B-1----:R-:W-:Y:S01]  /*2ff70*/  IMAD R16, R3, 0x2, R14 ;  /* 0x0000000203107824 */ /* 0x002fe200078e020e */
[----:B------:R1:W-:Y:S03]  /*2ff80*/  STG.E.U8 desc[UR6][R6.64], R113 ;  /* 0x0000007106007986 */ /* 0x0003e6000c101106 */
[----:B------:R-:W2:Y:S01]  /*2ff90*/  LDC R3, c[0x0][0x278] ;  /* 0x00009e00ff037b82 */ /* 0x000ea20000000800 */
[----:B------:R0:W-:Y:S01]  /*2ffa0*/  STG.E.U8 desc[UR6][R8.64], R115 ;  /* 0x0000007308007986 */ /* 0x0001e2000c101106 */
[----:B----4-:R-:W-:-:S02]  /*2ffb0*/  IADD3 R12, P1, R18, R75, RZ ;  /* 0x0000004b120c7210 */ /* 0x010fc40007f3e0ff */
[----:B-1----:R-:W-:-:S04]  /*2ffc0*/  IADD3 R6, P4, R14, R75, RZ ;  /* 0x0000004b0e067210 */ /* 0x002fc80007f9e0ff */
[-C--:B------:R-:W-:Y:S01]  /*2ffd0*/  LEA.HI.X.SX32 R7, R14, R71.reuse, 0x1, P4 ;  /* 0x000000470e077211 */ /* 0x080fe200020f0eff */
[----:B------:R-:W-:Y:S02]  /*2ffe0*/  IMAD R14, R5, 0x2, R16 ;  /* 0x00000002050e7824 */ /* 0x000fe400078e0210 */
[----:B------:R-:W1:Y:S01]  /*2fff0*/  LDC R5, c[0x0][0x278] ;  /* 0x00009e00ff057b82 */ /* 0x000e620000000800 */
[----:B------:R-:W-:Y:S01]  /*30000*/  LEA.HI.X.SX32 R13, R18, R71, 0x1, P1 ;  /* 0x00000047120d7211 */ /* 0x000fe200008f0eff */
[----:B0-----:R-:W-:Y:S01]  /*30010*/  IMAD R18, R15, 0x2, R14 ;  /* 0x000000020f127824 */ /* 0x001fe200078e020e */
[C---:B------:R-:W-:Y:S01]  /*30020*/  IADD3 R8, P1, R16.reuse, R75, RZ ;  /* 0x0000004b10087210 */ /* 0x040fe20007f3e0ff */
[----:B------:R0:W-:Y:S04]  /*30030*/  STG.E.U8 desc[UR6][R10.64], R119 ;  /* 0x000000770a007986 */ /* 0x0001e8000c101106 */
[----:B------:R-:W4:Y:S01]  /*30040*/  LDC R15, c[0x0][0x278] ;  /* 0x00009e00ff0f7b82 */ /* 0x000f220000000800 */
[----:B------:R-:W-:Y:S01]  /*30050*/  LEA.HI.X.SX32 R9, R16, R71, 0x1, P1 ;  /* 0x0000004710097211 */ /* 0x000fe200008f0eff */
[----:B---3--:R-:W-:Y:S01]  /*30060*/  IMAD R16, R17, 0x2, R18 ;  /* 0x0000000211107824 */ /* 0x008fe200078e0212 */
[----:B------:R-:W-:Y:S01]  /*30070*/  STG.E.U8 desc[UR6][R12.64], R122 ;  /* 0x0000007a0c007986 */ /* 0x000fe2000c101106 */
[----:B0-----:R-:W-:-:S04]  /*30080*/  IADD3 R10, P4, R14, R75, RZ ;  /* 0x0000004b0e0a7210 */ /* 0x001fc80007f9e0ff */
[----:B------:R-:W0:Y:S01]  /*30090*/  LDC R17, c[0x0][0x278] ;  /* 0x00009e00ff117b82 */ /* 0x000e220000000800 */
[----:B------:R3:W-:Y:S01]  /*300a0*/  STG.E.U8 desc[UR6][R6.64], R109 ;  /* 0x0000006d06007986 */ /* 0x0007e2000c101106 */
[----:B------:R-:W-:Y:S01]  /*300b0*/  LEA.HI.X.SX32 R11, R14, R71, 0x1, P4 ;  /* 0x000000470e0b7211 */ /* 0x000fe200020f0eff */
[----:B--2---:R-:W-:-:S05]  /*300c0*/  IMAD R14, R19, 0x2, R16 ;  /* 0x00000002130e7824 */ /* 0x004fca00078e0210 */
[----:B------:R-:W2:Y:S01]  /*300d0*/  LDC R19, c[0x0][0x278] ;  /* 0x00009e00ff137b82 */ /* 0x000ea20000000800 */
[-C--:B---3--:R-:W-:Y:S02]  /*300e0*/  IADD3 R6, P4, R16, R75.reuse, RZ ;  /* 0x0000004b10067210 */ /* 0x088fe40007f9e0ff */
[----:B------:R-:W-:Y:S02]  /*300f0*/  IADD3 R12, P1, R18, R75, RZ ;  /* 0x0000004b120c7210 */ /* 0x000fe40007f3e0ff */
[-C--:B------:R-:W-:Y:S01]  /*30100*/  LEA.HI.X.SX32 R7, R16, R71.reuse, 0x1, P4 ;  /* 0x0000004710077211 */ /* 0x080fe200020f0eff */
[----:B------:R-:W-:Y:S02]  /*30110*/  IMAD R16, R3, 0x2, R14 ;  /* 0x0000000203107824 */ /* 0x000fe400078e020e */
[----:B------:R-:W3:Y:S01]  /*30120*/  LDC R3, c[0x0][0x278] ;  /* 0x00009e00ff037b82 */ /* 0x000ee20000000800 */
[----:B------:R4:W-:Y:S01]  /*30130*/  STG.E.U8 desc[UR6][R8.64], R112 ;  /* 0x0000007008007986 */ /* 0x0009e2000c101106 */
[----:B------:R-:W-:Y:S01]  /*30140*/  LEA.HI.X.SX32 R13, R18, R71, 0x1, P1 ;  /* 0x00000047120d7211 */ /* 0x000fe200008f0eff */
[----:B-1----:R-:W-:-:S02]  /*30150*/  IMAD R18, R5, 0x2, R16 ;  /* 0x0000000205127824 */ /* 0x002fc400078e0210 */
[----:B------:R1:W-:Y:S03]  /*30160*/  STG.E.U8 desc[UR6][R10.64], R116 ;  /* 0x000000740a007986 */ /* 0x0003e6000c101106 */
[----:B------:R-:W3:Y:S01]  /*30170*/  LDC R5, c[0x0][0x278] ;  /* 0x00009e00ff057b82 */ /* 0x000ee20000000800 */
[----:B----4-:R-:W-:-:S04]  /*30180*/  IADD3 R8, P1, R14, R75, RZ ;  /* 0x0000004b0e087210 */ /* 0x010fc80007f3e0ff */
[----:B------:R-:W-:Y:S01]  /*30190*/  LEA.HI.X.SX32 R9, R14, R71, 0x1, P1 ;  /* 0x000000470e097211 */ /* 0x000fe200008f0eff */
[----:B------:R-:W-:Y:S01]  /*301a0*/  IMAD R14, R15, 0x2, R18 ;  /* 0x000000020f0e7824 */ /* 0x000fe200078e0212 */
[C---:B-1----:R-:W-:Y:S01]  /*301b0*/  IADD3 R10, P4, R16.reuse, R75, RZ ;  /* 0x0000004b100a7210 */ /* 0x042fe20007f9e0ff */
[----:B------:R-:W1:Y:S01]  /*301c0*/  LDC R15, c[0x0][0x278] ;  /* 0x00009e00ff0f7b82 */ /* 0x000e620000000800 */
[----:B------:R4:W-:Y:S02]  /*301d0*/  STG.E.U8 desc[UR6][R12.64], R118 ;  /* 0x000000760c007986 */ /* 0x0009e4000c101106 */
[----:B------:R-:W-:Y:S01]  /*301e0*/  LEA.HI.X.SX32 R11, R16, R71, 0x1, P4 ;  /* 0x00000047100b7211 */ /* 0x000fe200020f0eff */
[----:B0-----:R-:W-:Y:S01]  /*301f0*/  IMAD R16, R17, 0x2, R14 ;  /* 0x0000000211107824 */ /* 0x001fe200078e020e */
[----:B------:R0:W-:Y:S03]  /*30200*/  STG.E.U8 desc[UR6][R6.64], R108 ;  /* 0x0000006c06007986 */ /* 0x0001e6000c101106 */
[----:B------:R-:W1:Y:S01]  /*30210*/  LDC R17, c[0x0][0x278] ;  /* 0x00009e00ff117b82 */ /* 0x000e620000000800 */
[----:B----4-:R-:W-:-:S02]  /*30220*/  IADD3 R12, P1, R18, R75, RZ ;  /* 0x0000004b120c7210 */ /* 0x010fc40007f3e0ff */
[----:B0-----:R-:W-:-:S04]  /*30230*/  IADD3 R6, P4, R14, R75, RZ ;  /* 0x0000004b0e067210 */ /* 0x001fc80007f9e0ff */
[-C--:B------:R-:W-:Y:S01]  /*30240*/  LEA.HI.X.SX32 R7, R14, R71.reuse, 0x1, P4 ;  /* 0x000000470e077211 */ /* 0x080fe200020f0eff */
[----:B--2---:R-:W-:Y:S02]  /*30250*/  IMAD R14, R19, 0x2, R16 ;  /* 0x00000002130e7824 */ /* 0x004fe400078e0210 */
[----:B------:R-:W0:Y:S01]  /*30260*/  LDC R19, c[0x0][0x278] ;  /* 0x00009e00ff137b82 */ /* 0x000e220000000800 */
[----:B------:R-:W-:Y:S01]  /*30270*/  LEA.HI.X.SX32 R13, R18, R71, 0x1, P1 ;  /* 0x00000047120d7211 */ /* 0x000fe200008f0eff */
[----:B------:R2:W-:Y:S01]  /*30280*/  STG.E.U8 desc[UR6][R8.64], R111 ;  /* 0x0000006f08007986 */ /* 0x0005e2000c101106 */
[----:B---3--:R-:W-:-:S05]  /*30290*/  IMAD R18, R3, 0x2, R14 ;  /* 0x0000000203127824 */ /* 0x008fca00078e020e */
[----:B------:R-:W3:Y:S01]  /*302a0*/  LDC R3, c[0x0][0x278] ;  /* 0x00009e00ff037b82 */ /* 0x000ee20000000800 */
[----:B------:R4:W-:Y:S01]  /*302b0*/  STG.E.U8 desc[UR6][R10.64], R114 ;  /* 0x000000720a007986 */ /* 0x0009e2000c101106 */
[----:B--2---:R-:W-:-:S04]  /*302c0*/  IADD3 R8, P1, R16, R75, RZ ;  /* 0x0000004b10087210 */ /* 0x004fc80007f3e0ff */
[----:B------:R-:W-:Y:S01]  /*302d0*/  LEA.HI.X.SX32 R9, R16, R71, 0x1, P1 ;  /* 0x0000004710097211 */ /* 0x000fe200008f0eff */
[----:B------:R-:W-:Y:S01]  /*302e0*/  IMAD R16, R5, 0x2, R18 ;  /* 0x0000000205107824 */ /* 0x000fe200078e0212 */
[C---:B----4-:R-:W-:Y:S01]  /*302f0*/  IADD3 R10, P4, R14.reuse, R75, RZ ;  /* 0x0000004b0e0a7210 */ /* 0x050fe20007f9e0ff */
[----:B------:R2:W-:Y:S01]  /*30300*/  STG.E.U8 desc[UR6][R12.64], R117 ;  /* 0x000000750c007986 */ /* 0x0005e2000c101106 */
[----:B------:R-:W4:Y:S02]  /*30310*/  LDC R5, c[0x0][0x278] ;  /* 0x00009e00ff057b82 */ /* 0x000f240000000800 */
[----:B------:R-:W-:Y:S01]  /*30320*/  LEA.HI.X.SX32 R11, R14, R71, 0x1, P4 ;  /* 0x000000470e0b7211 */ /* 0x000fe200020f0eff */
[----:B------:R2:W-:Y:S01]  /*30330*/  STG.E.U8 desc[UR6][R6.64], R107 ;  /* 0x0000006b06007986 */ /* 0x0005e2000c101106 */
[----:B-1----:R-:W-:-:S04]  /*30340*/  IMAD R14, R15, 0x2, R16 ;  /* 0x000000020f0e7824 */ /* 0x002fc800078e0210 */
[----:B------:R-:W1:Y:S01]  /*30350*/  LDC R15, c[0x0][0x278] ;  /* 0x00009e00ff0f7b82 */ /* 0x000e620000000800 */
[-C--:B--2---:R-:W-:Y:S02]  /*30360*/  IADD3 R12, P1, R18, R75.reuse, RZ ;  /* 0x0000004b120c7210 */ /* 0x084fe40007f3e0ff */
[----:B------:R-:W-:-:S04]  /*30370*/  IADD3 R6, P4, R16, R75, RZ ;  /* 0x0000004b10067210 */ /* 0x000fc80007f9e0ff */
[-C--:B------:R-:W-:Y:S01]  /*30380*/  LEA.HI.X.SX32 R7, R16, R71.reuse, 0x1, P4 ;  /* 0x0000004710077211 */ /* 0x080fe200020f0eff */
[----:B------:R-:W-:Y:S02]  /*30390*/  IMAD R16, R17, 0x2, R14 ;  /* 0x0000000211107824 */ /* 0x000fe400078e020e */
[----:B------:R-:W2:Y:S01]  /*303a0*/  LDC R17, c[0x0][0x278] ;  /* 0x00009e00ff117b82 */ /* 0x000ea20000000800 */
[----:B------:R3:W-:Y:S01]  /*303b0*/  STG.E.U8 desc[UR6][R8.64], R64 ;  /* 0x0000004008007986 */ /* 0x0007e2000c101106 */
[----:B------:R-:W-:Y:S01]  /*303c0*/  LEA.HI.X.SX32 R13, R18, R71, 0x1, P1 ;  /* 0x00000047120d7211 */ /* 0x000fe200008f0eff */
[----:B0-----:R-:W-:-:S05]  /*303d0*/  IMAD R18, R19, 0x2, R16 ;  /* 0x0000000213127824 */ /* 0x001fca00078e0210 */
[----:B------:R-:W0:Y:S01]  /*303e0*/  LDC R19, c[0x0][0x278] ;  /* 0x00009e00ff137b82 */ /* 0x000e220000000800 */
[C---:B---3--:R-:W-:Y:S01]  /*303f0*/  IADD3 R8, P1, R14.reuse, R75, RZ ;  /* 0x0000004b0e087210 */ /* 0x048fe20007f3e0ff */
[----:B------:R3:W-:Y:S03]  /*30400*/  STG.E.U8 desc[UR6][R10.64], R65 ;  /* 0x000000410a007986 */ /* 0x0007e6000c101106 */
[----:B------:R-:W-:Y:S01]  /*30410*/  LEA.HI.X.SX32 R9, R14, R71, 0x1, P1 ;  /* 0x000000470e097211 */ /* 0x000fe200008f0eff */
[----:B------:R-:W-:Y:S02]  /*30420*/  IMAD R14, R3, 0x2, R18 ;  /* 0x00000002030e7824 */ /* 0x000fe400078e0212 */
[----:B------:R-:W0:Y:S01]  /*30430*/  LDC R3, c[0x0][0x278] ;  /* 0x00009e00ff037b82 */ /* 0x000e220000000800 */
[----:B------:R1:W-:Y:S01]  /*30440*/  STG.E.U8 desc[UR6][R12.64], R66 ;  /* 0x000000420c007986 */ /* 0x0003e2000c101106 */
[----:B---3--:R-:W-:-:S03]  /*30450*/  IADD3 R10, P4, R16, R75, RZ ;  /* 0x0000004b100a7210 */ /* 0x008fc60007f9e0ff */
[----:B------:R3:W-:Y:S01]  /*30460*/  STG.E.U8 desc[UR6][R6.64], R127 ;  /* 0x0000007f06007986 */ /* 0x0007e2000c101106 */
[----:B------:R-:W-:Y:S01]  /*30470*/  LEA.HI.X.SX32 R11, R16, R71, 0x1, P4 ;  /* 0x00000047100b7211 */ /* 0x000fe200020f0eff */
[----:B----4-:R-:W-:Y:S02]  /*30480*/  IMAD R16, R5, 0x2, R14 ;  /* 0x0000000205107824 */ /* 0x010fe400078e020e */
[----:B------:R-:W4:Y:S01]  /*30490*/  LDC R5, c[0x0][0x278] ;  /* 0x00009e00ff057b82 */ /* 0x000f220000000800 */
[-C--:B-1----:R-:W-:Y:S02]  /*304a0*/  IADD3 R12, P1, R18, R75.reuse, RZ ;  /* 0x0000004b120c7210 */ /* 0x082fe40007f3e0ff */
[----:B---3--:R-:W-:-:S04]  /*304b0*/  IADD3 R6, P4, R14, R75, RZ ;  /* 0x0000004b0e067210 */ /* 0x008fc80007f9e0ff */
[-C--:B------:R-:W-:Y:S01]  /*304c0*/  LEA.HI.X.SX32 R7, R14, R71.reuse, 0x1, P4 ;  /* 0x000000470e077211 */ /* 0x080fe200020f0eff */
[----:B------:R-:W-:Y:S01]  /*304d0*/  IMAD R14, R15, 0x2, R16 ;  /* 0x000000020f0e7824 */ /* 0x000fe200078e0210 */
[----:B------:R1:W-:Y:S01]  /*304e0*/  STG.E.U8 desc[UR6][R8.64], R132 ;  /* 0x0000008408007986 */ /* 0x0003e2000c101106 */
[----:B------:R-:W-:Y:S02]  /*304f0*/  LEA.HI.X.SX32 R13, R18, R71, 0x1, P1 ;  /* 0x00000047120d7211 */ /* 0x000fe400008f0eff */
[----:B--2---:R-:W-:Y:S02]  /*30500*/  IMAD R18, R17, 0x2, R14 ;  /* 0x0000000211127824 */ /* 0x004fe400078e020e */
[----:B------:R-:W2:Y:S01]  /*30510*/  LDC R17, c[0x0][0x278] ;  /* 0x00009e00ff117b82 */ /* 0x000ea20000000800 */
[----:B------:R-:W-:Y:S01]  /*30520*/  STG.E.U8 desc[UR6][R10.64], R135 ;  /* 0x000000870a007986 */ /* 0x000fe2000c101106 */
[----:B-1----:R-:W-:-:S03]  /*30530*/  IADD3 R8, P1, R16, R75, RZ ;  /* 0x0000004b10087210 */ /* 0x002fc60007f3e0ff */
[----:B------:R1:W-:Y:S01]  /*30540*/  STG.E.U8 desc[UR6][R12.64], R139 ;  /* 0x0000008b0c007986 */ /* 0x0003e2000c101106 */
[----:B------:R-:W-:Y:S01]  /*30550*/  LEA.HI.X.SX32 R9, R16, R71, 0x1, P1 ;  /* 0x0000004710097211 */ /* 0x000fe200008f0eff */
[----:B0-----:R-:W-:Y:S02]  /*30560*/  IMAD R16, R19, 0x2, R18 ;  /* 0x0000000213107824 */ /* 0x001fe400078e0212 */
[----:B------:R-:W0:Y:S02]  /*30570*/  LDC R19, c[0x0][0x278] ;  /* 0x00009e00ff137b82 */ /* 0x000e240000000800 */
[----:B------:R-:W-:Y:S01]  /*30580*/  IMAD R20, R3, 0x2, R16 ;  /* 0x0000000203147824 */ /* 0x000fe200078e0210 */
[----:B-1----:R-:W-:-:S05]  /*30590*/  IADD3 R12, P1, R18, R75, RZ ;  /* 0x0000004b120c7210 */ /* 0x002fca0007f3e0ff */
[----:B------:R-:W1:Y:S01]  /*305a0*/  LDC R3, c[0x0][0x278] ;  /* 0x00009e00ff037b82 */ /* 0x000e620000000800 */
[----:B------:R-:W-:Y:S01]  /*305b0*/  LEA.HI.X.SX32 R13, R18, R71, 0x1, P1 ;  /* 0x00000047120d7211 */ /* 0x000fe200008f0eff */
[----:B------:R-:W-:Y:S01]  /*305c0*/  IMAD R18, R21, 0x2, R20 ;  /* 0x0000000215127824 */ /* 0x000fe200078e0214 */
[----:B------:R3:W-:Y:S01]  /*305d0*/  STG.E.U8 desc[UR6][R6.64], R121 ;  /* 0x0000007906007986 */ /* 0x0007e2000c101106 */
[C---:B------:R-:W-:Y:S02]  /*305e0*/  IADD3 R10, P4, R14.reuse, R75, RZ ;  /* 0x0000004b0e0a7210 */ /* 0x040fe40007f9e0ff */
[----:B----4-:R-:W-:Y:S01]  /*305f0*/  IMAD R22, R5, 0x2, R18 ;  /* 0x0000000205167824 */ /* 0x010fe200078e0212 */
[----:B------:R4:W-:Y:S01]  /*30600*/  STG.E.U8 desc[UR6][R8.64], R60 ;  /* 0x0000003c08007986 */ /* 0x0009e2000c101106 */
[----:B------:R-:W-:Y:S01]  /*30610*/  LEA.HI.X.SX32 R11, R14, R71, 0x1, P4 ;  /* 0x000000470e0b7211 */ /* 0x000fe200020f0eff */
[----:B------:R-:W1:Y:S01]  /*30620*/  LDC R5, c[0x0][0x278] ;  /* 0x00009e00ff057b82 */ /* 0x000e620000000800 */
[----:B---3--:R-:W-:-:S02]  /*30630*/  IADD3 R6, P1, R16, R75, RZ ;  /* 0x0000004b10067210 */ /* 0x008fc40007f3e0ff */
[----:B----4-:R-:W-:Y:S02]  /*30640*/  IADD3 R8, P5, R18, R75, RZ ;  /* 0x0000004b12087210 */ /* 0x010fe40007fbe0ff */
[----:B------:R-:W-:Y:S01]  /*30650*/  LEA.HI.X.SX32 R7, R16, R71, 0x1, P1 ;  /* 0x0000004710077211 */ /* 0x000fe200008f0eff */
[----:B------:R-:W-:Y:S01]  /*30660*/  IMAD R16, R23, 0x2, R22 ;  /* 0x0000000217107824 */ /* 0x000fe200078e0216 */
[----:B------:R-:W-:Y:S01]  /*30670*/  IADD3 R14, P4, R20, R75, RZ ;  /* 0x0000004b140e7210 */ /* 0x000fe20007f9e0ff */
[----:B------:R3:W-:Y:S01]  /*30680*/  STG.E.U8 desc[UR6][R10.64], R134 ;  /* 0x000000860a007986 */ /* 0x0007e2000c101106 */
[-C--:B------:R-:W-:Y:S01]  /*30690*/  LEA.HI.X.SX32 R9, R18, R71.reuse, 0x1, P5 ;  /* 0x0000004712097211 */ /* 0x080fe200028f0eff */
[----:B--2---:R-:W-:Y:S02]  /*306a0*/  IMAD R18, R17, 0x2, R16 ;  /* 0x0000000211127824 */ /* 0x004fe400078e0210 */
[----:B------:R-:W2:Y:S01]  /*306b0*/  LDC R17, c[0x0][0x278] ;  /* 0x00009e00ff117b82 */ /* 0x000ea20000000800 */
[----:B------:R-:W-:Y:S01]  /*306c0*/  LEA.HI.X.SX32 R15, R20, R71, 0x1, P4 ;  /* 0x00000047140f7211 */ /* 0x000fe200020f0eff */
[----:B------:R4:W-:Y:S01]  /*306d0*/  STG.E.U8 desc[UR6][R12.64], R138 ;  /* 0x0000008a0c007986 */ /* 0x0009e2000c101106 */
[----:B---3--:R-:W-:-:S03]  /*306e0*/  IADD3 R10, P1, R22, R75, RZ ;  /* 0x0000004b160a7210 */ /* 0x008fc60007f3e0ff */
[----:B------:R3:W-:Y:S01]  /*306f0*/  STG.E.U8 desc[UR6][R6.64], R67 ;  /* 0x0000004306007986 */ /* 0x0007e2000c101106 */
[----:B0-----:R-:W-:Y:S01]  /*30700*/  IMAD R20, R19, 0x2, R18 ;  /* 0x0000000213147824 */ /* 0x001fe200078e0212 */
[----:B------:R-:W-:Y:S02]  /*30710*/  LEA.HI.X.SX32 R11, R22, R71, 0x1, P1 ;  /* 0x00000047160b7211 */ /* 0x000fe400008f0eff */
[----:B------:R-:W-:Y:S01]  /*30720*/  STG.E.U8 desc[UR6][R14.64], R126 ;  /* 0x0000007e0e007986 */ /* 0x000fe2000c101106 */
[C---:B----4-:R-:W-:Y:S01]  /*30730*/  IADD3 R12, P4, R16.reuse, R75, RZ ;  /* 0x0000004b100c7210 */ /* 0x050fe20007f9e0ff */
[----:B-1----:R-:W-:Y:S02]  /*30740*/  IMAD R0, R3, 0x2, R20 ;  /* 0x0000000203007824 */ /* 0x002fe400078e0214 */
[----:B------:R-:W-:Y:S04]  /*30750*/  STG.E.U8 desc[UR6][R8.64], R133 ;  /* 0x0000008508007986 */ /* 0x000fe8000c101106 */
[----:B------:R0:W-:Y:S01]  /*30760*/  STG.E.U8 desc[UR6][R10.64], R137 ;  /* 0x000000890a007986 */ /* 0x0001e2000c101106 */
[----:B------:R-:W-:-:S02]  /*30770*/  LEA.HI.X.SX32 R13, R16, R71, 0x1, P4 ;  /* 0x00000047100d7211 */ /* 0x000fc400020f0eff */
[-C--:B---3--:R-:W-:Y:S01]  /*30780*/  IADD3 R6, P1, R18, R75.reuse, RZ ;  /* 0x0000004b12067210 */ /* 0x088fe20007f3e0ff */
[----:B0-----:R-:W0:Y:S01]  /*30790*/  LDC R11, c[0x0][0x278] ;  /* 0x00009e00ff0b7b82 */ /* 0x001e220000000800 */
[-C--:B------:R-:W-:Y:S02]  /*307a0*/  IADD3 R8, P4, R0, R75.reuse, RZ ;  /* 0x0000004b00087210 */ /* 0x080fe40007f9e0ff */
[----:B------:R-:W-:Y:S02]  /*307b0*/  IADD3 R14, P5, R20, R75, RZ ;  /* 0x0000004b140e7210 */ /* 0x000fe40007fbe0ff */
[-C--:B------:R-:W-:Y:S01]  /*307c0*/  LEA.HI.X.SX32 R9, R0, R71.reuse, 0x1, P4 ;  /* 0x0000004700097211 */ /* 0x080fe200020f0eff */
[----:B------:R-:W-:Y:S01]  /*307d0*/  IMAD R0, R5, 0x2, R0 ;  /* 0x0000000205007824 */ /* 0x000fe200078e0200 */
[-C--:B------:R-:W-:Y:S02]  /*307e0*/  LEA.HI.X.SX32 R7, R18, R71.reuse, 0x1, P1 ;  /* 0x0000004712077211 */ /* 0x080fe400008f0eff */
[----:B------:R-:W-:Y:S01]  /*307f0*/  LEA.HI.X.SX32 R15, R20, R71, 0x1, P5 ;  /* 0x00000047140f7211 */ /* 0x000fe200028f0eff */
[----:B--2---:R-:W-:Y:S01]  /*30800*/  IMAD R16, R17, 0x2, R0 ;  /* 0x0000000211107824 */ /* 0x004fe200078e0200 */
[----:B------:R-:W-:Y:S04]  /*30810*/  STG.E.U8 desc[UR6][R12.64], R120 ;  /* 0x000000780c007986 */ /* 0x000fe8000c101106 */
[----:B------:R1:W-:Y:S04]  /*30820*/  STG.E.U8 desc[UR6][R6.64], R123 ;  /* 0x0000007b06007986 */ /* 0x0003e8000c101106 */
[----:B------:R2:W-:Y:S01]  /*30830*/  STG.E.U8 desc[UR6][R14.64], R61 ;  /* 0x0000003d0e007986 */ /* 0x0005e2000c101106 */
[----:B-1----:R-:W-:Y:S01]  /*30840*/  IADD3 R6, P1, R0, R75, RZ ;  /* 0x0000004b00067210 */ /* 0x002fe20007f3e0ff */
[----:B--2---:R-:W-:-:S03]  /*30850*/  IMAD R14, R43, 0x2, R16 ;  /* 0x000000022b0e7824 */ /* 0x004fc600078e0210 */
[----:B------:R-:W-:Y:S01]  /*30860*/  LEA.HI.X.SX32 R7, R0, R71, 0x1, P1 ;  /* 0x0000004700077211 */ /* 0x000fe200008f0eff */
[----:B------:R-:W1:Y:S01]  /*30870*/  LDC R43, c[0x0][0x278] ;  /* 0x00009e00ff2b7b82 */ /* 0x000e620000000800 */
[----:B------:R2:W-:Y:S01]  /*30880*/  STG.E.U8 desc[UR6][R8.64], R136 ;  /* 0x0000008808007986 */ /* 0x0005e2000c101106 */
[----:B0-----:R-:W-:Y:S01]  /*30890*/  IMAD R0, R11, 0x2, R14 ;  /* 0x000000020b007824 */ /* 0x001fe200078e020e */
[----:B------:R-:W-:Y:S02]  /*308a0*/  IADD3 R10, P1, R14, R75, RZ ;  /* 0x0000004b0e0a7210 */ /* 0x000fe40007f3e0ff */
[----:B------:R-:W-:Y:S02]  /*308b0*/  PRMT R41, R24, 0x7770, RZ ;  /* 0x0000777018297816 */ /* 0x000fe400000000ff */
[----:B------:R-:W-:Y:S01]  /*308c0*/  LEA.HI.X.SX32 R11, R14, R71, 0x1, P1 ;  /* 0x000000470e0b7211 */ /* 0x000fe200008f0eff */
[----:B------:R-:W-:Y:S02]  /*308d0*/  IMAD R14, R45, 0x2, R0 ;  /* 0x000000022d0e7824 */ /* 0x000fe400078e0200 */
[----:B------:R-:W0:Y:S01]  /*308e0*/  LDC R45, c[0x0][0x278] ;  /* 0x00009e00ff2d7b82 */ /* 0x000e220000000800 */
[----:B--2---:R-:W-:Y:S01]  /*308f0*/  IADD3 R8, P4, R16, R75, RZ ;  /* 0x0000004b10087210 */ /* 0x004fe20007f9e0ff */
[----:B------:R2:W-:Y:S01]  /*30900*/  STG.E.U8 desc[UR6][R6.64], R41 ;  /* 0x0000002906007986 */ /* 0x0005e2000c101106 */
[----:B------:R-:W-:-:S02]  /*30910*/  PRMT R39, R25, 0x7770, RZ ;  /* 0x0000777019277816 */ /* 0x000fc400000000ff */
[----:B------:R-:W-:Y:S02]  /*30920*/  LEA.HI.X.SX32 R9, R16, R71, 0x1, P4 ;  /* 0x0000004710097211 */ /* 0x000fe400020f0eff */
[----:B------:R-:W-:Y:S02]  /*30930*/  IADD3 R12, P4, R0, R75, RZ ;  /* 0x0000004b000c7210 */ /* 0x000fe40007f9e0ff */
[C---:B------:R-:W-:Y:S02]  /*30940*/  PRMT R21, R25.reuse, 0x7773, RZ ;  /* 0x0000777319157816 */ /* 0x040fe400000000ff */
[C---:B------:R-:W-:Y:S02]  /*30950*/  PRMT R29, R25.reuse, 0x7772, RZ ;  /* 0x00007772191d7816 */ /* 0x040fe400000000ff */
[----:B------:R-:W-:Y:S01]  /*30960*/  PRMT R35, R25, 0x7771, RZ ;  /* 0x0000777119237816 */ /* 0x000fe200000000ff */
[----:B--2---:R-:W2:Y:S01]  /*30970*/  LDC R41, c[0x0][0x278] ;  /* 0x00009e00ff297b82 */ /* 0x004ea20000000800 */
[----:B------:R-:W-:-:S02]  /*30980*/  PRMT R15, R26, 0x7770, RZ ;  /* 0x000077701a0f7816 */ /* 0x000fc400000000ff */
[C---:B------:R-:W-:Y:S02]  /*30990*/  PRMT R17, R27.reuse, 0x7773, RZ ;  /* 0x000077731b117816 */ /* 0x040fe400000000ff */
[C---:B------:R-:W-:Y:S02]  /*309a0*/  PRMT R5, R27.reuse, 0x7772, RZ ;  /* 0x000077721b057816 */ /* 0x040fe400000000ff */
[C---:B------:R-:W-:Y:S01]  /*309b0*/  PRMT R25, R27.reuse, 0x7771, RZ ;  /* 0x000077711b197816 */ /* 0x040fe200000000ff */
[----:B------:R3:W-:Y:S01]  /*309c0*/  STG.E.U8 desc[UR6][R8.64], R39 ;  /* 0x0000002708007986 */ /* 0x0007e2000c101106 */
[----:B------:R-:W-:Y:S02]  /*309d0*/  PRMT R27, R27, 0x7770, RZ ;  /* 0x000077701b1b7816 */ /* 0x000fe400000000ff */
[----:B------:R-:W-:Y:S01]  /*309e0*/  LEA.HI.X.SX32 R13, R0, R71, 0x1, P4 ;  /* 0x00000047000d7211 */ /* 0x000fe200020f0eff */
[----:B------:R-:W-:Y:S01]  /*309f0*/  IMAD R0, R47, 0x2, R14 ;  /* 0x000000022f007824 */ /* 0x000fe200078e020e */
[----:B------:R-:W-:Y:S01]  /*30a00*/  STG.E.U8 desc[UR6][R10.64], R15 ;  /* 0x0000000f0a007986 */ /* 0x000fe2000c101106 */
[----:B------:R-:W-:-:S02]  /*30a10*/  IADD3 R6, P1, R14, R75, RZ ;  /* 0x0000004b0e067210 */ /* 0x000fc40007f3e0ff */
[----:B------:R-:W-:Y:S01]  /*30a20*/  IMAD R16, R49, 0x2, R0 ;  /* 0x0000000231107824 */ /* 0x000fe200078e0200 */
[----:B------:R4:W-:Y:S01]  /*30a30*/  STG.E.U8 desc[UR6][R12.64], R27 ;  /* 0x0000001b0c007986 */ /* 0x0009e2000c101106 */
[----:B---3--:R-:W3:Y:S01]  /*30a40*/  LDC R39, c[0x0][0x278] ;  /* 0x00009e00ff277b82 */ /* 0x008ee20000000800 */
[----:B------:R-:W-:Y:S02]  /*30a50*/  IADD3 R8, P4, R0, R75, RZ ;  /* 0x0000004b00087210 */ /* 0x000fe40007f9e0ff */
[----:B------:R-:W-:Y:S01]  /*30a60*/  LEA.HI.X.SX32 R7, R14, R71, 0x1, P1 ;  /* 0x000000470e077211 */ /* 0x000fe200008f0eff */
[----:B-1----:R-:W-:-:S04]  /*30a70*/  IMAD R14, R43, 0x2, R16 ;  /* 0x000000022b0e7824 */ /* 0x002fc800078e0210 */
[----:B----4-:R-:W1:Y:S01]  /*30a80*/  LDC R27, c[0x0][0x278] ;  /* 0x00009e00ff1b7b82 */ /* 0x010e620000000800 */
[----:B------:R-:W-:Y:S02]  /*30a90*/  IADD3 R10, P1, R16, R75, RZ ;  /* 0x0000004b100a7210 */ /* 0x000fe40007f3e0ff */
[----:B------:R-:W-:Y:S01]  /*30aa0*/  LEA.HI.X.SX32 R9, R0, R71, 0x1, P4 ;  /* 0x0000004700097211 */ /* 0x000fe200020f0eff */
[----:B------:R-:W-:Y:S01]  /*30ab0*/  IMAD R0, R51, 0x2, R14 ;  /* 0x0000000233007824 */ /* 0x000fe200078e020e */
[----:B------:R-:W-:-:S03]  /*30ac0*/  PRMT R37, R24, 0x7771, RZ ;  /* 0x0000777118257816 */ /* 0x000fc600000000ff */
[----:B------:R-:W4:Y:S01]  /*30ad0*/  LDC R43, c[0x0][0x278] ;  /* 0x00009e00ff2b7b82 */ /* 0x000f220000000800 */
[----:B------:R-:W-:Y:S01]  /*30ae0*/  LEA.HI.X.SX32 R11, R16, R71, 0x1, P1 ;  /* 0x00000047100b7211 */ /* 0x000fe200008f0eff */
[----:B0-----:R-:W-:Y:S01]  /*30af0*/  IMAD R16, R45, 0x2, R0 ;  /* 0x000000022d107824 */ /* 0x001fe200078e0200 */
[----:B------:R0:W-:Y:S01]  /*30b00*/  STG.E.U8 desc[UR6][R6.64], R37 ;  /* 0x0000002506007986 */ /* 0x0001e2000c101106 */
[C---:B------:R-:W-:Y:S02]  /*30b10*/  IADD3 R12, P4, R14.reuse, R75, RZ ;  /* 0x0000004b0e0c7210 */ /* 0x040fe40007f9e0ff */
[----:B--2---:R-:W-:Y:S01]  /*30b20*/  IMAD R18, R41, 0x2, R16 ;  /* 0x0000000229127824 */ /* 0x004fe200078e0210 */
[----:B------:R2:W-:Y:S01]  /*30b30*/  STG.E.U8 desc[UR6][R8.64], R35 ;  /* 0x0000002308007986 */ /* 0x0005e2000c101106 */
[----:B------:R-:W-:Y:S02]  /*30b40*/  LEA.HI.X.SX32 R13, R14, R71, 0x1, P4 ;  /* 0x000000470e0d7211 */ /* 0x000fe400020f0eff */
[----:B------:R-:W-:-:S02]  /*30b50*/  IADD3 R14, P4, R16, R75, RZ ;  /* 0x0000004b100e7210 */ /* 0x000fc40007f9e0ff */
[C---:B0-----:R-:W-:Y:S01]  /*30b60*/  IADD3 R6, P1, R0.reuse, R75, RZ ;  /* 0x0000004b00067210 */ /* 0x041fe20007f3e0ff */
[----:B------:R-:W0:Y:S03]  /*30b70*/  LDC R37, c[0x0][0x278] ;  /* 0x00009e00ff257b82 */ /* 0x000e260000000800 */
[----:B------:R-:W-:Y:S01]  /*30b80*/  LEA.HI.X.SX32 R7, R0, R71, 0x1, P1 ;  /* 0x0000004700077211 */ /* 0x000fe200008f0eff */
[----:B---3--:R-:W-:Y:S01]  /*30b90*/  IMAD R0, R39, 0x2, R18 ;  /* 0x0000000227007824 */ /* 0x008fe200078e0212 */
[----:B------:R-:W-:-:S03]  /*30ba0*/  PRMT R33, R26, 0x7771, RZ ;  /* 0x000077711a217816 */ /* 0x000fc600000000ff */
[----:B--2---:R-:W2:Y:S01]  /*30bb0*/  LDC R35, c[0x0][0x278] ;  /* 0x00009e00ff237b82 */ /* 0x004ea20000000800 */
[----:B------:R-:W-:Y:S01]  /*30bc0*/  LEA.HI.X.SX32 R15, R16, R71, 0x1, P4 ;  /* 0x00000047100f7211 */ /* 0x000fe200020f0eff */
[----:B-1----:R-:W-:Y:S01]  /*30bd0*/  IMAD R16, R27, 0x2, R0 ;  /* 0x000000021b107824 */ /* 0x002fe200078e0200 */
[----:B------:R-:W-:Y:S01]  /*30be0*/  IADD3 R8, P1, R18, R75, RZ ;  /* 0x0000004b12087210 */ /* 0x000fe20007f3e0ff */
[----:B------:R1:W-:Y:S01]  /*30bf0*/  STG.E.U8 desc[UR6][R10.64], R33 ;  /* 0x000000210a007986 */ /* 0x0003e2000c101106 */
[----:B------:R-:W-:Y:S02]  /*30c00*/  PRMT R31, R24, 0x7772, RZ ;  /* 0x00007772181f7816 */ /* 0x000fe400000000ff */
[----:B------:R-:W-:Y:S01]  /*30c10*/  LEA.HI.X.SX32 R9, R18, R71, 0x1, P1 ;  /* 0x0000004712097211 */ /* 0x000fe200008f0eff */
[----:B------:R3:W-:Y:S01]  /*30c20*/  STG.E.U8 desc[UR6][R12.64], R25 ;  /* 0x000000190c007986 */ /* 0x0007e2000c101106 */
[----:B------:R-:W-:Y:S01]  /*30c30*/  PRMT R23, R26, 0x7772, RZ ;  /* 0x000077721a177816 */ /* 0x000fe200000000ff */
[----:B------:R-:W2:Y:S01]  /*30c40*/  S2R R241, SR_TID.X ;  /* 0x0000000000f17919 */ /* 0x000ea20000002100 */
[----:B-1----:R-:W-:-:S02]  /*30c50*/  IADD3 R10, P4, R0, R75, RZ ;  /* 0x0000004b000a7210 */ /* 0x002fc40007f9e0ff */
[----:B---3--:R-:W-:Y:S02]  /*30c60*/  IADD3 R12, P1, R16, R75, RZ ;  /* 0x0000004b100c7210 */ /* 0x008fe40007f3e0ff */
[-C--:B------:R-:W-:Y:S01]  /*30c70*/  LEA.HI.X.SX32 R11, R0, R71.reuse, 0x1, P4 ;  /* 0x00000047000b7211 */ /* 0x080fe200020f0eff */
[----:B----4-:R-:W-:Y:S01]  /*30c80*/  IMAD R0, R43, 0x2, R16 ;  /* 0x000000022b007824 */ /* 0x010fe200078e0210 */
[----:B------:R-:W-:Y:S01]  /*30c90*/  PRMT R3, R24, 0x7773, RZ ;  /* 0x0000777318037816 */ /* 0x000fe200000000ff */
[----:B------:R1:W-:Y:S01]  /*30ca0*/  STG.E.U8 desc[UR6][R6.64], R31 ;  /* 0x0000001f06007986 */ /* 0x0003e2000c101106 */
[----:B------:R-:W-:Y:S01]  /*30cb0*/  LEA.HI.X.SX32 R13, R16, R71, 0x1, P1 ;  /* 0x00000047100d7211 */ /* 0x000fe200008f0eff */
[----:B------:R-:W3:Y:S02]  /*30cc0*/  LDC.64 R24, c[0x0][0x230] ;  /* 0x00008c00ff187b82 */ /* 0x000ee40000000a00 */
[----:B------:R4:W-:Y:S01]  /*30cd0*/  STG.E.U8 desc[UR6][R14.64], R29 ;  /* 0x0000001d0e007986 */ /* 0x0009e2000c101106 */
[----:B0-----:R-:W-:-:S03]  /*30ce0*/  IMAD R16, R37, 0x2, R0 ;  /* 0x0000000225107824 */ /* 0x001fc600078e0200 */
[----:B------:R-:W-:Y:S04]  /*30cf0*/  STG.E.U8 desc[UR6][R8.64], R23 ;  /* 0x0000001708007986 */ /* 0x000fe8000c101106 */
[----:B------:R-:W-:Y:S01]  /*30d00*/  STG.E.U8 desc[UR6][R10.64], R5 ;  /* 0x000000050a007986 */ /* 0x000fe2000c101106 */
[----:B-1----:R-:W-:-:S03]  /*30d10*/  IADD3 R6, P1, R0, R75, RZ ;  /* 0x0000004b00067210 */ /* 0x002fc60007f3e0ff */
[----:B------:R0:W-:Y:S01]  /*30d20*/  STG.E.U8 desc[UR6][R12.64], R3 ;  /* 0x000000030c007986 */ /* 0x0001e2000c101106 */
[----:B------:R-:W-:Y:S01]  /*30d30*/  LEA.HI.X.SX32 R7, R0, R71, 0x1, P1 ;  /* 0x0000004700077211 */ /* 0x000fe200008f0eff */
[----:B--2---:R-:W-:Y:S01]  /*30d40*/  IMAD R0, R35, 0x2, R16 ;  /* 0x0000000223007824 */ /* 0x004fe200078e0210 */
[-C--:B----4-:R-:W-:Y:S02]  /*30d50*/  IADD3 R14, P4, R16, R75.reuse, RZ ;  /* 0x0000004b100e7210 */ /* 0x090fe40007f9e0ff */
[----:B0-----:R-:W-:Y:S02]  /*30d60*/  FSEL R3, R243, -INF , P2 ;  /* 0xff800000f3037808 */ /* 0x001fe40001000000 */
[----:B------:R-:W0:Y:S01]  /*30d70*/  S2R R243, SR_TID.X ;  /* 0x0000000000f37919 */ /* 0x000e220000002100 */
[----:B------:R-:W-:Y:S02]  /*30d80*/  IADD3 R8, P1, R0, R75, RZ ;  /* 0x0000004b00087210 */ /* 0x000fe40007f3e0ff */
[----:B------:R-:W-:-:S02]  /*30d90*/  PRMT R19, R26, 0x7773, RZ ;  /* 0x000077731a137816 */ /* 0x000fc400000000ff */
[-C--:B------:R-:W-:Y:S02]  /*30da0*/  LEA.HI.X.SX32 R15, R16, R71.reuse, 0x1, P4 ;  /* 0x00000047100f7211 */ /* 0x080fe400020f0eff */
[----:B------:R-:W-:Y:S01]  /*30db0*/  LEA.HI.X.SX32 R9, R0, R71, 0x1, P1 ;  /* 0x0000004700097211 */ /* 0x000fe200008f0eff */
[----:B------:R1:W-:Y:S04]  /*30dc0*/  STG.E.U8 desc[UR6][R6.64], R21 ;  /* 0x0000001506007986 */ /* 0x0003e8000c101106 */
[----:B------:R1:W-:Y:S01]  /*30dd0*/  STG.E.U8 desc[UR6][R14.64], R19 ;  /* 0x000000130e007986 */ /* 0x0003e2000c101106 */
[----:B------:R-:W-:-:S03]  /*30de0*/  LOP3.LUT R198, R241, 0x7f, RZ, 0xc0, !PT ;  /* 0x0000007ff1c67812 */ /* 0x000fc600078ec0ff */
[----:B------:R1:W-:Y:S01]  /*30df0*/  STG.E.U8 desc[UR6][R8.64], R17 ;  /* 0x0000001108007986 */ /* 0x0003e2000c101106 */
[----:B------:R-:W2:Y:S01]  /*30e00*/  S2R R241, SR_CTAID.X ;  /* 0x0000000000f17919 */ /* 0x000ea20000002500 */
[----:B------:R-:W-:Y:S01]  /*30e10*/  FFMA R4, R3, 0.69314718246459960938, R4 ;  /* 0x3f31721803047823 */ /* 0x000fe20000000004 */
[----:B------:R-:W-:-:S05]  /*30e20*/  FSEL R5, R245, -INF , P3 ;  /* 0xff800000f5057808 */ /* 0x000fca0001800000 */
[----:B------:R-:W-:Y:S01]  /*30e30*/  FFMA R5, R5, 0.69314718246459960938, R2 ;  /* 0x3f31721805057823 */ /* 0x000fe20000000002 */
[----:B0-----:R-:W-:-:S05]  /*30e40*/  IMAD.SHL.U32 R3, R243, 0x2, RZ ;  /* 0x00000002f3037824 */ /* 0x001fca00078e00ff */
[----:B------:R-:W-:Y:S01]  /*30e50*/  LOP3.LUT R3, R3, 0x1f8, RZ, 0xc0, !PT ;  /* 0x000001f803037812 */ /* 0x000fe200078ec0ff */
[----:B------:R-:W-:Y:S01]  /*30e60*/  BAR.SYNC.DEFER_BLOCKING 0x0 ;  /* 0x0000000000007b1d */ /* 0x000fe20000010000 */
[----:B------:R-:W-:-:S04]  /*30e70*/  UIMAD UR8, UR10, UR8, URZ ;  /* 0x000000080a0872a4 */ /* 0x000fc8000f8e023f */
[----:B------:R-:W-:Y:S01]  /*30e80*/  USHF.L.U32 UR4, UR8, 0x2, URZ ;  /* 0x0000000208047899 */ /* 0x000fe2000800063f */
[----:B------:R1:W-:Y:S01]  /*30e90*/  STS.64 [R3+UR5], R4 ;  /* 0x0000000403007988 */ /* 0x0003e20008000a05 */
[----:B--2---:R-:W-:Y:S01]  /*30ea0*/  IMAD R241, R241, 0x80, R198 ;  /* 0x00000080f1f17824 */ /* 0x004fe200078e02c6 */
[----:B------:R-:W-:-:S03]  /*30eb0*/  UIMAD.WIDE UR8, UR8, 0x4, URZ ;  /* 0x00000004080878a5 */ /* 0x000fc6000f8e023f */
[C---:B------:R-:W-:Y:S02]  /*30ec0*/  IMAD.SHL.U32 R11, R241.reuse, 0x4, RZ ;  /* 0x00000004f10b7824 */ /* 0x040fe400078e00ff */
[----:B------:R-:W-:Y:S01]  /*30ed0*/  IMAD.HI R0, R241, 0x4, RZ ;  /* 0x00000004f1007827 */ /* 0x000fe200078e02ff */
[----:B------:R-:W-:Y:S02]  /*30ee0*/  BAR.SYNC.DEFER_BLOCKING 0x0 ;  /* 0x0000000000007b1d */ /* 0x000fe40000010000 */
[----:B---3--:R-:W-:-:S04]  /*30ef0*/  IADD3 R10, P1, P2, R11, UR4, R24 ;  /* 0x000000040b0a7c10 */ /* 0x008fc8000fa3e018 */
[----:B------:R-:W-:Y:S01]  /*30f00*/  IADD3.X R11, R0, UR9, R25, P1, P2 ;  /* 0x00000009000b7c10 */ /* 0x000fe20008fe4419 */
[----:B-1----:R-:W-:Y:S08]  /*30f10*/  @P0 EXIT ;  /* 0x000000000000094d */ /* 0x002ff00003800000 */
[----:B------:R-:W2:Y:S04]  /*30f20*/  LDL.LU R241, [R1+0xc] ;  /* 0x00000c0001f17983 */ /* 0x000ea80000300800 */
[----:B--2---:R-:W0:Y:S04]  /*30f30*/  LDS R3, [R241] ;  /* 0x00000000f1037984 */ /* 0x004e280000000800 */
[----:B0-----:R-:W-:Y:S01]  /*30f40*/  STG.E desc[UR6][R10.64], R3 ;  /* 0x000000030a007986 */ /* 0x001fe2000c101906 */
[----:B------:R-:W-:Y:S05]  /*30f50*/  EXIT ;  /* 0x000000000000794d */ /* 0x000fea0003800000 */
.L_x_2:
[----:B------:R-:W-:-:S00]  /*30f60*/  BRA `(.L_x_2) ;  /* 0xfffffffc00fc7947 */ /* 0x000fc0000383ffff */
[----:B------:R-:W-:-:S00]  /*30f70*/  NOP ;  /* 0x0000000000007918 */ /* 0x000fc00000000000 */
        /* <DEDUP_REMOVED lines=8> */
.L_x_3:


//--------------------- .nv.global.init           --------------------------
	.section	.nv.global.init,"aw",@progbits
.nv.global.init:
	.type		_$_str,@object
	.size		_$_str,(.L_0 - _$_str)
_$_str:
        /*0000*/ 	.byte	0x5f, 0x5f, 0x43, 0x55, 0x44, 0x41, 0x5f, 0x46, 0x54, 0x5a, 0x00
.L_0:


//--------------------- .nv.shared.attn_fwd       --------------------------
	.section	.nv.shared.attn_fwd,"aw",@nobits
	.sectionflags	@""
	.align	16
	.zero		1024


//--------------------- .nv.shared.reserved.0     --------------------------
	.section	.nv.shared.reserved.0,"aw",@nobits
	.weak		__nv_reservedSMEM_offset_0_alias
	.size		__nv_reservedSMEM_offset_0_alias, 0, 0
	.other		__nv_reservedSMEM_offset_0_alias,@"STO_CUDA_RESERVED_SHARED STV_DEFAULT"
__nv_reservedSMEM_offset_0_alias:
	.zero		0


//--------------------- .nv.constant0.attn_fwd    --------------------------
	.section	.nv.constant0.attn_fwd,"a",@progbits
	.sectionflags	@""
	.align	4
.nv.constant0.attn_fwd:
	.zero		664


//--------------------- SYMBOLS --------------------------

	.type		.nv.reservedSmem.offset0,@object
	.size		.nv.reservedSmem.offset0,0x4
